//
// Generated by NVIDIA NVVM Compiler
//
// Compiler Build ID: CL-36424714
// Cuda compilation tools, release 13.0, V13.0.88
// Based on NVVM 20.0.0
//

.version 9.0
.target sm_100
.address_size 64

	// .globl	abs_kernel
.extern .func  (.param .b32 func_retval0) vprintf
(
	.param .b64 vprintf_param_0,
	.param .b64 vprintf_param_1
)
;
.global .align 1 .b8 $str[103] = {91, 69, 82, 82, 79, 82, 93, 32, 108, 111, 103, 115, 117, 109, 101, 120, 112, 95, 97, 108, 111, 110, 103, 95, 97, 120, 105, 115, 95, 107, 101, 114, 110, 101, 108, 58, 32, 84, 111, 111, 32, 109, 97, 110, 121, 32, 100, 105, 109, 101, 110, 115, 105, 111, 110, 115, 32, 40, 105, 110, 112, 117, 116, 95, 110, 100, 105, 109, 61, 37, 100, 44, 32, 111, 117, 116, 112, 117, 116, 95, 110, 100, 105, 109, 61, 37, 100, 44, 32, 77, 65, 88, 95, 68, 73, 77, 83, 61, 37, 100, 41, 10};
.global .align 1 .b8 $str$1[51] = {91, 75, 69, 82, 78, 69, 76, 32, 68, 69, 66, 85, 71, 93, 32, 109, 105, 110, 95, 98, 97, 99, 107, 119, 97, 114, 100, 95, 107, 101, 114, 110, 101, 108, 32, 108, 97, 117, 110, 99, 104, 101, 100, 32, 119, 105, 116, 104, 58, 10};
.global .align 1 .b8 $str$2[50] = {32, 32, 45, 32, 120, 95, 110, 100, 105, 109, 58, 32, 37, 100, 44, 32, 121, 95, 110, 100, 105, 109, 58, 32, 37, 100, 44, 32, 103, 114, 97, 100, 95, 111, 117, 116, 112, 117, 116, 95, 110, 100, 105, 109, 58, 32, 37, 100, 10};
.global .align 1 .b8 $str$3[27] = {32, 32, 45, 32, 97, 120, 105, 115, 58, 32, 37, 100, 44, 32, 110, 95, 105, 110, 112, 117, 116, 58, 32, 37, 100, 10};
.global .align 1 .b8 $str$4[15] = {32, 32, 45, 32, 120, 95, 115, 104, 97, 112, 101, 58, 32, 91};
.global .align 1 .b8 $str$5[3] = {44, 32};
.global .align 1 .b8 $str$6[1];
.global .align 1 .b8 $str$7[5] = {37, 100, 37, 115};
.global .align 1 .b8 $str$8[3] = {93, 10};
.global .align 1 .b8 $str$9[15] = {32, 32, 45, 32, 121, 95, 115, 104, 97, 112, 101, 58, 32, 91};
.global .align 1 .b8 $str$10[25] = {32, 32, 45, 32, 103, 114, 97, 100, 95, 111, 117, 116, 112, 117, 116, 95, 115, 104, 97, 112, 101, 58, 32, 91};
.global .align 1 .b8 $str$11[29] = {32, 32, 45, 32, 70, 105, 114, 115, 116, 32, 102, 101, 119, 32, 105, 110, 112, 117, 116, 32, 118, 97, 108, 117, 101, 115, 58, 32};
.global .align 1 .b8 $str$12[6] = {37, 46, 50, 102, 32};
.global .align 1 .b8 $str$13[2] = {10};
.global .align 1 .b8 $str$14[25] = {32, 32, 45, 32, 70, 105, 114, 115, 116, 32, 121, 32, 118, 97, 108, 117, 101, 58, 32, 37, 46, 54, 102, 10};
.global .align 1 .b8 $str$15[35] = {32, 32, 45, 32, 70, 105, 114, 115, 116, 32, 103, 114, 97, 100, 95, 111, 117, 116, 112, 117, 116, 32, 118, 97, 108, 117, 101, 58, 32, 37, 46, 54, 102, 10};
.global .align 1 .b8 $str$16[46] = {91, 75, 69, 82, 78, 69, 76, 32, 69, 82, 82, 79, 82, 93, 32, 68, 105, 109, 101, 110, 115, 105, 111, 110, 32, 101, 120, 99, 101, 101, 100, 115, 32, 77, 65, 88, 95, 68, 73, 77, 83, 61, 37, 100, 10};
.global .align 1 .b8 $str$17[116] = {91, 75, 69, 82, 78, 69, 76, 32, 69, 82, 82, 79, 82, 93, 32, 67, 111, 111, 114, 100, 105, 110, 97, 116, 101, 32, 109, 97, 112, 112, 105, 110, 103, 32, 101, 114, 114, 111, 114, 58, 32, 99, 117, 114, 114, 101, 110, 116, 95, 121, 95, 100, 105, 109, 61, 37, 100, 44, 32, 121, 95, 110, 100, 105, 109, 61, 37, 100, 44, 32, 99, 117, 114, 114, 101, 110, 116, 95, 103, 114, 97, 100, 95, 111, 117, 116, 95, 100, 105, 109, 61, 37, 100, 44, 32, 103, 114, 97, 100, 95, 111, 117, 116, 112, 117, 116, 95, 110, 100, 105, 109, 61, 37, 100, 10};
.global .align 1 .b8 $str$18[75] = {84, 104, 114, 101, 97, 100, 32, 37, 100, 58, 32, 120, 61, 37, 102, 44, 32, 109, 105, 110, 95, 118, 97, 108, 61, 37, 102, 44, 32, 105, 115, 95, 109, 105, 110, 61, 37, 100, 44, 32, 99, 111, 117, 110, 116, 61, 37, 100, 44, 32, 103, 114, 97, 100, 95, 111, 117, 116, 61, 37, 102, 44, 32, 103, 114, 97, 100, 95, 105, 110, 61, 37, 102, 10};
.global .align 1 .b8 $str$19[70] = {91, 87, 65, 82, 78, 73, 78, 71, 93, 32, 84, 104, 114, 101, 97, 100, 32, 37, 100, 58, 32, 105, 115, 95, 109, 105, 110, 32, 105, 115, 32, 116, 114, 117, 101, 32, 98, 117, 116, 32, 99, 111, 117, 110, 116, 32, 105, 115, 32, 48, 46, 32, 120, 61, 37, 102, 44, 32, 109, 105, 110, 95, 118, 97, 108, 61, 37, 102, 10};
.global .align 1 .b8 $str$20[52] = {91, 75, 69, 82, 78, 69, 76, 32, 68, 69, 66, 85, 71, 93, 32, 112, 114, 111, 100, 95, 98, 97, 99, 107, 119, 97, 114, 100, 95, 107, 101, 114, 110, 101, 108, 32, 108, 97, 117, 110, 99, 104, 101, 100, 32, 119, 105, 116, 104, 58, 10};
.global .align 1 .b8 $str$21[52] = {84, 104, 114, 101, 97, 100, 32, 37, 100, 32, 40, 103, 108, 111, 98, 97, 108, 41, 58, 32, 120, 61, 37, 102, 44, 32, 112, 114, 111, 100, 95, 118, 97, 108, 61, 37, 102, 44, 32, 103, 114, 97, 100, 95, 111, 117, 116, 61, 37, 102, 10};
.global .align 1 .b8 $str$22[62] = {84, 104, 114, 101, 97, 100, 32, 37, 100, 32, 40, 103, 108, 111, 98, 97, 108, 41, 58, 32, 120, 32, 105, 115, 32, 110, 101, 97, 114, 32, 122, 101, 114, 111, 32, 40, 37, 46, 50, 101, 41, 44, 32, 115, 101, 116, 116, 105, 110, 103, 32, 103, 114, 97, 100, 32, 116, 111, 32, 48, 10};
.global .align 1 .b8 $str$23[54] = {84, 104, 114, 101, 97, 100, 32, 37, 100, 32, 40, 103, 108, 111, 98, 97, 108, 41, 58, 32, 103, 114, 97, 100, 95, 105, 110, 112, 117, 116, 32, 61, 32, 37, 102, 32, 42, 32, 40, 37, 102, 32, 47, 32, 37, 102, 41, 32, 61, 32, 37, 102, 10};
.global .align 1 .b8 $str$24[53] = {84, 104, 114, 101, 97, 100, 32, 37, 100, 32, 40, 97, 120, 105, 115, 61, 37, 100, 41, 58, 32, 120, 61, 37, 102, 44, 32, 112, 114, 111, 100, 95, 118, 97, 108, 61, 37, 102, 44, 32, 103, 114, 97, 100, 95, 111, 117, 116, 61, 37, 102, 10};
.global .align 1 .b8 $str$25[63] = {84, 104, 114, 101, 97, 100, 32, 37, 100, 32, 40, 97, 120, 105, 115, 61, 37, 100, 41, 58, 32, 120, 32, 105, 115, 32, 110, 101, 97, 114, 32, 122, 101, 114, 111, 32, 40, 37, 46, 50, 101, 41, 44, 32, 115, 101, 116, 116, 105, 110, 103, 32, 103, 114, 97, 100, 32, 116, 111, 32, 48, 10};
.global .align 1 .b8 $str$26[55] = {84, 104, 114, 101, 97, 100, 32, 37, 100, 32, 40, 97, 120, 105, 115, 61, 37, 100, 41, 58, 32, 103, 114, 97, 100, 95, 105, 110, 112, 117, 116, 32, 61, 32, 37, 102, 32, 42, 32, 40, 37, 102, 32, 47, 32, 37, 102, 41, 32, 61, 32, 37, 102, 10};
.global .align 1 .b8 $str$27[57] = {91, 75, 69, 82, 78, 69, 76, 32, 68, 69, 66, 85, 71, 93, 32, 108, 111, 103, 115, 117, 109, 101, 120, 112, 95, 98, 97, 99, 107, 119, 97, 114, 100, 95, 107, 101, 114, 110, 101, 108, 32, 108, 97, 117, 110, 99, 104, 101, 100, 32, 119, 105, 116, 104, 58, 10};
.global .align 1 .b8 $str$28[73] = {84, 104, 114, 101, 97, 100, 32, 37, 100, 58, 32, 120, 61, 37, 102, 44, 32, 108, 111, 103, 115, 117, 109, 101, 120, 112, 95, 118, 97, 108, 61, 37, 102, 44, 32, 101, 120, 112, 40, 120, 45, 121, 41, 61, 37, 102, 44, 32, 103, 114, 97, 100, 95, 111, 117, 116, 61, 37, 102, 44, 32, 103, 114, 97, 100, 95, 105, 110, 61, 37, 102, 10};
.global .align 4 .b8 __cudart_i2opi_f[24] = {65, 144, 67, 60, 153, 149, 98, 219, 192, 221, 52, 245, 209, 87, 39, 252, 41, 21, 68, 78, 110, 131, 249, 162};

.visible .entry abs_kernel(
	.param .u64 .ptr .align 1 abs_kernel_param_0,
	.param .u64 .ptr .align 1 abs_kernel_param_1,
	.param .u32 abs_kernel_param_2
)
{
	.reg .pred 	%p<2>;
	.reg .b32 	%r<6>;
	.reg .b32 	%f<3>;
	.reg .b64 	%rd<8>;

	ld.param.u64 	%rd1, [abs_kernel_param_0];
	ld.param.u64 	%rd2, [abs_kernel_param_1];
	ld.param.u32 	%r2, [abs_kernel_param_2];
	mov.u32 	%r3, %ctaid.x;
	mov.u32 	%r4, %ntid.x;
	mov.u32 	%r5, %tid.x;
	mad.lo.s32 	%r1, %r3, %r4, %r5;
	setp.ge.s32 	%p1, %r1, %r2;
	@%p1 bra 	$L__BB0_2;
	cvta.to.global.u64 	%rd3, %rd1;
	cvta.to.global.u64 	%rd4, %rd2;
	mul.wide.s32 	%rd5, %r1, 4;
	add.s64 	%rd6, %rd3, %rd5;
	ld.global.f32 	%f1, [%rd6];
	abs.f32 	%f2, %f1;
	add.s64 	%rd7, %rd4, %rd5;
	st.global.f32 	[%rd7], %f2;
$L__BB0_2:
	ret;

}
	// .globl	abs_backward_kernel
.visible .entry abs_backward_kernel(
	.param .u64 .ptr .align 1 abs_backward_kernel_param_0,
	.param .u64 .ptr .align 1 abs_backward_kernel_param_1,
	.param .u64 .ptr .align 1 abs_backward_kernel_param_2,
	.param .u32 abs_backward_kernel_param_3
)
{
	.reg .pred 	%p<4>;
	.reg .b32 	%r<6>;
	.reg .b32 	%f<6>;
	.reg .b64 	%rd<11>;

	ld.param.u64 	%rd1, [abs_backward_kernel_param_0];
	ld.param.u64 	%rd2, [abs_backward_kernel_param_1];
	ld.param.u64 	%rd3, [abs_backward_kernel_param_2];
	ld.param.u32 	%r2, [abs_backward_kernel_param_3];
	mov.u32 	%r3, %ctaid.x;
	mov.u32 	%r4, %ntid.x;
	mov.u32 	%r5, %tid.x;
	mad.lo.s32 	%r1, %r3, %r4, %r5;
	setp.ge.s32 	%p1, %r1, %r2;
	@%p1 bra 	$L__BB1_2;
	cvta.to.global.u64 	%rd4, %rd2;
	cvta.to.global.u64 	%rd5, %rd3;
	cvta.to.global.u64 	%rd6, %rd1;
	mul.wide.s32 	%rd7, %r1, 4;
	add.s64 	%rd8, %rd6, %rd7;
	ld.global.f32 	%f1, [%rd8];
	setp.gt.f32 	%p2, %f1, 0f00000000;
	setp.lt.f32 	%p3, %f1, 0f00000000;
	selp.f32 	%f2, 0fBF800000, 0f00000000, %p3;
	selp.f32 	%f3, 0f3F800000, %f2, %p2;
	add.s64 	%rd9, %rd4, %rd7;
	ld.global.f32 	%f4, [%rd9];
	mul.f32 	%f5, %f3, %f4;
	add.s64 	%rd10, %rd5, %rd7;
	st.global.f32 	[%rd10], %f5;
$L__BB1_2:
	ret;

}
	// .globl	add_kernel
.visible .entry add_kernel(
	.param .u64 .ptr .align 1 add_kernel_param_0,
	.param .u64 .ptr .align 1 add_kernel_param_1,
	.param .u64 .ptr .align 1 add_kernel_param_2,
	.param .u32 add_kernel_param_3
)
{
	.reg .pred 	%p<2>;
	.reg .b32 	%r<6>;
	.reg .b32 	%f<4>;
	.reg .b64 	%rd<11>;

	ld.param.u64 	%rd1, [add_kernel_param_0];
	ld.param.u64 	%rd2, [add_kernel_param_1];
	ld.param.u64 	%rd3, [add_kernel_param_2];
	ld.param.u32 	%r2, [add_kernel_param_3];
	mov.u32 	%r3, %ctaid.x;
	mov.u32 	%r4, %ntid.x;
	mov.u32 	%r5, %tid.x;
	mad.lo.s32 	%r1, %r3, %r4, %r5;
	setp.ge.s32 	%p1, %r1, %r2;
	@%p1 bra 	$L__BB2_2;
	cvta.to.global.u64 	%rd4, %rd1;
	cvta.to.global.u64 	%rd5, %rd2;
	cvta.to.global.u64 	%rd6, %rd3;
	mul.wide.s32 	%rd7, %r1, 4;
	add.s64 	%rd8, %rd4, %rd7;
	ld.global.f32 	%f1, [%rd8];
	add.s64 	%rd9, %rd5, %rd7;
	ld.global.f32 	%f2, [%rd9];
	add.f32 	%f3, %f1, %f2;
	add.s64 	%rd10, %rd6, %rd7;
	st.global.f32 	[%rd10], %f3;
$L__BB2_2:
	ret;

}
	// .globl	mul_kernel
.visible .entry mul_kernel(
	.param .u64 .ptr .align 1 mul_kernel_param_0,
	.param .u64 .ptr .align 1 mul_kernel_param_1,
	.param .u64 .ptr .align 1 mul_kernel_param_2,
	.param .u32 mul_kernel_param_3
)
{
	.reg .pred 	%p<2>;
	.reg .b32 	%r<6>;
	.reg .b32 	%f<4>;
	.reg .b64 	%rd<11>;

	ld.param.u64 	%rd1, [mul_kernel_param_0];
	ld.param.u64 	%rd2, [mul_kernel_param_1];
	ld.param.u64 	%rd3, [mul_kernel_param_2];
	ld.param.u32 	%r2, [mul_kernel_param_3];
	mov.u32 	%r3, %ctaid.x;
	mov.u32 	%r4, %ntid.x;
	mov.u32 	%r5, %tid.x;
	mad.lo.s32 	%r1, %r3, %r4, %r5;
	setp.ge.s32 	%p1, %r1, %r2;
	@%p1 bra 	$L__BB3_2;
	cvta.to.global.u64 	%rd4, %rd1;
	cvta.to.global.u64 	%rd5, %rd2;
	cvta.to.global.u64 	%rd6, %rd3;
	mul.wide.s32 	%rd7, %r1, 4;
	add.s64 	%rd8, %rd4, %rd7;
	ld.global.f32 	%f1, [%rd8];
	add.s64 	%rd9, %rd5, %rd7;
	ld.global.f32 	%f2, [%rd9];
	mul.f32 	%f3, %f1, %f2;
	add.s64 	%rd10, %rd6, %rd7;
	st.global.f32 	[%rd10], %f3;
$L__BB3_2:
	ret;

}
	// .globl	relu_kernel
.visible .entry relu_kernel(
	.param .u64 .ptr .align 1 relu_kernel_param_0,
	.param .u64 .ptr .align 1 relu_kernel_param_1,
	.param .u32 relu_kernel_param_2
)
{
	.reg .pred 	%p<2>;
	.reg .b32 	%r<6>;
	.reg .b32 	%f<3>;
	.reg .b64 	%rd<8>;

	ld.param.u64 	%rd1, [relu_kernel_param_0];
	ld.param.u64 	%rd2, [relu_kernel_param_1];
	ld.param.u32 	%r2, [relu_kernel_param_2];
	mov.u32 	%r3, %ctaid.x;
	mov.u32 	%r4, %ntid.x;
	mov.u32 	%r5, %tid.x;
	mad.lo.s32 	%r1, %r3, %r4, %r5;
	setp.ge.s32 	%p1, %r1, %r2;
	@%p1 bra 	$L__BB4_2;
	cvta.to.global.u64 	%rd3, %rd1;
	cvta.to.global.u64 	%rd4, %rd2;
	mul.wide.s32 	%rd5, %r1, 4;
	add.s64 	%rd6, %rd3, %rd5;
	ld.global.f32 	%f1, [%rd6];
	max.f32 	%f2, %f1, 0f00000000;
	add.s64 	%rd7, %rd4, %rd5;
	st.global.f32 	[%rd7], %f2;
$L__BB4_2:
	ret;

}
	// .globl	div_kernel
.visible .entry div_kernel(
	.param .u64 .ptr .align 1 div_kernel_param_0,
	.param .u64 .ptr .align 1 div_kernel_param_1,
	.param .u64 .ptr .align 1 div_kernel_param_2,
	.param .u32 div_kernel_param_3
)
{
	.reg .pred 	%p<3>;
	.reg .b32 	%r<7>;
	.reg .b32 	%f<4>;
	.reg .b64 	%rd<14>;

	ld.param.u64 	%rd2, [div_kernel_param_0];
	ld.param.u64 	%rd3, [div_kernel_param_1];
	ld.param.u64 	%rd4, [div_kernel_param_2];
	ld.param.u32 	%r2, [div_kernel_param_3];
	cvta.to.global.u64 	%rd1, %rd4;
	mov.u32 	%r3, %ctaid.x;
	mov.u32 	%r4, %ntid.x;
	mov.u32 	%r5, %tid.x;
	mad.lo.s32 	%r1, %r3, %r4, %r5;
	setp.ge.s32 	%p1, %r1, %r2;
	@%p1 bra 	$L__BB5_4;
	cvta.to.global.u64 	%rd5, %rd3;
	mul.wide.s32 	%rd6, %r1, 4;
	add.s64 	%rd7, %rd5, %rd6;
	ld.global.f32 	%f1, [%rd7];
	setp.neu.f32 	%p2, %f1, 0f00000000;
	@%p2 bra 	$L__BB5_3;
	add.s64 	%rd13, %rd1, %rd6;
	mov.b32 	%r6, 2139095040;
	st.global.u32 	[%rd13], %r6;
	bra.uni 	$L__BB5_4;
$L__BB5_3:
	cvta.to.global.u64 	%rd8, %rd2;
	add.s64 	%rd10, %rd8, %rd6;
	ld.global.f32 	%f2, [%rd10];
	div.rn.f32 	%f3, %f2, %f1;
	add.s64 	%rd11, %rd1, %rd6;
	st.global.f32 	[%rd11], %f3;
$L__BB5_4:
	ret;

}
	// .globl	div_scalar_kernel
.visible .entry div_scalar_kernel(
	.param .u64 .ptr .align 1 div_scalar_kernel_param_0,
	.param .f32 div_scalar_kernel_param_1,
	.param .u64 .ptr .align 1 div_scalar_kernel_param_2,
	.param .u32 div_scalar_kernel_param_3
)
{
	.reg .pred 	%p<3>;
	.reg .b32 	%r<7>;
	.reg .b32 	%f<4>;
	.reg .b64 	%rd<10>;

	ld.param.u64 	%rd2, [div_scalar_kernel_param_0];
	ld.param.f32 	%f1, [div_scalar_kernel_param_1];
	ld.param.u64 	%rd3, [div_scalar_kernel_param_2];
	ld.param.u32 	%r2, [div_scalar_kernel_param_3];
	cvta.to.global.u64 	%rd1, %rd3;
	mov.u32 	%r3, %ctaid.x;
	mov.u32 	%r4, %ntid.x;
	mov.u32 	%r5, %tid.x;
	mad.lo.s32 	%r1, %r3, %r4, %r5;
	setp.ge.s32 	%p1, %r1, %r2;
	@%p1 bra 	$L__BB6_4;
	setp.neu.f32 	%p2, %f1, 0f00000000;
	@%p2 bra 	$L__BB6_3;
	mul.wide.s32 	%rd8, %r1, 4;
	add.s64 	%rd9, %rd1, %rd8;
	mov.b32 	%r6, 2139095040;
	st.global.u32 	[%rd9], %r6;
	bra.uni 	$L__BB6_4;
$L__BB6_3:
	cvta.to.global.u64 	%rd4, %rd2;
	mul.wide.s32 	%rd5, %r1, 4;
	add.s64 	%rd6, %rd4, %rd5;
	ld.global.f32 	%f2, [%rd6];
	div.rn.f32 	%f3, %f2, %f1;
	add.s64 	%rd7, %rd1, %rd5;
	st.global.f32 	[%rd7], %f3;
$L__BB6_4:
	ret;

}
	// .globl	relu_backward_kernel
.visible .entry relu_backward_kernel(
	.param .u64 .ptr .align 1 relu_backward_kernel_param_0,
	.param .u64 .ptr .align 1 relu_backward_kernel_param_1,
	.param .u64 .ptr .align 1 relu_backward_kernel_param_2,
	.param .u32 relu_backward_kernel_param_3
)
{
	.reg .pred 	%p<3>;
	.reg .b32 	%r<6>;
	.reg .b32 	%f<6>;
	.reg .b64 	%rd<13>;

	ld.param.u64 	%rd1, [relu_backward_kernel_param_0];
	ld.param.u64 	%rd2, [relu_backward_kernel_param_1];
	ld.param.u64 	%rd3, [relu_backward_kernel_param_2];
	ld.param.u32 	%r2, [relu_backward_kernel_param_3];
	mov.u32 	%r3, %ctaid.x;
	mov.u32 	%r4, %ntid.x;
	mov.u32 	%r5, %tid.x;
	mad.lo.s32 	%r1, %r3, %r4, %r5;
	setp.ge.s32 	%p1, %r1, %r2;
	@%p1 bra 	$L__BB7_4;
	cvta.to.global.u64 	%rd4, %rd1;
	mul.wide.s32 	%rd5, %r1, 4;
	add.s64 	%rd6, %rd4, %rd5;
	ld.global.f32 	%f4, [%rd6];
	setp.leu.f32 	%p2, %f4, 0f00000000;
	mov.f32 	%f5, 0f00000000;
	@%p2 bra 	$L__BB7_3;
	cvta.to.global.u64 	%rd7, %rd2;
	add.s64 	%rd9, %rd7, %rd5;
	ld.global.f32 	%f5, [%rd9];
$L__BB7_3:
	cvta.to.global.u64 	%rd10, %rd3;
	add.s64 	%rd12, %rd10, %rd5;
	st.global.f32 	[%rd12], %f5;
$L__BB7_4:
	ret;

}
	// .globl	elu_kernel
.visible .entry elu_kernel(
	.param .u64 .ptr .align 1 elu_kernel_param_0,
	.param .u64 .ptr .align 1 elu_kernel_param_1,
	.param .f32 elu_kernel_param_2,
	.param .u32 elu_kernel_param_3
)
{
	.reg .pred 	%p<3>;
	.reg .b32 	%r<8>;
	.reg .b32 	%f<16>;
	.reg .b64 	%rd<11>;

	ld.param.u64 	%rd2, [elu_kernel_param_0];
	ld.param.u64 	%rd3, [elu_kernel_param_1];
	ld.param.f32 	%f2, [elu_kernel_param_2];
	ld.param.u32 	%r2, [elu_kernel_param_3];
	cvta.to.global.u64 	%rd1, %rd3;
	mov.u32 	%r3, %ctaid.x;
	mov.u32 	%r4, %ntid.x;
	mov.u32 	%r5, %tid.x;
	mad.lo.s32 	%r1, %r3, %r4, %r5;
	setp.ge.s32 	%p1, %r1, %r2;
	@%p1 bra 	$L__BB8_4;
	cvta.to.global.u64 	%rd4, %rd2;
	mul.wide.s32 	%rd5, %r1, 4;
	add.s64 	%rd6, %rd4, %rd5;
	ld.global.f32 	%f1, [%rd6];
	setp.geu.f32 	%p2, %f1, 0f00000000;
	@%p2 bra 	$L__BB8_3;
	fma.rn.f32 	%f3, %f1, 0f3BBB989D, 0f3F000000;
	cvt.sat.f32.f32 	%f4, %f3;
	mov.f32 	%f5, 0f4B400001;
	mov.f32 	%f6, 0f437C0000;
	fma.rm.f32 	%f7, %f4, %f6, %f5;
	add.f32 	%f8, %f7, 0fCB40007F;
	neg.f32 	%f9, %f8;
	fma.rn.f32 	%f10, %f1, 0f3FB8AA3B, %f9;
	fma.rn.f32 	%f11, %f1, 0f32A57060, %f10;
	mov.b32 	%r6, %f7;
	shl.b32 	%r7, %r6, 23;
	mov.b32 	%f12, %r7;
	ex2.approx.ftz.f32 	%f13, %f11;
	fma.rn.f32 	%f14, %f13, %f12, 0fBF800000;
	mul.f32 	%f15, %f2, %f14;
	add.s64 	%rd10, %rd1, %rd5;
	st.global.f32 	[%rd10], %f15;
	bra.uni 	$L__BB8_4;
$L__BB8_3:
	add.s64 	%rd8, %rd1, %rd5;
	st.global.f32 	[%rd8], %f1;
$L__BB8_4:
	ret;

}
	// .globl	elu_backward_kernel
.visible .entry elu_backward_kernel(
	.param .u64 .ptr .align 1 elu_backward_kernel_param_0,
	.param .u64 .ptr .align 1 elu_backward_kernel_param_1,
	.param .u64 .ptr .align 1 elu_backward_kernel_param_2,
	.param .f32 elu_backward_kernel_param_3,
	.param .u32 elu_backward_kernel_param_4
)
{
	.reg .pred 	%p<3>;
	.reg .b32 	%r<8>;
	.reg .b32 	%f<21>;
	.reg .b64 	%rd<12>;

	ld.param.u64 	%rd1, [elu_backward_kernel_param_0];
	ld.param.u64 	%rd2, [elu_backward_kernel_param_1];
	ld.param.u64 	%rd3, [elu_backward_kernel_param_2];
	ld.param.f32 	%f4, [elu_backward_kernel_param_3];
	ld.param.u32 	%r2, [elu_backward_kernel_param_4];
	mov.u32 	%r3, %ctaid.x;
	mov.u32 	%r4, %ntid.x;
	mov.u32 	%r5, %tid.x;
	mad.lo.s32 	%r1, %r3, %r4, %r5;
	setp.ge.s32 	%p1, %r1, %r2;
	@%p1 bra 	$L__BB9_4;
	cvta.to.global.u64 	%rd4, %rd1;
	mul.wide.s32 	%rd5, %r1, 4;
	add.s64 	%rd6, %rd4, %rd5;
	ld.global.f32 	%f1, [%rd6];
	setp.geu.f32 	%p2, %f1, 0f00000000;
	mov.f32 	%f20, 0f3F800000;
	@%p2 bra 	$L__BB9_3;
	fma.rn.f32 	%f6, %f1, 0f3BBB989D, 0f3F000000;
	cvt.sat.f32.f32 	%f7, %f6;
	mov.f32 	%f8, 0f4B400001;
	mov.f32 	%f9, 0f437C0000;
	fma.rm.f32 	%f10, %f7, %f9, %f8;
	add.f32 	%f11, %f10, 0fCB40007F;
	neg.f32 	%f12, %f11;
	fma.rn.f32 	%f13, %f1, 0f3FB8AA3B, %f12;
	fma.rn.f32 	%f14, %f1, 0f32A57060, %f13;
	mov.b32 	%r6, %f10;
	shl.b32 	%r7, %r6, 23;
	mov.b32 	%f15, %r7;
	ex2.approx.ftz.f32 	%f16, %f14;
	mul.f32 	%f17, %f16, %f15;
	mul.f32 	%f20, %f4, %f17;
$L__BB9_3:
	cvta.to.global.u64 	%rd7, %rd2;
	add.s64 	%rd9, %rd7, %rd5;
	ld.global.f32 	%f18, [%rd9];
	mul.f32 	%f19, %f20, %f18;
	cvta.to.global.u64 	%rd10, %rd3;
	add.s64 	%rd11, %rd10, %rd5;
	st.global.f32 	[%rd11], %f19;
$L__BB9_4:
	ret;

}
	// .globl	broadcast_kernel
.visible .entry broadcast_kernel(
	.param .u64 .ptr .align 1 broadcast_kernel_param_0,
	.param .u64 .ptr .align 1 broadcast_kernel_param_1,
	.param .u64 .ptr .align 1 broadcast_kernel_param_2,
	.param .u64 .ptr .align 1 broadcast_kernel_param_3,
	.param .u64 .ptr .align 1 broadcast_kernel_param_4,
	.param .u64 .ptr .align 1 broadcast_kernel_param_5,
	.param .u32 broadcast_kernel_param_6,
	.param .u32 broadcast_kernel_param_7,
	.param .u32 broadcast_kernel_param_8,
	.param .u32 broadcast_kernel_param_9
)
{
	.local .align 16 .b8 	__local_depot10[32];
	.reg .b64 	%SP;
	.reg .b64 	%SPL;
	.reg .pred 	%p<36>;
	.reg .b32 	%r<207>;
	.reg .b32 	%f<2>;
	.reg .b64 	%rd<119>;

	mov.u64 	%SPL, __local_depot10;
	ld.param.u64 	%rd11, [broadcast_kernel_param_0];
	ld.param.u64 	%rd12, [broadcast_kernel_param_1];
	ld.param.u64 	%rd13, [broadcast_kernel_param_3];
	ld.param.u64 	%rd14, [broadcast_kernel_param_4];
	ld.param.u32 	%r83, [broadcast_kernel_param_6];
	ld.param.u32 	%r84, [broadcast_kernel_param_7];
	ld.param.u32 	%r86, [broadcast_kernel_param_8];
	ld.param.u32 	%r85, [broadcast_kernel_param_9];
	cvta.to.global.u64 	%rd1, %rd13;
	cvta.to.global.u64 	%rd2, %rd14;
	cvta.to.global.u64 	%rd3, %rd12;
	add.u64 	%rd4, %SPL, 0;
	mov.u32 	%r87, %ctaid.x;
	mov.u32 	%r88, %ntid.x;
	mov.u32 	%r89, %tid.x;
	mad.lo.s32 	%r1, %r87, %r88, %r89;
	setp.ge.s32 	%p1, %r1, %r86;
	@%p1 bra 	$L__BB10_67;
	max.s32 	%r90, %r83, %r84;
	setp.gt.s32 	%p2, %r90, 8;
	@%p2 bra 	$L__BB10_67;
	setp.lt.s32 	%p3, %r84, 1;
	@%p3 bra 	$L__BB10_54;
	and.b32  	%r2, %r84, 7;
	setp.lt.u32 	%p4, %r84, 8;
	mov.u32 	%r192, %r84;
	mov.u32 	%r181, %r1;
	@%p4 bra 	$L__BB10_28;
	add.s32 	%r3, %r84, -1;
	mul.wide.u32 	%rd16, %r3, 4;
	add.s64 	%rd17, %rd1, %rd16;
	ld.global.u32 	%r4, [%rd17];
	setp.lt.s32 	%p5, %r4, 1;
	@%p5 bra 	$L__BB10_6;
	div.s32 	%r181, %r1, %r4;
	mul.lo.s32 	%r92, %r181, %r4;
	sub.s32 	%r93, %r1, %r92;
	add.s64 	%rd21, %rd4, %rd16;
	st.local.u32 	[%rd21], %r93;
	bra.uni 	$L__BB10_7;
$L__BB10_6:
	add.s64 	%rd19, %rd4, %rd16;
	mov.b32 	%r91, 0;
	st.local.u32 	[%rd19], %r91;
	mov.u32 	%r181, %r1;
$L__BB10_7:
	add.s32 	%r7, %r84, -2;
	mul.wide.u32 	%rd22, %r7, 4;
	add.s64 	%rd23, %rd1, %rd22;
	ld.global.u32 	%r8, [%rd23];
	setp.gt.s32 	%p6, %r8, 0;
	@%p6 bra 	$L__BB10_9;
	add.s64 	%rd25, %rd4, %rd22;
	mov.b32 	%r94, 0;
	st.local.u32 	[%rd25], %r94;
	bra.uni 	$L__BB10_10;
$L__BB10_9:
	div.s32 	%r9, %r181, %r8;
	mul.lo.s32 	%r95, %r9, %r8;
	sub.s32 	%r96, %r181, %r95;
	add.s64 	%rd27, %rd4, %rd22;
	st.local.u32 	[%rd27], %r96;
	mov.u32 	%r181, %r9;
$L__BB10_10:
	add.s32 	%r11, %r84, -3;
	mul.wide.u32 	%rd28, %r11, 4;
	add.s64 	%rd29, %rd1, %rd28;
	ld.global.u32 	%r12, [%rd29];
	setp.gt.s32 	%p7, %r12, 0;
	@%p7 bra 	$L__BB10_12;
	add.s64 	%rd31, %rd4, %rd28;
	mov.b32 	%r97, 0;
	st.local.u32 	[%rd31], %r97;
	bra.uni 	$L__BB10_13;
$L__BB10_12:
	div.s32 	%r13, %r181, %r12;
	mul.lo.s32 	%r98, %r13, %r12;
	sub.s32 	%r99, %r181, %r98;
	add.s64 	%rd33, %rd4, %rd28;
	st.local.u32 	[%rd33], %r99;
	mov.u32 	%r181, %r13;
$L__BB10_13:
	add.s32 	%r15, %r84, -4;
	mul.wide.u32 	%rd34, %r15, 4;
	add.s64 	%rd35, %rd1, %rd34;
	ld.global.u32 	%r16, [%rd35];
	setp.gt.s32 	%p8, %r16, 0;
	@%p8 bra 	$L__BB10_15;
	add.s64 	%rd37, %rd4, %rd34;
	mov.b32 	%r100, 0;
	st.local.u32 	[%rd37], %r100;
	bra.uni 	$L__BB10_16;
$L__BB10_15:
	div.s32 	%r17, %r181, %r16;
	mul.lo.s32 	%r101, %r17, %r16;
	sub.s32 	%r102, %r181, %r101;
	add.s64 	%rd39, %rd4, %rd34;
	st.local.u32 	[%rd39], %r102;
	mov.u32 	%r181, %r17;
$L__BB10_16:
	add.s32 	%r19, %r84, -5;
	mul.wide.u32 	%rd40, %r19, 4;
	add.s64 	%rd41, %rd1, %rd40;
	ld.global.u32 	%r20, [%rd41];
	setp.gt.s32 	%p9, %r20, 0;
	@%p9 bra 	$L__BB10_18;
	add.s64 	%rd43, %rd4, %rd40;
	mov.b32 	%r103, 0;
	st.local.u32 	[%rd43], %r103;
	bra.uni 	$L__BB10_19;
$L__BB10_18:
	div.s32 	%r21, %r181, %r20;
	mul.lo.s32 	%r104, %r21, %r20;
	sub.s32 	%r105, %r181, %r104;
	add.s64 	%rd45, %rd4, %rd40;
	st.local.u32 	[%rd45], %r105;
	mov.u32 	%r181, %r21;
$L__BB10_19:
	add.s32 	%r23, %r84, -6;
	mul.wide.u32 	%rd46, %r23, 4;
	add.s64 	%rd47, %rd1, %rd46;
	ld.global.u32 	%r24, [%rd47];
	setp.gt.s32 	%p10, %r24, 0;
	@%p10 bra 	$L__BB10_21;
	add.s64 	%rd49, %rd4, %rd46;
	mov.b32 	%r106, 0;
	st.local.u32 	[%rd49], %r106;
	bra.uni 	$L__BB10_22;
$L__BB10_21:
	div.s32 	%r25, %r181, %r24;
	mul.lo.s32 	%r107, %r25, %r24;
	sub.s32 	%r108, %r181, %r107;
	add.s64 	%rd51, %rd4, %rd46;
	st.local.u32 	[%rd51], %r108;
	mov.u32 	%r181, %r25;
$L__BB10_22:
	add.s32 	%r27, %r84, -7;
	mul.wide.u32 	%rd52, %r27, 4;
	add.s64 	%rd53, %rd1, %rd52;
	ld.global.u32 	%r28, [%rd53];
	setp.gt.s32 	%p11, %r28, 0;
	@%p11 bra 	$L__BB10_24;
	add.s64 	%rd55, %rd4, %rd52;
	mov.b32 	%r109, 0;
	st.local.u32 	[%rd55], %r109;
	bra.uni 	$L__BB10_25;
$L__BB10_24:
	div.s32 	%r29, %r181, %r28;
	mul.lo.s32 	%r110, %r29, %r28;
	sub.s32 	%r111, %r181, %r110;
	add.s64 	%rd57, %rd4, %rd52;
	st.local.u32 	[%rd57], %r111;
	mov.u32 	%r181, %r29;
$L__BB10_25:
	add.s32 	%r31, %r84, -8;
	mul.wide.u32 	%rd58, %r31, 4;
	add.s64 	%rd59, %rd1, %rd58;
	ld.global.u32 	%r32, [%rd59];
	setp.gt.s32 	%p12, %r32, 0;
	@%p12 bra 	$L__BB10_27;
	add.s64 	%rd61, %rd4, %rd58;
	mov.b32 	%r192, 0;
	st.local.u32 	[%rd61], %r192;
	bra.uni 	$L__BB10_28;
$L__BB10_27:
	div.s32 	%r33, %r181, %r32;
	mul.lo.s32 	%r114, %r33, %r32;
	sub.s32 	%r115, %r181, %r114;
	add.s64 	%rd63, %rd4, %rd58;
	st.local.u32 	[%rd63], %r115;
	mov.b32 	%r192, 0;
	mov.u32 	%r181, %r33;
$L__BB10_28:
	setp.eq.s32 	%p13, %r2, 0;
	@%p13 bra 	$L__BB10_54;
	and.b32  	%r36, %r84, 3;
	setp.lt.u32 	%p14, %r2, 4;
	@%p14 bra 	$L__BB10_42;
	add.s32 	%r37, %r192, -1;
	mul.wide.u32 	%rd64, %r37, 4;
	add.s64 	%rd65, %rd1, %rd64;
	ld.global.u32 	%r38, [%rd65];
	setp.gt.s32 	%p15, %r38, 0;
	@%p15 bra 	$L__BB10_32;
	add.s64 	%rd67, %rd4, %rd64;
	mov.b32 	%r116, 0;
	st.local.u32 	[%rd67], %r116;
	bra.uni 	$L__BB10_33;
$L__BB10_32:
	div.s32 	%r39, %r181, %r38;
	mul.lo.s32 	%r117, %r39, %r38;
	sub.s32 	%r118, %r181, %r117;
	add.s64 	%rd69, %rd4, %rd64;
	st.local.u32 	[%rd69], %r118;
	mov.u32 	%r181, %r39;
$L__BB10_33:
	add.s32 	%r41, %r192, -2;
	mul.wide.u32 	%rd70, %r41, 4;
	add.s64 	%rd71, %rd1, %rd70;
	ld.global.u32 	%r42, [%rd71];
	setp.gt.s32 	%p16, %r42, 0;
	@%p16 bra 	$L__BB10_35;
	add.s64 	%rd73, %rd4, %rd70;
	mov.b32 	%r119, 0;
	st.local.u32 	[%rd73], %r119;
	bra.uni 	$L__BB10_36;
$L__BB10_35:
	div.s32 	%r43, %r181, %r42;
	mul.lo.s32 	%r120, %r43, %r42;
	sub.s32 	%r121, %r181, %r120;
	add.s64 	%rd75, %rd4, %rd70;
	st.local.u32 	[%rd75], %r121;
	mov.u32 	%r181, %r43;
$L__BB10_36:
	add.s32 	%r45, %r192, -3;
	mul.wide.u32 	%rd76, %r45, 4;
	add.s64 	%rd77, %rd1, %rd76;
	ld.global.u32 	%r46, [%rd77];
	setp.gt.s32 	%p17, %r46, 0;
	@%p17 bra 	$L__BB10_38;
	add.s64 	%rd79, %rd4, %rd76;
	mov.b32 	%r122, 0;
	st.local.u32 	[%rd79], %r122;
	bra.uni 	$L__BB10_39;
$L__BB10_38:
	div.s32 	%r47, %r181, %r46;
	mul.lo.s32 	%r123, %r47, %r46;
	sub.s32 	%r124, %r181, %r123;
	add.s64 	%rd81, %rd4, %rd76;
	st.local.u32 	[%rd81], %r124;
	mov.u32 	%r181, %r47;
$L__BB10_39:
	add.s32 	%r192, %r192, -4;
	mul.wide.u32 	%rd82, %r192, 4;
	add.s64 	%rd83, %rd1, %rd82;
	ld.global.u32 	%r50, [%rd83];
	setp.gt.s32 	%p18, %r50, 0;
	@%p18 bra 	$L__BB10_41;
	add.s64 	%rd85, %rd4, %rd82;
	mov.b32 	%r125, 0;
	st.local.u32 	[%rd85], %r125;
	bra.uni 	$L__BB10_42;
$L__BB10_41:
	div.s32 	%r51, %r181, %r50;
	mul.lo.s32 	%r126, %r51, %r50;
	sub.s32 	%r127, %r181, %r126;
	add.s64 	%rd87, %rd4, %rd82;
	st.local.u32 	[%rd87], %r127;
	mov.u32 	%r181, %r51;
$L__BB10_42:
	setp.eq.s32 	%p19, %r36, 0;
	@%p19 bra 	$L__BB10_54;
	setp.eq.s32 	%p20, %r36, 1;
	@%p20 bra 	$L__BB10_50;
	add.s32 	%r54, %r192, -1;
	mul.wide.u32 	%rd88, %r54, 4;
	add.s64 	%rd89, %rd1, %rd88;
	ld.global.u32 	%r55, [%rd89];
	setp.gt.s32 	%p21, %r55, 0;
	@%p21 bra 	$L__BB10_46;
	add.s64 	%rd91, %rd4, %rd88;
	mov.b32 	%r128, 0;
	st.local.u32 	[%rd91], %r128;
	bra.uni 	$L__BB10_47;
$L__BB10_46:
	div.s32 	%r56, %r181, %r55;
	mul.lo.s32 	%r129, %r56, %r55;
	sub.s32 	%r130, %r181, %r129;
	add.s64 	%rd93, %rd4, %rd88;
	st.local.u32 	[%rd93], %r130;
	mov.u32 	%r181, %r56;
$L__BB10_47:
	add.s32 	%r192, %r192, -2;
	mul.wide.u32 	%rd94, %r192, 4;
	add.s64 	%rd95, %rd1, %rd94;
	ld.global.u32 	%r59, [%rd95];
	setp.gt.s32 	%p22, %r59, 0;
	@%p22 bra 	$L__BB10_49;
	add.s64 	%rd97, %rd4, %rd94;
	mov.b32 	%r131, 0;
	st.local.u32 	[%rd97], %r131;
	bra.uni 	$L__BB10_50;
$L__BB10_49:
	div.s32 	%r60, %r181, %r59;
	mul.lo.s32 	%r132, %r60, %r59;
	sub.s32 	%r133, %r181, %r132;
	add.s64 	%rd99, %rd4, %rd94;
	st.local.u32 	[%rd99], %r133;
	mov.u32 	%r181, %r60;
$L__BB10_50:
	and.b32  	%r134, %r84, 1;
	setp.eq.b32 	%p23, %r134, 1;
	not.pred 	%p24, %p23;
	@%p24 bra 	$L__BB10_54;
	add.s32 	%r63, %r192, -1;
	mul.wide.u32 	%rd100, %r63, 4;
	add.s64 	%rd101, %rd1, %rd100;
	ld.global.u32 	%r64, [%rd101];
	setp.gt.s32 	%p25, %r64, 0;
	@%p25 bra 	$L__BB10_53;
	add.s64 	%rd103, %rd4, %rd100;
	mov.b32 	%r135, 0;
	st.local.u32 	[%rd103], %r135;
	bra.uni 	$L__BB10_54;
$L__BB10_53:
	rem.s32 	%r136, %r181, %r64;
	add.s64 	%rd105, %rd4, %rd100;
	st.local.u32 	[%rd105], %r136;
$L__BB10_54:
	setp.eq.s32 	%p26, %r85, 1;
	mov.b32 	%r205, 0;
	@%p26 bra 	$L__BB10_66;
	setp.lt.s32 	%p27, %r84, 1;
	mov.b32 	%r205, 0;
	@%p27 bra 	$L__BB10_64;
	and.b32  	%r65, %r84, 7;
	setp.lt.u32 	%p28, %r84, 8;
	mov.b32 	%r201, 0;
	mov.u32 	%r205, %r201;
	@%p28 bra 	$L__BB10_58;
	ld.local.v4.u32 	{%r142, %r143, %r144, %r145}, [%rd4];
	ld.global.u32 	%r146, [%rd2];
	mul.lo.s32 	%r147, %r146, %r142;
	ld.global.u32 	%r148, [%rd2+4];
	mad.lo.s32 	%r149, %r148, %r143, %r147;
	ld.global.u32 	%r150, [%rd2+8];
	mad.lo.s32 	%r151, %r150, %r144, %r149;
	ld.global.u32 	%r152, [%rd2+12];
	mad.lo.s32 	%r153, %r152, %r145, %r151;
	ld.local.v4.u32 	{%r154, %r155, %r156, %r157}, [%rd4+16];
	ld.global.u32 	%r158, [%rd2+16];
	mad.lo.s32 	%r159, %r158, %r154, %r153;
	ld.global.u32 	%r160, [%rd2+20];
	mad.lo.s32 	%r161, %r160, %r155, %r159;
	ld.global.u32 	%r162, [%rd2+24];
	mad.lo.s32 	%r163, %r162, %r156, %r161;
	ld.global.u32 	%r164, [%rd2+28];
	mad.lo.s32 	%r205, %r164, %r157, %r163;
	mov.b32 	%r201, 8;
$L__BB10_58:
	setp.eq.s32 	%p29, %r65, 0;
	@%p29 bra 	$L__BB10_64;
	and.b32  	%r70, %r84, 3;
	setp.lt.u32 	%p30, %r65, 4;
	@%p30 bra 	$L__BB10_61;
	mul.wide.u32 	%rd106, %r201, 4;
	add.s64 	%rd107, %rd4, %rd106;
	ld.local.u32 	%r166, [%rd107];
	add.s64 	%rd108, %rd2, %rd106;
	ld.global.u32 	%r167, [%rd108];
	mad.lo.s32 	%r168, %r167, %r166, %r205;
	ld.local.u32 	%r169, [%rd107+4];
	ld.global.u32 	%r170, [%rd108+4];
	mad.lo.s32 	%r171, %r170, %r169, %r168;
	ld.local.u32 	%r172, [%rd107+8];
	ld.global.u32 	%r173, [%rd108+8];
	mad.lo.s32 	%r174, %r173, %r172, %r171;
	ld.local.u32 	%r175, [%rd107+12];
	ld.global.u32 	%r176, [%rd108+12];
	mad.lo.s32 	%r205, %r176, %r175, %r174;
	add.s32 	%r201, %r201, 4;
$L__BB10_61:
	setp.eq.s32 	%p31, %r70, 0;
	@%p31 bra 	$L__BB10_64;
	mul.wide.u32 	%rd109, %r201, 4;
	add.s64 	%rd118, %rd2, %rd109;
	add.s64 	%rd117, %rd4, %rd109;
	neg.s32 	%r203, %r70;
$L__BB10_63:
	.pragma "nounroll";
	ld.local.u32 	%r177, [%rd117];
	ld.global.u32 	%r178, [%rd118];
	mad.lo.s32 	%r205, %r178, %r177, %r205;
	add.s64 	%rd118, %rd118, 4;
	add.s64 	%rd117, %rd117, 4;
	add.s32 	%r203, %r203, 1;
	setp.ne.s32 	%p32, %r203, 0;
	@%p32 bra 	$L__BB10_63;
$L__BB10_64:
	setp.gt.s32 	%p33, %r205, -1;
	setp.lt.s32 	%p34, %r205, %r85;
	and.pred  	%p35, %p33, %p34;
	@%p35 bra 	$L__BB10_66;
	mul.wide.s32 	%rd110, %r1, 4;
	add.s64 	%rd111, %rd3, %rd110;
	mov.b32 	%r179, 2143289344;
	st.global.u32 	[%rd111], %r179;
	bra.uni 	$L__BB10_67;
$L__BB10_66:
	cvta.to.global.u64 	%rd112, %rd11;
	mul.wide.u32 	%rd113, %r205, 4;
	add.s64 	%rd114, %rd112, %rd113;
	ld.global.f32 	%f1, [%rd114];
	mul.wide.s32 	%rd115, %r1, 4;
	add.s64 	%rd116, %rd3, %rd115;
	st.global.f32 	[%rd116], %f1;
$L__BB10_67:
	ret;

}
	// .globl	exp_kernel
.visible .entry exp_kernel(
	.param .u64 .ptr .align 1 exp_kernel_param_0,
	.param .u64 .ptr .align 1 exp_kernel_param_1,
	.param .u32 exp_kernel_param_2
)
{
	.reg .pred 	%p<2>;
	.reg .b32 	%r<8>;
	.reg .b32 	%f<14>;
	.reg .b64 	%rd<8>;

	ld.param.u64 	%rd1, [exp_kernel_param_0];
	ld.param.u64 	%rd2, [exp_kernel_param_1];
	ld.param.u32 	%r2, [exp_kernel_param_2];
	mov.u32 	%r3, %ctaid.x;
	mov.u32 	%r4, %ntid.x;
	mov.u32 	%r5, %tid.x;
	mad.lo.s32 	%r1, %r3, %r4, %r5;
	setp.ge.s32 	%p1, %r1, %r2;
	@%p1 bra 	$L__BB11_2;
	cvta.to.global.u64 	%rd3, %rd1;
	cvta.to.global.u64 	%rd4, %rd2;
	mul.wide.s32 	%rd5, %r1, 4;
	add.s64 	%rd6, %rd3, %rd5;
	ld.global.f32 	%f1, [%rd6];
	fma.rn.f32 	%f2, %f1, 0f3BBB989D, 0f3F000000;
	cvt.sat.f32.f32 	%f3, %f2;
	mov.f32 	%f4, 0f4B400001;
	mov.f32 	%f5, 0f437C0000;
	fma.rm.f32 	%f6, %f3, %f5, %f4;
	add.f32 	%f7, %f6, 0fCB40007F;
	neg.f32 	%f8, %f7;
	fma.rn.f32 	%f9, %f1, 0f3FB8AA3B, %f8;
	fma.rn.f32 	%f10, %f1, 0f32A57060, %f9;
	mov.b32 	%r6, %f6;
	shl.b32 	%r7, %r6, 23;
	mov.b32 	%f11, %r7;
	ex2.approx.ftz.f32 	%f12, %f10;
	mul.f32 	%f13, %f12, %f11;
	add.s64 	%rd7, %rd4, %rd5;
	st.global.f32 	[%rd7], %f13;
$L__BB11_2:
	ret;

}
	// .globl	ln_kernel
.visible .entry ln_kernel(
	.param .u64 .ptr .align 1 ln_kernel_param_0,
	.param .u64 .ptr .align 1 ln_kernel_param_1,
	.param .u32 ln_kernel_param_2
)
{
	.reg .pred 	%p<5>;
	.reg .b32 	%r<10>;
	.reg .b32 	%f<23>;
	.reg .b64 	%rd<8>;

	ld.param.u64 	%rd1, [ln_kernel_param_0];
	ld.param.u64 	%rd2, [ln_kernel_param_1];
	ld.param.u32 	%r2, [ln_kernel_param_2];
	mov.u32 	%r3, %ctaid.x;
	mov.u32 	%r4, %ntid.x;
	mov.u32 	%r5, %tid.x;
	mad.lo.s32 	%r1, %r3, %r4, %r5;
	setp.ge.s32 	%p1, %r1, %r2;
	@%p1 bra 	$L__BB12_2;
	cvta.to.global.u64 	%rd3, %rd1;
	cvta.to.global.u64 	%rd4, %rd2;
	mul.wide.s32 	%rd5, %r1, 4;
	add.s64 	%rd6, %rd3, %rd5;
	ld.global.f32 	%f1, [%rd6];
	setp.lt.f32 	%p2, %f1, 0f00800000;
	mul.f32 	%f2, %f1, 0f4B000000;
	selp.f32 	%f3, %f2, %f1, %p2;
	selp.f32 	%f4, 0fC1B80000, 0f00000000, %p2;
	mov.b32 	%r6, %f3;
	add.s32 	%r7, %r6, -1059760811;
	and.b32  	%r8, %r7, -8388608;
	sub.s32 	%r9, %r6, %r8;
	mov.b32 	%f5, %r9;
	cvt.rn.f32.s32 	%f6, %r8;
	fma.rn.f32 	%f7, %f6, 0f34000000, %f4;
	add.f32 	%f8, %f5, 0fBF800000;
	fma.rn.f32 	%f9, %f8, 0fBE055027, 0f3E1039F6;
	fma.rn.f32 	%f10, %f9, %f8, 0fBDF8CDCC;
	fma.rn.f32 	%f11, %f10, %f8, 0f3E0F2955;
	fma.rn.f32 	%f12, %f11, %f8, 0fBE2AD8B9;
	fma.rn.f32 	%f13, %f12, %f8, 0f3E4CED0B;
	fma.rn.f32 	%f14, %f13, %f8, 0fBE7FFF22;
	fma.rn.f32 	%f15, %f14, %f8, 0f3EAAAA78;
	fma.rn.f32 	%f16, %f15, %f8, 0fBF000000;
	mul.f32 	%f17, %f8, %f16;
	fma.rn.f32 	%f18, %f17, %f8, %f8;
	fma.rn.f32 	%f19, %f7, 0f3F317218, %f18;
	setp.gt.u32 	%p3, %r6, 2139095039;
	fma.rn.f32 	%f20, %f3, 0f7F800000, 0f7F800000;
	selp.f32 	%f21, %f20, %f19, %p3;
	setp.eq.f32 	%p4, %f3, 0f00000000;
	selp.f32 	%f22, 0fFF800000, %f21, %p4;
	add.s64 	%rd7, %rd4, %rd5;
	st.global.f32 	[%rd7], %f22;
$L__BB12_2:
	ret;

}
	// .globl	sub_kernel
.visible .entry sub_kernel(
	.param .u64 .ptr .align 1 sub_kernel_param_0,
	.param .u64 .ptr .align 1 sub_kernel_param_1,
	.param .u64 .ptr .align 1 sub_kernel_param_2,
	.param .u32 sub_kernel_param_3
)
{
	.reg .pred 	%p<2>;
	.reg .b32 	%r<6>;
	.reg .b32 	%f<4>;
	.reg .b64 	%rd<11>;

	ld.param.u64 	%rd1, [sub_kernel_param_0];
	ld.param.u64 	%rd2, [sub_kernel_param_1];
	ld.param.u64 	%rd3, [sub_kernel_param_2];
	ld.param.u32 	%r2, [sub_kernel_param_3];
	mov.u32 	%r3, %ctaid.x;
	mov.u32 	%r4, %ntid.x;
	mov.u32 	%r5, %tid.x;
	mad.lo.s32 	%r1, %r3, %r4, %r5;
	setp.ge.s32 	%p1, %r1, %r2;
	@%p1 bra 	$L__BB13_2;
	cvta.to.global.u64 	%rd4, %rd1;
	cvta.to.global.u64 	%rd5, %rd2;
	cvta.to.global.u64 	%rd6, %rd3;
	mul.wide.s32 	%rd7, %r1, 4;
	add.s64 	%rd8, %rd4, %rd7;
	ld.global.f32 	%f1, [%rd8];
	add.s64 	%rd9, %rd5, %rd7;
	ld.global.f32 	%f2, [%rd9];
	sub.f32 	%f3, %f1, %f2;
	add.s64 	%rd10, %rd6, %rd7;
	st.global.f32 	[%rd10], %f3;
$L__BB13_2:
	ret;

}
	// .globl	sgd_step_kernel
.visible .entry sgd_step_kernel(
	.param .u64 .ptr .align 1 sgd_step_kernel_param_0,
	.param .u64 .ptr .align 1 sgd_step_kernel_param_1,
	.param .f32 sgd_step_kernel_param_2,
	.param .u32 sgd_step_kernel_param_3
)
{
	.reg .pred 	%p<2>;
	.reg .b32 	%r<6>;
	.reg .b32 	%f<6>;
	.reg .b64 	%rd<8>;

	ld.param.u64 	%rd1, [sgd_step_kernel_param_0];
	ld.param.u64 	%rd2, [sgd_step_kernel_param_1];
	ld.param.f32 	%f1, [sgd_step_kernel_param_2];
	ld.param.u32 	%r2, [sgd_step_kernel_param_3];
	mov.u32 	%r3, %ctaid.x;
	mov.u32 	%r4, %ntid.x;
	mov.u32 	%r5, %tid.x;
	mad.lo.s32 	%r1, %r3, %r4, %r5;
	setp.ge.s32 	%p1, %r1, %r2;
	@%p1 bra 	$L__BB14_2;
	cvta.to.global.u64 	%rd3, %rd2;
	cvta.to.global.u64 	%rd4, %rd1;
	mul.wide.s32 	%rd5, %r1, 4;
	add.s64 	%rd6, %rd3, %rd5;
	ld.global.f32 	%f2, [%rd6];
	mul.f32 	%f3, %f1, %f2;
	add.s64 	%rd7, %rd4, %rd5;
	ld.global.f32 	%f4, [%rd7];
	sub.f32 	%f5, %f4, %f3;
	st.global.f32 	[%rd7], %f5;
$L__BB14_2:
	ret;

}
	// .globl	fill_scalar_kernel
.visible .entry fill_scalar_kernel(
	.param .u64 .ptr .align 1 fill_scalar_kernel_param_0,
	.param .f32 fill_scalar_kernel_param_1,
	.param .u32 fill_scalar_kernel_param_2
)
{
	.reg .pred 	%p<2>;
	.reg .b32 	%r<6>;
	.reg .b32 	%f<2>;
	.reg .b64 	%rd<5>;

	ld.param.u64 	%rd1, [fill_scalar_kernel_param_0];
	ld.param.f32 	%f1, [fill_scalar_kernel_param_1];
	ld.param.u32 	%r2, [fill_scalar_kernel_param_2];
	mov.u32 	%r3, %ctaid.x;
	mov.u32 	%r4, %ntid.x;
	mov.u32 	%r5, %tid.x;
	mad.lo.s32 	%r1, %r3, %r4, %r5;
	setp.ge.s32 	%p1, %r1, %r2;
	@%p1 bra 	$L__BB15_2;
	cvta.to.global.u64 	%rd2, %rd1;
	mul.wide.s32 	%rd3, %r1, 4;
	add.s64 	%rd4, %rd2, %rd3;
	st.global.f32 	[%rd4], %f1;
$L__BB15_2:
	ret;

}
	// .globl	transpose_2d_kernel
.visible .entry transpose_2d_kernel(
	.param .u64 .ptr .align 1 transpose_2d_kernel_param_0,
	.param .u64 .ptr .align 1 transpose_2d_kernel_param_1,
	.param .u32 transpose_2d_kernel_param_2,
	.param .u32 transpose_2d_kernel_param_3
)
{
	.reg .pred 	%p<4>;
	.reg .b32 	%r<15>;
	.reg .b32 	%f<2>;
	.reg .b64 	%rd<9>;

	ld.param.u64 	%rd1, [transpose_2d_kernel_param_0];
	ld.param.u64 	%rd2, [transpose_2d_kernel_param_1];
	ld.param.u32 	%r3, [transpose_2d_kernel_param_2];
	ld.param.u32 	%r5, [transpose_2d_kernel_param_3];
	mov.u32 	%r6, %ctaid.x;
	mov.u32 	%r7, %ntid.x;
	mov.u32 	%r8, %tid.x;
	mad.lo.s32 	%r1, %r6, %r7, %r8;
	mov.u32 	%r9, %ctaid.y;
	mov.u32 	%r10, %ntid.y;
	mov.u32 	%r11, %tid.y;
	mad.lo.s32 	%r12, %r9, %r10, %r11;
	setp.ge.s32 	%p1, %r1, %r3;
	setp.ge.s32 	%p2, %r12, %r5;
	or.pred  	%p3, %p1, %p2;
	@%p3 bra 	$L__BB16_2;
	cvta.to.global.u64 	%rd3, %rd1;
	cvta.to.global.u64 	%rd4, %rd2;
	mad.lo.s32 	%r13, %r5, %r1, %r12;
	mad.lo.s32 	%r14, %r3, %r12, %r1;
	mul.wide.s32 	%rd5, %r13, 4;
	add.s64 	%rd6, %rd3, %rd5;
	ld.global.f32 	%f1, [%rd6];
	mul.wide.s32 	%rd7, %r14, 4;
	add.s64 	%rd8, %rd4, %rd7;
	st.global.f32 	[%rd8], %f1;
$L__BB16_2:
	ret;

}
	// .globl	add_bias_4d_kernel
.visible .entry add_bias_4d_kernel(
	.param .u64 .ptr .align 1 add_bias_4d_kernel_param_0,
	.param .u64 .ptr .align 1 add_bias_4d_kernel_param_1,
	.param .u32 add_bias_4d_kernel_param_2,
	.param .u32 add_bias_4d_kernel_param_3,
	.param .u32 add_bias_4d_kernel_param_4,
	.param .u32 add_bias_4d_kernel_param_5,
	.param .u32 add_bias_4d_kernel_param_6
)
{
	.reg .pred 	%p<2>;
	.reg .b32 	%r<12>;
	.reg .b32 	%f<4>;
	.reg .b64 	%rd<9>;

	ld.param.u64 	%rd1, [add_bias_4d_kernel_param_0];
	ld.param.u64 	%rd2, [add_bias_4d_kernel_param_1];
	ld.param.u32 	%r2, [add_bias_4d_kernel_param_3];
	ld.param.u32 	%r3, [add_bias_4d_kernel_param_4];
	ld.param.u32 	%r4, [add_bias_4d_kernel_param_5];
	ld.param.u32 	%r5, [add_bias_4d_kernel_param_6];
	mov.u32 	%r6, %ctaid.x;
	mov.u32 	%r7, %ntid.x;
	mov.u32 	%r8, %tid.x;
	mad.lo.s32 	%r1, %r6, %r7, %r8;
	setp.ge.s32 	%p1, %r1, %r5;
	@%p1 bra 	$L__BB17_2;
	cvta.to.global.u64 	%rd3, %rd2;
	cvta.to.global.u64 	%rd4, %rd1;
	mul.lo.s32 	%r9, %r4, %r3;
	div.s32 	%r10, %r1, %r9;
	rem.s32 	%r11, %r10, %r2;
	mul.wide.s32 	%rd5, %r11, 4;
	add.s64 	%rd6, %rd3, %rd5;
	ld.global.f32 	%f1, [%rd6];
	mul.wide.s32 	%rd7, %r1, 4;
	add.s64 	%rd8, %rd4, %rd7;
	ld.global.f32 	%f2, [%rd8];
	add.f32 	%f3, %f1, %f2;
	st.global.f32 	[%rd8], %f3;
$L__BB17_2:
	ret;

}
	// .globl	sum_along_axis_kernel
.visible .entry sum_along_axis_kernel(
	.param .u64 .ptr .align 1 sum_along_axis_kernel_param_0,
	.param .u64 .ptr .align 1 sum_along_axis_kernel_param_1,
	.param .u64 .ptr .align 1 sum_along_axis_kernel_param_2,
	.param .u64 .ptr .align 1 sum_along_axis_kernel_param_3,
	.param .u64 .ptr .align 1 sum_along_axis_kernel_param_4,
	.param .u64 .ptr .align 1 sum_along_axis_kernel_param_5,
	.param .u32 sum_along_axis_kernel_param_6,
	.param .u32 sum_along_axis_kernel_param_7,
	.param .u32 sum_along_axis_kernel_param_8,
	.param .u32 sum_along_axis_kernel_param_9,
	.param .u32 sum_along_axis_kernel_param_10
)
{
	.local .align 16 .b8 	__local_depot18[64];
	.reg .b64 	%SP;
	.reg .b64 	%SPL;
	.reg .pred 	%p<203>;
	.reg .b32 	%r<503>;
	.reg .b32 	%f<221>;
	.reg .b64 	%rd<200>;

	mov.u64 	%SPL, __local_depot18;
	ld.param.u64 	%rd29, [sum_along_axis_kernel_param_0];
	ld.param.u64 	%rd30, [sum_along_axis_kernel_param_1];
	ld.param.u64 	%rd31, [sum_along_axis_kernel_param_2];
	ld.param.u64 	%rd32, [sum_along_axis_kernel_param_3];
	ld.param.u64 	%rd33, [sum_along_axis_kernel_param_4];
	ld.param.u32 	%r248, [sum_along_axis_kernel_param_6];
	ld.param.u32 	%r249, [sum_along_axis_kernel_param_7];
	ld.param.u32 	%r250, [sum_along_axis_kernel_param_8];
	ld.param.u32 	%r252, [sum_along_axis_kernel_param_9];
	ld.param.u32 	%r251, [sum_along_axis_kernel_param_10];
	cvta.to.global.u64 	%rd1, %rd33;
	cvta.to.global.u64 	%rd2, %rd29;
	cvta.to.global.u64 	%rd3, %rd30;
	cvta.to.global.u64 	%rd4, %rd31;
	cvta.to.global.u64 	%rd5, %rd32;
	add.u64 	%rd6, %SPL, 0;
	add.u64 	%rd7, %SPL, 32;
	mov.u32 	%r253, %ctaid.x;
	mov.u32 	%r254, %ntid.x;
	mov.u32 	%r255, %tid.x;
	mad.lo.s32 	%r1, %r253, %r254, %r255;
	setp.ge.s32 	%p1, %r1, %r252;
	max.s32 	%r256, %r248, %r249;
	setp.gt.s32 	%p2, %r256, 8;
	or.pred  	%p3, %p2, %p1;
	@%p3 bra 	$L__BB18_197;
	setp.ne.s32 	%p4, %r249, 0;
	@%p4 bra 	$L__BB18_75;
	setp.ne.s32 	%p106, %r1, 0;
	@%p106 bra 	$L__BB18_197;
	mul.wide.s32 	%rd133, %r250, 4;
	add.s64 	%rd134, %rd4, %rd133;
	ld.global.u32 	%r2, [%rd134];
	add.s64 	%rd135, %rd5, %rd133;
	ld.global.u32 	%r3, [%rd135];
	setp.lt.s32 	%p107, %r2, 1;
	mov.f32 	%f162, 0f00000000;
	@%p107 bra 	$L__BB18_74;
	and.b32  	%r4, %r2, 15;
	setp.lt.u32 	%p108, %r2, 16;
	mov.f32 	%f162, 0f00000000;
	mov.b32 	%r439, 0;
	@%p108 bra 	$L__BB18_39;
	and.b32  	%r439, %r2, 2147483632;
	neg.s32 	%r437, %r439;
	shl.b32 	%r7, %r3, 4;
	shl.b32 	%r435, %r3, 1;
	mul.lo.s32 	%r434, %r3, 3;
	shl.b32 	%r433, %r3, 2;
	mul.lo.s32 	%r432, %r3, 5;
	mul.lo.s32 	%r431, %r3, 6;
	mul.lo.s32 	%r430, %r3, 7;
	shl.b32 	%r429, %r3, 3;
	mul.lo.s32 	%r428, %r3, 9;
	mul.lo.s32 	%r427, %r3, 10;
	mul.lo.s32 	%r426, %r3, 11;
	mul.lo.s32 	%r425, %r3, 12;
	mul.lo.s32 	%r424, %r3, 13;
	mul.lo.s32 	%r423, %r3, 14;
	mul.lo.s32 	%r422, %r3, 15;
	mov.f32 	%f162, 0f00000000;
	mov.b32 	%r421, 0;
	mov.u32 	%r436, %r3;
$L__BB18_6:
	.pragma "nounroll";
	setp.lt.s32 	%p109, %r421, 0;
	setp.ge.s32 	%p110, %r421, %r251;
	or.pred  	%p111, %p109, %p110;
	@%p111 bra 	$L__BB18_8;
	mul.wide.u32 	%rd136, %r421, 4;
	add.s64 	%rd137, %rd2, %rd136;
	ld.global.f32 	%f130, [%rd137];
	add.f32 	%f162, %f162, %f130;
$L__BB18_8:
	setp.lt.s32 	%p112, %r436, 0;
	setp.ge.s32 	%p113, %r436, %r251;
	or.pred  	%p114, %p112, %p113;
	@%p114 bra 	$L__BB18_10;
	mul.wide.u32 	%rd138, %r436, 4;
	add.s64 	%rd139, %rd2, %rd138;
	ld.global.f32 	%f131, [%rd139];
	add.f32 	%f162, %f162, %f131;
$L__BB18_10:
	setp.lt.s32 	%p115, %r435, 0;
	setp.ge.s32 	%p116, %r435, %r251;
	or.pred  	%p117, %p115, %p116;
	@%p117 bra 	$L__BB18_12;
	mul.wide.u32 	%rd140, %r435, 4;
	add.s64 	%rd141, %rd2, %rd140;
	ld.global.f32 	%f132, [%rd141];
	add.f32 	%f162, %f162, %f132;
$L__BB18_12:
	setp.lt.s32 	%p118, %r434, 0;
	setp.ge.s32 	%p119, %r434, %r251;
	or.pred  	%p120, %p118, %p119;
	@%p120 bra 	$L__BB18_14;
	mul.wide.u32 	%rd142, %r434, 4;
	add.s64 	%rd143, %rd2, %rd142;
	ld.global.f32 	%f133, [%rd143];
	add.f32 	%f162, %f162, %f133;
$L__BB18_14:
	setp.lt.s32 	%p121, %r433, 0;
	setp.ge.s32 	%p122, %r433, %r251;
	or.pred  	%p123, %p121, %p122;
	@%p123 bra 	$L__BB18_16;
	mul.wide.u32 	%rd144, %r433, 4;
	add.s64 	%rd145, %rd2, %rd144;
	ld.global.f32 	%f134, [%rd145];
	add.f32 	%f162, %f162, %f134;
$L__BB18_16:
	setp.lt.s32 	%p124, %r432, 0;
	setp.ge.s32 	%p125, %r432, %r251;
	or.pred  	%p126, %p124, %p125;
	@%p126 bra 	$L__BB18_18;
	mul.wide.u32 	%rd146, %r432, 4;
	add.s64 	%rd147, %rd2, %rd146;
	ld.global.f32 	%f135, [%rd147];
	add.f32 	%f162, %f162, %f135;
$L__BB18_18:
	setp.lt.s32 	%p127, %r431, 0;
	setp.ge.s32 	%p128, %r431, %r251;
	or.pred  	%p129, %p127, %p128;
	@%p129 bra 	$L__BB18_20;
	mul.wide.u32 	%rd148, %r431, 4;
	add.s64 	%rd149, %rd2, %rd148;
	ld.global.f32 	%f136, [%rd149];
	add.f32 	%f162, %f162, %f136;
$L__BB18_20:
	setp.lt.s32 	%p130, %r430, 0;
	setp.ge.s32 	%p131, %r430, %r251;
	or.pred  	%p132, %p130, %p131;
	@%p132 bra 	$L__BB18_22;
	mul.wide.u32 	%rd150, %r430, 4;
	add.s64 	%rd151, %rd2, %rd150;
	ld.global.f32 	%f137, [%rd151];
	add.f32 	%f162, %f162, %f137;
$L__BB18_22:
	setp.lt.s32 	%p133, %r429, 0;
	setp.ge.s32 	%p134, %r429, %r251;
	or.pred  	%p135, %p133, %p134;
	@%p135 bra 	$L__BB18_24;
	mul.wide.u32 	%rd152, %r429, 4;
	add.s64 	%rd153, %rd2, %rd152;
	ld.global.f32 	%f138, [%rd153];
	add.f32 	%f162, %f162, %f138;
$L__BB18_24:
	setp.lt.s32 	%p136, %r428, 0;
	setp.ge.s32 	%p137, %r428, %r251;
	or.pred  	%p138, %p136, %p137;
	@%p138 bra 	$L__BB18_26;
	mul.wide.u32 	%rd154, %r428, 4;
	add.s64 	%rd155, %rd2, %rd154;
	ld.global.f32 	%f139, [%rd155];
	add.f32 	%f162, %f162, %f139;
$L__BB18_26:
	setp.lt.s32 	%p139, %r427, 0;
	setp.ge.s32 	%p140, %r427, %r251;
	or.pred  	%p141, %p139, %p140;
	@%p141 bra 	$L__BB18_28;
	mul.wide.u32 	%rd156, %r427, 4;
	add.s64 	%rd157, %rd2, %rd156;
	ld.global.f32 	%f140, [%rd157];
	add.f32 	%f162, %f162, %f140;
$L__BB18_28:
	setp.lt.s32 	%p142, %r426, 0;
	setp.ge.s32 	%p143, %r426, %r251;
	or.pred  	%p144, %p142, %p143;
	@%p144 bra 	$L__BB18_30;
	mul.wide.u32 	%rd158, %r426, 4;
	add.s64 	%rd159, %rd2, %rd158;
	ld.global.f32 	%f141, [%rd159];
	add.f32 	%f162, %f162, %f141;
$L__BB18_30:
	setp.lt.s32 	%p145, %r425, 0;
	setp.ge.s32 	%p146, %r425, %r251;
	or.pred  	%p147, %p145, %p146;
	@%p147 bra 	$L__BB18_32;
	mul.wide.u32 	%rd160, %r425, 4;
	add.s64 	%rd161, %rd2, %rd160;
	ld.global.f32 	%f142, [%rd161];
	add.f32 	%f162, %f162, %f142;
$L__BB18_32:
	setp.lt.s32 	%p148, %r424, 0;
	setp.ge.s32 	%p149, %r424, %r251;
	or.pred  	%p150, %p148, %p149;
	@%p150 bra 	$L__BB18_34;
	mul.wide.u32 	%rd162, %r424, 4;
	add.s64 	%rd163, %rd2, %rd162;
	ld.global.f32 	%f143, [%rd163];
	add.f32 	%f162, %f162, %f143;
$L__BB18_34:
	setp.lt.s32 	%p151, %r423, 0;
	setp.ge.s32 	%p152, %r423, %r251;
	or.pred  	%p153, %p151, %p152;
	@%p153 bra 	$L__BB18_36;
	mul.wide.u32 	%rd164, %r423, 4;
	add.s64 	%rd165, %rd2, %rd164;
	ld.global.f32 	%f144, [%rd165];
	add.f32 	%f162, %f162, %f144;
$L__BB18_36:
	setp.lt.s32 	%p154, %r422, 0;
	setp.ge.s32 	%p155, %r422, %r251;
	or.pred  	%p156, %p154, %p155;
	@%p156 bra 	$L__BB18_38;
	mul.wide.u32 	%rd166, %r422, 4;
	add.s64 	%rd167, %rd2, %rd166;
	ld.global.f32 	%f145, [%rd167];
	add.f32 	%f162, %f162, %f145;
$L__BB18_38:
	add.s32 	%r437, %r437, 16;
	add.s32 	%r436, %r436, %r7;
	add.s32 	%r435, %r435, %r7;
	add.s32 	%r434, %r434, %r7;
	add.s32 	%r433, %r433, %r7;
	add.s32 	%r432, %r432, %r7;
	add.s32 	%r431, %r431, %r7;
	add.s32 	%r430, %r430, %r7;
	add.s32 	%r429, %r429, %r7;
	add.s32 	%r428, %r428, %r7;
	add.s32 	%r427, %r427, %r7;
	add.s32 	%r426, %r426, %r7;
	add.s32 	%r425, %r425, %r7;
	add.s32 	%r424, %r424, %r7;
	add.s32 	%r423, %r423, %r7;
	add.s32 	%r422, %r422, %r7;
	add.s32 	%r421, %r421, %r7;
	setp.ne.s32 	%p157, %r437, 0;
	@%p157 bra 	$L__BB18_6;
$L__BB18_39:
	setp.eq.s32 	%p158, %r4, 0;
	@%p158 bra 	$L__BB18_74;
	and.b32  	%r57, %r2, 7;
	setp.lt.u32 	%p159, %r4, 8;
	@%p159 bra 	$L__BB18_58;
	mul.lo.s32 	%r58, %r439, %r3;
	setp.lt.s32 	%p160, %r58, 0;
	setp.ge.s32 	%p161, %r58, %r251;
	or.pred  	%p162, %p160, %p161;
	@%p162 bra 	$L__BB18_43;
	mul.wide.u32 	%rd168, %r58, 4;
	add.s64 	%rd169, %rd2, %rd168;
	ld.global.f32 	%f147, [%rd169];
	add.f32 	%f162, %f162, %f147;
$L__BB18_43:
	add.s32 	%r59, %r58, %r3;
	setp.lt.s32 	%p163, %r59, 0;
	setp.ge.s32 	%p164, %r59, %r251;
	or.pred  	%p165, %p163, %p164;
	@%p165 bra 	$L__BB18_45;
	mul.wide.u32 	%rd170, %r59, 4;
	add.s64 	%rd171, %rd2, %rd170;
	ld.global.f32 	%f148, [%rd171];
	add.f32 	%f162, %f162, %f148;
$L__BB18_45:
	add.s32 	%r60, %r59, %r3;
	setp.lt.s32 	%p166, %r60, 0;
	setp.ge.s32 	%p167, %r60, %r251;
	or.pred  	%p168, %p166, %p167;
	@%p168 bra 	$L__BB18_47;
	mul.wide.u32 	%rd172, %r60, 4;
	add.s64 	%rd173, %rd2, %rd172;
	ld.global.f32 	%f149, [%rd173];
	add.f32 	%f162, %f162, %f149;
$L__BB18_47:
	add.s32 	%r61, %r60, %r3;
	setp.lt.s32 	%p169, %r61, 0;
	setp.ge.s32 	%p170, %r61, %r251;
	or.pred  	%p171, %p169, %p170;
	@%p171 bra 	$L__BB18_49;
	mul.wide.u32 	%rd174, %r61, 4;
	add.s64 	%rd175, %rd2, %rd174;
	ld.global.f32 	%f150, [%rd175];
	add.f32 	%f162, %f162, %f150;
$L__BB18_49:
	add.s32 	%r62, %r61, %r3;
	setp.lt.s32 	%p172, %r62, 0;
	setp.ge.s32 	%p173, %r62, %r251;
	or.pred  	%p174, %p172, %p173;
	@%p174 bra 	$L__BB18_51;
	mul.wide.u32 	%rd176, %r62, 4;
	add.s64 	%rd177, %rd2, %rd176;
	ld.global.f32 	%f151, [%rd177];
	add.f32 	%f162, %f162, %f151;
$L__BB18_51:
	add.s32 	%r63, %r62, %r3;
	setp.lt.s32 	%p175, %r63, 0;
	setp.ge.s32 	%p176, %r63, %r251;
	or.pred  	%p177, %p175, %p176;
	@%p177 bra 	$L__BB18_53;
	mul.wide.u32 	%rd178, %r63, 4;
	add.s64 	%rd179, %rd2, %rd178;
	ld.global.f32 	%f152, [%rd179];
	add.f32 	%f162, %f162, %f152;
$L__BB18_53:
	add.s32 	%r64, %r63, %r3;
	setp.lt.s32 	%p178, %r64, 0;
	setp.ge.s32 	%p179, %r64, %r251;
	or.pred  	%p180, %p178, %p179;
	@%p180 bra 	$L__BB18_55;
	mul.wide.u32 	%rd180, %r64, 4;
	add.s64 	%rd181, %rd2, %rd180;
	ld.global.f32 	%f153, [%rd181];
	add.f32 	%f162, %f162, %f153;
$L__BB18_55:
	add.s32 	%r65, %r64, %r3;
	setp.lt.s32 	%p181, %r65, 0;
	setp.ge.s32 	%p182, %r65, %r251;
	or.pred  	%p183, %p181, %p182;
	@%p183 bra 	$L__BB18_57;
	mul.wide.u32 	%rd182, %r65, 4;
	add.s64 	%rd183, %rd2, %rd182;
	ld.global.f32 	%f154, [%rd183];
	add.f32 	%f162, %f162, %f154;
$L__BB18_57:
	add.s32 	%r439, %r439, 8;
$L__BB18_58:
	setp.eq.s32 	%p184, %r57, 0;
	@%p184 bra 	$L__BB18_74;
	and.b32  	%r68, %r2, 3;
	setp.lt.u32 	%p185, %r57, 4;
	@%p185 bra 	$L__BB18_69;
	mul.lo.s32 	%r69, %r439, %r3;
	setp.lt.s32 	%p186, %r69, 0;
	setp.ge.s32 	%p187, %r69, %r251;
	or.pred  	%p188, %p186, %p187;
	@%p188 bra 	$L__BB18_62;
	mul.wide.u32 	%rd184, %r69, 4;
	add.s64 	%rd185, %rd2, %rd184;
	ld.global.f32 	%f156, [%rd185];
	add.f32 	%f162, %f162, %f156;
$L__BB18_62:
	add.s32 	%r70, %r69, %r3;
	setp.lt.s32 	%p189, %r70, 0;
	setp.ge.s32 	%p190, %r70, %r251;
	or.pred  	%p191, %p189, %p190;
	@%p191 bra 	$L__BB18_64;
	mul.wide.u32 	%rd186, %r70, 4;
	add.s64 	%rd187, %rd2, %rd186;
	ld.global.f32 	%f157, [%rd187];
	add.f32 	%f162, %f162, %f157;
$L__BB18_64:
	add.s32 	%r71, %r70, %r3;
	setp.lt.s32 	%p192, %r71, 0;
	setp.ge.s32 	%p193, %r71, %r251;
	or.pred  	%p194, %p192, %p193;
	@%p194 bra 	$L__BB18_66;
	mul.wide.u32 	%rd188, %r71, 4;
	add.s64 	%rd189, %rd2, %rd188;
	ld.global.f32 	%f158, [%rd189];
	add.f32 	%f162, %f162, %f158;
$L__BB18_66:
	add.s32 	%r72, %r71, %r3;
	setp.lt.s32 	%p195, %r72, 0;
	setp.ge.s32 	%p196, %r72, %r251;
	or.pred  	%p197, %p195, %p196;
	@%p197 bra 	$L__BB18_68;
	mul.wide.u32 	%rd190, %r72, 4;
	add.s64 	%rd191, %rd2, %rd190;
	ld.global.f32 	%f159, [%rd191];
	add.f32 	%f162, %f162, %f159;
$L__BB18_68:
	add.s32 	%r439, %r439, 4;
$L__BB18_69:
	setp.eq.s32 	%p198, %r68, 0;
	@%p198 bra 	$L__BB18_74;
	mul.lo.s32 	%r442, %r439, %r3;
	neg.s32 	%r441, %r68;
$L__BB18_71:
	.pragma "nounroll";
	setp.lt.s32 	%p199, %r442, 0;
	setp.ge.s32 	%p200, %r442, %r251;
	or.pred  	%p201, %p199, %p200;
	@%p201 bra 	$L__BB18_73;
	mul.wide.u32 	%rd192, %r442, 4;
	add.s64 	%rd193, %rd2, %rd192;
	ld.global.f32 	%f160, [%rd193];
	add.f32 	%f162, %f162, %f160;
$L__BB18_73:
	add.s32 	%r442, %r442, %r3;
	add.s32 	%r441, %r441, 1;
	setp.ne.s32 	%p202, %r441, 0;
	@%p202 bra 	$L__BB18_71;
$L__BB18_74:
	st.global.f32 	[%rd3], %f162;
	bra.uni 	$L__BB18_197;
$L__BB18_75:
	mov.b32 	%r257, 0;
	st.local.v4.u32 	[%rd6], {%r257, %r257, %r257, %r257};
	st.local.v4.u32 	[%rd6+16], {%r257, %r257, %r257, %r257};
	st.local.v4.u32 	[%rd7], {%r257, %r257, %r257, %r257};
	st.local.v4.u32 	[%rd7+16], {%r257, %r257, %r257, %r257};
	setp.lt.s32 	%p5, %r249, 1;
	@%p5 bra 	$L__BB18_107;
	and.b32  	%r81, %r249, 7;
	setp.lt.u32 	%p6, %r249, 8;
	mov.u32 	%r448, %r249;
	mov.u32 	%r449, %r1;
	@%p6 bra 	$L__BB18_81;
	and.b32  	%r259, %r249, 2147483640;
	neg.s32 	%r453, %r259;
	mov.b32 	%r454, 7;
	mov.u32 	%r449, %r1;
$L__BB18_78:
	.pragma "nounroll";
	mul.wide.u32 	%rd36, %r454, 4;
	add.s64 	%rd10, %rd1, %rd36;
	ld.global.u32 	%r121, [%rd10];
	setp.lt.s32 	%p7, %r121, 1;
	add.s64 	%rd11, %rd6, %rd36;
	@%p7 bra 	$L__BB18_112;
	div.s32 	%r457, %r449, %r121;
	mul.lo.s32 	%r261, %r457, %r121;
	sub.s32 	%r262, %r449, %r261;
	st.local.u32 	[%rd11], %r262;
	bra.uni 	$L__BB18_113;
$L__BB18_80:
	add.s32 	%r448, %r454, 1;
$L__BB18_81:
	setp.eq.s32 	%p16, %r81, 0;
	@%p16 bra 	$L__BB18_107;
	and.b32  	%r86, %r249, 3;
	setp.lt.u32 	%p17, %r81, 4;
	@%p17 bra 	$L__BB18_95;
	add.s32 	%r87, %r448, -1;
	mul.wide.u32 	%rd37, %r87, 4;
	add.s64 	%rd38, %rd1, %rd37;
	ld.global.u32 	%r88, [%rd38];
	setp.gt.s32 	%p18, %r88, 0;
	@%p18 bra 	$L__BB18_85;
	add.s64 	%rd40, %rd6, %rd37;
	mov.b32 	%r284, 0;
	st.local.u32 	[%rd40], %r284;
	bra.uni 	$L__BB18_86;
$L__BB18_85:
	div.s32 	%r89, %r449, %r88;
	mul.lo.s32 	%r285, %r89, %r88;
	sub.s32 	%r286, %r449, %r285;
	add.s64 	%rd42, %rd6, %rd37;
	st.local.u32 	[%rd42], %r286;
	mov.u32 	%r449, %r89;
$L__BB18_86:
	add.s32 	%r91, %r448, -2;
	mul.wide.u32 	%rd43, %r91, 4;
	add.s64 	%rd44, %rd1, %rd43;
	ld.global.u32 	%r92, [%rd44];
	setp.gt.s32 	%p19, %r92, 0;
	@%p19 bra 	$L__BB18_88;
	add.s64 	%rd46, %rd6, %rd43;
	mov.b32 	%r287, 0;
	st.local.u32 	[%rd46], %r287;
	bra.uni 	$L__BB18_89;
$L__BB18_88:
	div.s32 	%r93, %r449, %r92;
	mul.lo.s32 	%r288, %r93, %r92;
	sub.s32 	%r289, %r449, %r288;
	add.s64 	%rd48, %rd6, %rd43;
	st.local.u32 	[%rd48], %r289;
	mov.u32 	%r449, %r93;
$L__BB18_89:
	add.s32 	%r95, %r448, -3;
	mul.wide.u32 	%rd49, %r95, 4;
	add.s64 	%rd50, %rd1, %rd49;
	ld.global.u32 	%r96, [%rd50];
	setp.gt.s32 	%p20, %r96, 0;
	@%p20 bra 	$L__BB18_91;
	add.s64 	%rd52, %rd6, %rd49;
	mov.b32 	%r290, 0;
	st.local.u32 	[%rd52], %r290;
	bra.uni 	$L__BB18_92;
$L__BB18_91:
	div.s32 	%r97, %r449, %r96;
	mul.lo.s32 	%r291, %r97, %r96;
	sub.s32 	%r292, %r449, %r291;
	add.s64 	%rd54, %rd6, %rd49;
	st.local.u32 	[%rd54], %r292;
	mov.u32 	%r449, %r97;
$L__BB18_92:
	add.s32 	%r448, %r448, -4;
	mul.wide.u32 	%rd55, %r448, 4;
	add.s64 	%rd56, %rd1, %rd55;
	ld.global.u32 	%r100, [%rd56];
	setp.gt.s32 	%p21, %r100, 0;
	@%p21 bra 	$L__BB18_94;
	add.s64 	%rd58, %rd6, %rd55;
	mov.b32 	%r293, 0;
	st.local.u32 	[%rd58], %r293;
	bra.uni 	$L__BB18_95;
$L__BB18_94:
	div.s32 	%r101, %r449, %r100;
	mul.lo.s32 	%r294, %r101, %r100;
	sub.s32 	%r295, %r449, %r294;
	add.s64 	%rd60, %rd6, %rd55;
	st.local.u32 	[%rd60], %r295;
	mov.u32 	%r449, %r101;
$L__BB18_95:
	setp.eq.s32 	%p22, %r86, 0;
	@%p22 bra 	$L__BB18_107;
	setp.eq.s32 	%p23, %r86, 1;
	@%p23 bra 	$L__BB18_103;
	add.s32 	%r104, %r448, -1;
	mul.wide.u32 	%rd61, %r104, 4;
	add.s64 	%rd62, %rd1, %rd61;
	ld.global.u32 	%r105, [%rd62];
	setp.gt.s32 	%p24, %r105, 0;
	@%p24 bra 	$L__BB18_99;
	add.s64 	%rd64, %rd6, %rd61;
	mov.b32 	%r296, 0;
	st.local.u32 	[%rd64], %r296;
	bra.uni 	$L__BB18_100;
$L__BB18_99:
	div.s32 	%r106, %r449, %r105;
	mul.lo.s32 	%r297, %r106, %r105;
	sub.s32 	%r298, %r449, %r297;
	add.s64 	%rd66, %rd6, %rd61;
	st.local.u32 	[%rd66], %r298;
	mov.u32 	%r449, %r106;
$L__BB18_100:
	add.s32 	%r448, %r448, -2;
	mul.wide.u32 	%rd67, %r448, 4;
	add.s64 	%rd68, %rd1, %rd67;
	ld.global.u32 	%r109, [%rd68];
	setp.gt.s32 	%p25, %r109, 0;
	@%p25 bra 	$L__BB18_102;
	add.s64 	%rd70, %rd6, %rd67;
	mov.b32 	%r299, 0;
	st.local.u32 	[%rd70], %r299;
	bra.uni 	$L__BB18_103;
$L__BB18_102:
	div.s32 	%r110, %r449, %r109;
	mul.lo.s32 	%r300, %r110, %r109;
	sub.s32 	%r301, %r449, %r300;
	add.s64 	%rd72, %rd6, %rd67;
	st.local.u32 	[%rd72], %r301;
	mov.u32 	%r449, %r110;
$L__BB18_103:
	and.b32  	%r302, %r249, 1;
	setp.eq.b32 	%p26, %r302, 1;
	not.pred 	%p27, %p26;
	@%p27 bra 	$L__BB18_107;
	add.s32 	%r113, %r448, -1;
	mul.wide.u32 	%rd73, %r113, 4;
	add.s64 	%rd74, %rd1, %rd73;
	ld.global.u32 	%r114, [%rd74];
	setp.gt.s32 	%p28, %r114, 0;
	@%p28 bra 	$L__BB18_106;
	add.s64 	%rd76, %rd6, %rd73;
	mov.b32 	%r303, 0;
	st.local.u32 	[%rd76], %r303;
	bra.uni 	$L__BB18_107;
$L__BB18_106:
	rem.s32 	%r304, %r449, %r114;
	add.s64 	%rd78, %rd6, %rd73;
	st.local.u32 	[%rd78], %r304;
$L__BB18_107:
	setp.lt.s32 	%p29, %r248, 1;
	mov.b32 	%r490, 0;
	@%p29 bra 	$L__BB18_155;
	mul.wide.u32 	%rd79, %r250, 4;
	add.s64 	%rd8, %rd7, %rd79;
	and.b32  	%r115, %r248, 3;
	setp.lt.u32 	%p30, %r248, 4;
	mov.b32 	%r464, 0;
	mov.u32 	%r476, %r464;
	@%p30 bra 	$L__BB18_135;
	and.b32  	%r464, %r248, 2147483644;
	neg.s32 	%r470, %r250;
	add.s64 	%rd195, %rd7, 8;
	mov.b32 	%r471, 0;
	mov.u32 	%r476, %r471;
$L__BB18_110:
	setp.ne.s32 	%p31, %r470, 0;
	@%p31 bra 	$L__BB18_198;
	mov.b32 	%r310, 0;
	st.local.u32 	[%rd8], %r310;
	bra.uni 	$L__BB18_201;
$L__BB18_112:
	mov.b32 	%r260, 0;
	st.local.u32 	[%rd11], %r260;
	mov.u32 	%r457, %r449;
$L__BB18_113:
	ld.global.u32 	%r124, [%rd10+-4];
	setp.gt.s32 	%p8, %r124, 0;
	@%p8 bra 	$L__BB18_115;
	mov.b32 	%r263, 0;
	st.local.u32 	[%rd11+-4], %r263;
	bra.uni 	$L__BB18_116;
$L__BB18_115:
	div.s32 	%r125, %r457, %r124;
	mul.lo.s32 	%r264, %r125, %r124;
	sub.s32 	%r265, %r457, %r264;
	st.local.u32 	[%rd11+-4], %r265;
	mov.u32 	%r457, %r125;
$L__BB18_116:
	ld.global.u32 	%r127, [%rd10+-8];
	setp.gt.s32 	%p9, %r127, 0;
	@%p9 bra 	$L__BB18_118;
	mov.b32 	%r266, 0;
	st.local.u32 	[%rd11+-8], %r266;
	bra.uni 	$L__BB18_119;
$L__BB18_118:
	div.s32 	%r128, %r457, %r127;
	mul.lo.s32 	%r267, %r128, %r127;
	sub.s32 	%r268, %r457, %r267;
	st.local.u32 	[%rd11+-8], %r268;
	mov.u32 	%r457, %r128;
$L__BB18_119:
	ld.global.u32 	%r130, [%rd10+-12];
	setp.gt.s32 	%p10, %r130, 0;
	@%p10 bra 	$L__BB18_121;
	mov.b32 	%r269, 0;
	st.local.u32 	[%rd11+-12], %r269;
	bra.uni 	$L__BB18_122;
$L__BB18_121:
	div.s32 	%r131, %r457, %r130;
	mul.lo.s32 	%r270, %r131, %r130;
	sub.s32 	%r271, %r457, %r270;
	st.local.u32 	[%rd11+-12], %r271;
	mov.u32 	%r457, %r131;
$L__BB18_122:
	ld.global.u32 	%r133, [%rd10+-16];
	setp.gt.s32 	%p11, %r133, 0;
	@%p11 bra 	$L__BB18_124;
	mov.b32 	%r272, 0;
	st.local.u32 	[%rd11+-16], %r272;
	bra.uni 	$L__BB18_125;
$L__BB18_124:
	div.s32 	%r134, %r457, %r133;
	mul.lo.s32 	%r273, %r134, %r133;
	sub.s32 	%r274, %r457, %r273;
	st.local.u32 	[%rd11+-16], %r274;
	mov.u32 	%r457, %r134;
$L__BB18_125:
	ld.global.u32 	%r136, [%rd10+-20];
	setp.gt.s32 	%p12, %r136, 0;
	@%p12 bra 	$L__BB18_127;
	mov.b32 	%r275, 0;
	st.local.u32 	[%rd11+-20], %r275;
	bra.uni 	$L__BB18_128;
$L__BB18_127:
	div.s32 	%r137, %r457, %r136;
	mul.lo.s32 	%r276, %r137, %r136;
	sub.s32 	%r277, %r457, %r276;
	st.local.u32 	[%rd11+-20], %r277;
	mov.u32 	%r457, %r137;
$L__BB18_128:
	ld.global.u32 	%r139, [%rd10+-24];
	setp.gt.s32 	%p13, %r139, 0;
	@%p13 bra 	$L__BB18_130;
	mov.b32 	%r278, 0;
	st.local.u32 	[%rd11+-24], %r278;
	bra.uni 	$L__BB18_131;
$L__BB18_130:
	div.s32 	%r140, %r457, %r139;
	mul.lo.s32 	%r279, %r140, %r139;
	sub.s32 	%r280, %r457, %r279;
	st.local.u32 	[%rd11+-24], %r280;
	mov.u32 	%r457, %r140;
$L__BB18_131:
	ld.global.u32 	%r142, [%rd10+-28];
	setp.gt.s32 	%p14, %r142, 0;
	@%p14 bra 	$L__BB18_133;
	mov.b32 	%r281, 0;
	st.local.u32 	[%rd11+-28], %r281;
	mov.u32 	%r449, %r457;
	bra.uni 	$L__BB18_134;
$L__BB18_133:
	div.s32 	%r449, %r457, %r142;
	mul.lo.s32 	%r282, %r449, %r142;
	sub.s32 	%r283, %r457, %r282;
	st.local.u32 	[%rd11+-28], %r283;
$L__BB18_134:
	add.s32 	%r454, %r454, -8;
	add.s32 	%r453, %r453, 8;
	setp.eq.s32 	%p15, %r453, 0;
	@%p15 bra 	$L__BB18_80;
	bra.uni 	$L__BB18_78;
$L__BB18_135:
	setp.eq.s32 	%p40, %r115, 0;
	@%p40 bra 	$L__BB18_143;
	mul.wide.u32 	%rd88, %r464, 4;
	add.s64 	%rd194, %rd7, %rd88;
	sub.s32 	%r467, %r464, %r250;
	neg.s32 	%r466, %r115;
$L__BB18_137:
	.pragma "nounroll";
	setp.eq.s32 	%p41, %r467, 0;
	@%p41 bra 	$L__BB18_141;
	setp.lt.s32 	%p42, %r476, %r249;
	@%p42 bra 	$L__BB18_140;
	mov.b32 	%r323, 0;
	st.local.u32 	[%rd194], %r323;
	bra.uni 	$L__BB18_142;
$L__BB18_140:
	mul.wide.s32 	%rd89, %r476, 4;
	add.s64 	%rd90, %rd6, %rd89;
	ld.local.u32 	%r324, [%rd90];
	st.local.u32 	[%rd194], %r324;
	add.s32 	%r476, %r476, 1;
	bra.uni 	$L__BB18_142;
$L__BB18_141:
	mov.b32 	%r325, 0;
	st.local.u32 	[%rd8], %r325;
$L__BB18_142:
	add.s64 	%rd194, %rd194, 4;
	add.s32 	%r467, %r467, 1;
	add.s32 	%r466, %r466, 1;
	setp.ne.s32 	%p43, %r466, 0;
	@%p43 bra 	$L__BB18_137;
$L__BB18_143:
	and.b32  	%r158, %r248, 15;
	setp.lt.u32 	%p44, %r248, 16;
	mov.b32 	%r480, 0;
	mov.u32 	%r490, %r480;
	@%p44 bra 	$L__BB18_146;
	and.b32  	%r480, %r248, 2147483632;
	neg.s32 	%r477, %r480;
	add.s64 	%rd197, %rd7, 32;
	add.s64 	%rd196, %rd5, 32;
	mov.b32 	%r490, 0;
$L__BB18_145:
	.pragma "nounroll";
	ld.local.v4.u32 	{%r329, %r330, %r331, %r332}, [%rd197+-32];
	ld.global.u32 	%r333, [%rd196+-32];
	mad.lo.s32 	%r334, %r333, %r329, %r490;
	ld.global.u32 	%r335, [%rd196+-28];
	mad.lo.s32 	%r336, %r335, %r330, %r334;
	ld.global.u32 	%r337, [%rd196+-24];
	mad.lo.s32 	%r338, %r337, %r331, %r336;
	ld.global.u32 	%r339, [%rd196+-20];
	mad.lo.s32 	%r340, %r339, %r332, %r338;
	ld.local.v4.u32 	{%r341, %r342, %r343, %r344}, [%rd197+-16];
	ld.global.u32 	%r345, [%rd196+-16];
	mad.lo.s32 	%r346, %r345, %r341, %r340;
	ld.global.u32 	%r347, [%rd196+-12];
	mad.lo.s32 	%r348, %r347, %r342, %r346;
	ld.global.u32 	%r349, [%rd196+-8];
	mad.lo.s32 	%r350, %r349, %r343, %r348;
	ld.global.u32 	%r351, [%rd196+-4];
	mad.lo.s32 	%r352, %r351, %r344, %r350;
	ld.local.v4.u32 	{%r353, %r354, %r355, %r356}, [%rd197];
	ld.global.u32 	%r357, [%rd196];
	mad.lo.s32 	%r358, %r357, %r353, %r352;
	ld.global.u32 	%r359, [%rd196+4];
	mad.lo.s32 	%r360, %r359, %r354, %r358;
	ld.global.u32 	%r361, [%rd196+8];
	mad.lo.s32 	%r362, %r361, %r355, %r360;
	ld.global.u32 	%r363, [%rd196+12];
	mad.lo.s32 	%r364, %r363, %r356, %r362;
	ld.local.v4.u32 	{%r365, %r366, %r367, %r368}, [%rd197+16];
	ld.global.u32 	%r369, [%rd196+16];
	mad.lo.s32 	%r370, %r369, %r365, %r364;
	ld.global.u32 	%r371, [%rd196+20];
	mad.lo.s32 	%r372, %r371, %r366, %r370;
	ld.global.u32 	%r373, [%rd196+24];
	mad.lo.s32 	%r374, %r373, %r367, %r372;
	ld.global.u32 	%r375, [%rd196+28];
	mad.lo.s32 	%r490, %r375, %r368, %r374;
	add.s32 	%r477, %r477, 16;
	add.s64 	%rd197, %rd197, 64;
	add.s64 	%rd196, %rd196, 64;
	setp.ne.s32 	%p45, %r477, 0;
	@%p45 bra 	$L__BB18_145;
$L__BB18_146:
	setp.eq.s32 	%p46, %r158, 0;
	@%p46 bra 	$L__BB18_155;
	and.b32  	%r181, %r248, 7;
	setp.lt.u32 	%p47, %r158, 8;
	@%p47 bra 	$L__BB18_149;
	mul.wide.u32 	%rd91, %r480, 4;
	add.s64 	%rd92, %rd7, %rd91;
	ld.local.u32 	%r377, [%rd92];
	add.s64 	%rd93, %rd5, %rd91;
	ld.global.u32 	%r378, [%rd93];
	mad.lo.s32 	%r379, %r378, %r377, %r490;
	ld.local.u32 	%r380, [%rd92+4];
	ld.global.u32 	%r381, [%rd93+4];
	mad.lo.s32 	%r382, %r381, %r380, %r379;
	ld.local.u32 	%r383, [%rd92+8];
	ld.global.u32 	%r384, [%rd93+8];
	mad.lo.s32 	%r385, %r384, %r383, %r382;
	ld.local.u32 	%r386, [%rd92+12];
	ld.global.u32 	%r387, [%rd93+12];
	mad.lo.s32 	%r388, %r387, %r386, %r385;
	ld.local.u32 	%r389, [%rd92+16];
	ld.global.u32 	%r390, [%rd93+16];
	mad.lo.s32 	%r391, %r390, %r389, %r388;
	ld.local.u32 	%r392, [%rd92+20];
	ld.global.u32 	%r393, [%rd93+20];
	mad.lo.s32 	%r394, %r393, %r392, %r391;
	ld.local.u32 	%r395, [%rd92+24];
	ld.global.u32 	%r396, [%rd93+24];
	mad.lo.s32 	%r397, %r396, %r395, %r394;
	ld.local.u32 	%r398, [%rd92+28];
	ld.global.u32 	%r399, [%rd93+28];
	mad.lo.s32 	%r490, %r399, %r398, %r397;
	add.s32 	%r480, %r480, 8;
$L__BB18_149:
	setp.eq.s32 	%p48, %r181, 0;
	@%p48 bra 	$L__BB18_155;
	setp.lt.u32 	%p49, %r181, 4;
	@%p49 bra 	$L__BB18_152;
	mul.wide.u32 	%rd94, %r480, 4;
	add.s64 	%rd95, %rd7, %rd94;
	ld.local.u32 	%r401, [%rd95];
	add.s64 	%rd96, %rd5, %rd94;
	ld.global.u32 	%r402, [%rd96];
	mad.lo.s32 	%r403, %r402, %r401, %r490;
	ld.local.u32 	%r404, [%rd95+4];
	ld.global.u32 	%r405, [%rd96+4];
	mad.lo.s32 	%r406, %r405, %r404, %r403;
	ld.local.u32 	%r407, [%rd95+8];
	ld.global.u32 	%r408, [%rd96+8];
	mad.lo.s32 	%r409, %r408, %r407, %r406;
	ld.local.u32 	%r410, [%rd95+12];
	ld.global.u32 	%r411, [%rd96+12];
	mad.lo.s32 	%r490, %r411, %r410, %r409;
	add.s32 	%r480, %r480, 4;
$L__BB18_152:
	setp.eq.s32 	%p50, %r115, 0;
	@%p50 bra 	$L__BB18_155;
	mul.wide.u32 	%rd97, %r480, 4;
	add.s64 	%rd199, %rd5, %rd97;
	add.s64 	%rd198, %rd7, %rd97;
	neg.s32 	%r488, %r115;
$L__BB18_154:
	.pragma "nounroll";
	ld.local.u32 	%r412, [%rd198];
	ld.global.u32 	%r413, [%rd199];
	mad.lo.s32 	%r490, %r413, %r412, %r490;
	add.s64 	%rd199, %rd199, 4;
	add.s64 	%rd198, %rd198, 4;
	add.s32 	%r488, %r488, 1;
	setp.ne.s32 	%p51, %r488, 0;
	@%p51 bra 	$L__BB18_154;
$L__BB18_155:
	mul.wide.s32 	%rd98, %r250, 4;
	add.s64 	%rd99, %rd5, %rd98;
	ld.global.u32 	%r198, [%rd99];
	add.s64 	%rd100, %rd4, %rd98;
	ld.global.u32 	%r199, [%rd100];
	setp.lt.s32 	%p52, %r199, 1;
	mov.f32 	%f200, 0f00000000;
	@%p52 bra 	$L__BB18_196;
	and.b32  	%r200, %r199, 7;
	setp.lt.u32 	%p53, %r199, 8;
	mov.f32 	%f200, 0f00000000;
	mov.b32 	%r501, 0;
	@%p53 bra 	$L__BB18_175;
	and.b32  	%r501, %r199, 2147483640;
	neg.s32 	%r499, %r501;
	add.s32 	%r498, %r490, %r198;
	shl.b32 	%r204, %r198, 3;
	shl.b32 	%r415, %r198, 1;
	add.s32 	%r497, %r490, %r415;
	mad.lo.s32 	%r496, %r198, 3, %r490;
	shl.b32 	%r416, %r198, 2;
	add.s32 	%r495, %r490, %r416;
	mad.lo.s32 	%r494, %r198, 5, %r490;
	mad.lo.s32 	%r493, %r198, 6, %r490;
	mad.lo.s32 	%r492, %r198, 7, %r490;
	mov.f32 	%f200, 0f00000000;
	mov.u32 	%r491, %r490;
$L__BB18_158:
	.pragma "nounroll";
	setp.lt.s32 	%p54, %r491, 0;
	setp.ge.s32 	%p55, %r491, %r251;
	or.pred  	%p56, %p54, %p55;
	@%p56 bra 	$L__BB18_160;
	mul.wide.u32 	%rd101, %r491, 4;
	add.s64 	%rd102, %rd2, %rd101;
	ld.global.f32 	%f109, [%rd102];
	add.f32 	%f200, %f200, %f109;
$L__BB18_160:
	add.s32 	%r220, %r198, %r491;
	setp.lt.s32 	%p57, %r220, 0;
	setp.ge.s32 	%p58, %r220, %r251;
	or.pred  	%p59, %p57, %p58;
	@%p59 bra 	$L__BB18_162;
	mul.wide.u32 	%rd103, %r498, 4;
	add.s64 	%rd104, %rd2, %rd103;
	ld.global.f32 	%f110, [%rd104];
	add.f32 	%f200, %f200, %f110;
$L__BB18_162:
	add.s32 	%r221, %r198, %r220;
	setp.lt.s32 	%p60, %r221, 0;
	setp.ge.s32 	%p61, %r221, %r251;
	or.pred  	%p62, %p60, %p61;
	@%p62 bra 	$L__BB18_164;
	mul.wide.u32 	%rd105, %r497, 4;
	add.s64 	%rd106, %rd2, %rd105;
	ld.global.f32 	%f111, [%rd106];
	add.f32 	%f200, %f200, %f111;
$L__BB18_164:
	add.s32 	%r222, %r198, %r221;
	setp.lt.s32 	%p63, %r222, 0;
	setp.ge.s32 	%p64, %r222, %r251;
	or.pred  	%p65, %p63, %p64;
	@%p65 bra 	$L__BB18_166;
	mul.wide.u32 	%rd107, %r496, 4;
	add.s64 	%rd108, %rd2, %rd107;
	ld.global.f32 	%f112, [%rd108];
	add.f32 	%f200, %f200, %f112;
$L__BB18_166:
	add.s32 	%r223, %r198, %r222;
	setp.lt.s32 	%p66, %r223, 0;
	setp.ge.s32 	%p67, %r223, %r251;
	or.pred  	%p68, %p66, %p67;
	@%p68 bra 	$L__BB18_168;
	mul.wide.u32 	%rd109, %r495, 4;
	add.s64 	%rd110, %rd2, %rd109;
	ld.global.f32 	%f113, [%rd110];
	add.f32 	%f200, %f200, %f113;
$L__BB18_168:
	add.s32 	%r224, %r198, %r223;
	setp.lt.s32 	%p69, %r224, 0;
	setp.ge.s32 	%p70, %r224, %r251;
	or.pred  	%p71, %p69, %p70;
	@%p71 bra 	$L__BB18_170;
	mul.wide.u32 	%rd111, %r494, 4;
	add.s64 	%rd112, %rd2, %rd111;
	ld.global.f32 	%f114, [%rd112];
	add.f32 	%f200, %f200, %f114;
$L__BB18_170:
	add.s32 	%r225, %r198, %r224;
	setp.lt.s32 	%p72, %r225, 0;
	setp.ge.s32 	%p73, %r225, %r251;
	or.pred  	%p74, %p72, %p73;
	@%p74 bra 	$L__BB18_172;
	mul.wide.u32 	%rd113, %r493, 4;
	add.s64 	%rd114, %rd2, %rd113;
	ld.global.f32 	%f115, [%rd114];
	add.f32 	%f200, %f200, %f115;
$L__BB18_172:
	add.s32 	%r417, %r198, %r225;
	setp.lt.s32 	%p75, %r417, 0;
	setp.ge.s32 	%p76, %r417, %r251;
	or.pred  	%p77, %p75, %p76;
	@%p77 bra 	$L__BB18_174;
	mul.wide.u32 	%rd115, %r492, 4;
	add.s64 	%rd116, %rd2, %rd115;
	ld.global.f32 	%f116, [%rd116];
	add.f32 	%f200, %f200, %f116;
$L__BB18_174:
	add.s32 	%r499, %r499, 8;
	add.s32 	%r498, %r498, %r204;
	add.s32 	%r497, %r497, %r204;
	add.s32 	%r496, %r496, %r204;
	add.s32 	%r495, %r495, %r204;
	add.s32 	%r494, %r494, %r204;
	add.s32 	%r493, %r493, %r204;
	add.s32 	%r492, %r492, %r204;
	add.s32 	%r491, %r491, %r204;
	setp.ne.s32 	%p78, %r499, 0;
	@%p78 bra 	$L__BB18_158;
$L__BB18_175:
	setp.eq.s32 	%p79, %r200, 0;
	@%p79 bra 	$L__BB18_196;
	and.b32  	%r236, %r199, 3;
	setp.lt.u32 	%p80, %r200, 4;
	@%p80 bra 	$L__BB18_186;
	mad.lo.s32 	%r237, %r501, %r198, %r490;
	setp.lt.s32 	%p81, %r237, 0;
	setp.ge.s32 	%p82, %r237, %r251;
	or.pred  	%p83, %p81, %p82;
	@%p83 bra 	$L__BB18_179;
	mul.wide.u32 	%rd117, %r237, 4;
	add.s64 	%rd118, %rd2, %rd117;
	ld.global.f32 	%f118, [%rd118];
	add.f32 	%f200, %f200, %f118;
$L__BB18_179:
	add.s32 	%r238, %r237, %r198;
	setp.lt.s32 	%p84, %r238, 0;
	setp.ge.s32 	%p85, %r238, %r251;
	or.pred  	%p86, %p84, %p85;
	@%p86 bra 	$L__BB18_181;
	mul.wide.u32 	%rd119, %r238, 4;
	add.s64 	%rd120, %rd2, %rd119;
	ld.global.f32 	%f119, [%rd120];
	add.f32 	%f200, %f200, %f119;
$L__BB18_181:
	add.s32 	%r239, %r238, %r198;
	setp.lt.s32 	%p87, %r239, 0;
	setp.ge.s32 	%p88, %r239, %r251;
	or.pred  	%p89, %p87, %p88;
	@%p89 bra 	$L__BB18_183;
	mul.wide.u32 	%rd121, %r239, 4;
	add.s64 	%rd122, %rd2, %rd121;
	ld.global.f32 	%f120, [%rd122];
	add.f32 	%f200, %f200, %f120;
$L__BB18_183:
	add.s32 	%r240, %r239, %r198;
	setp.lt.s32 	%p90, %r240, 0;
	setp.ge.s32 	%p91, %r240, %r251;
	or.pred  	%p92, %p90, %p91;
	@%p92 bra 	$L__BB18_185;
	mul.wide.u32 	%rd123, %r240, 4;
	add.s64 	%rd124, %rd2, %rd123;
	ld.global.f32 	%f121, [%rd124];
	add.f32 	%f200, %f200, %f121;
$L__BB18_185:
	add.s32 	%r501, %r501, 4;
$L__BB18_186:
	setp.eq.s32 	%p93, %r236, 0;
	@%p93 bra 	$L__BB18_196;
	setp.eq.s32 	%p94, %r236, 1;
	@%p94 bra 	$L__BB18_193;
	mad.lo.s32 	%r243, %r501, %r198, %r490;
	setp.lt.s32 	%p95, %r243, 0;
	setp.ge.s32 	%p96, %r243, %r251;
	or.pred  	%p97, %p95, %p96;
	@%p97 bra 	$L__BB18_190;
	mul.wide.u32 	%rd125, %r243, 4;
	add.s64 	%rd126, %rd2, %rd125;
	ld.global.f32 	%f123, [%rd126];
	add.f32 	%f200, %f200, %f123;
$L__BB18_190:
	add.s32 	%r244, %r243, %r198;
	setp.lt.s32 	%p98, %r244, 0;
	setp.ge.s32 	%p99, %r244, %r251;
	or.pred  	%p100, %p98, %p99;
	@%p100 bra 	$L__BB18_192;
	mul.wide.u32 	%rd127, %r244, 4;
	add.s64 	%rd128, %rd2, %rd127;
	ld.global.f32 	%f124, [%rd128];
	add.f32 	%f200, %f200, %f124;
$L__BB18_192:
	add.s32 	%r501, %r501, 2;
$L__BB18_193:
	and.b32  	%r418, %r199, 1;
	setp.eq.b32 	%p101, %r418, 1;
	not.pred 	%p102, %p101;
	@%p102 bra 	$L__BB18_196;
	mad.lo.s32 	%r247, %r501, %r198, %r490;
	setp.lt.s32 	%p103, %r247, 0;
	setp.ge.s32 	%p104, %r247, %r251;
	or.pred  	%p105, %p103, %p104;
	@%p105 bra 	$L__BB18_196;
	mul.wide.u32 	%rd129, %r247, 4;
	add.s64 	%rd130, %rd2, %rd129;
	ld.global.f32 	%f125, [%rd130];
	add.f32 	%f200, %f200, %f125;
$L__BB18_196:
	mul.wide.s32 	%rd131, %r1, 4;
	add.s64 	%rd132, %rd3, %rd131;
	st.global.f32 	[%rd132], %f200;
$L__BB18_197:
	ret;
$L__BB18_198:
	setp.ge.s32 	%p32, %r476, %r249;
	@%p32 bra 	$L__BB18_200;
	mul.wide.s32 	%rd80, %r476, 4;
	add.s64 	%rd81, %rd6, %rd80;
	ld.local.u32 	%r309, [%rd81];
	st.local.u32 	[%rd195+-8], %r309;
	add.s32 	%r476, %r476, 1;
	bra.uni 	$L__BB18_201;
$L__BB18_200:
	mov.b32 	%r308, 0;
	st.local.u32 	[%rd195+-8], %r308;
$L__BB18_201:
	add.s32 	%r311, %r471, 1;
	setp.eq.s32 	%p33, %r311, %r250;
	@%p33 bra 	$L__BB18_205;
	setp.lt.s32 	%p34, %r476, %r249;
	@%p34 bra 	$L__BB18_204;
	mov.b32 	%r312, 0;
	st.local.u32 	[%rd195+-4], %r312;
	bra.uni 	$L__BB18_206;
$L__BB18_204:
	mul.wide.s32 	%rd82, %r476, 4;
	add.s64 	%rd83, %rd6, %rd82;
	ld.local.u32 	%r313, [%rd83];
	st.local.u32 	[%rd195+-4], %r313;
	add.s32 	%r476, %r476, 1;
	bra.uni 	$L__BB18_206;
$L__BB18_205:
	mov.b32 	%r314, 0;
	st.local.u32 	[%rd8], %r314;
$L__BB18_206:
	add.s32 	%r315, %r471, 2;
	setp.eq.s32 	%p35, %r315, %r250;
	@%p35 bra 	$L__BB18_210;
	setp.lt.s32 	%p36, %r476, %r249;
	@%p36 bra 	$L__BB18_209;
	mov.b32 	%r316, 0;
	st.local.u32 	[%rd195], %r316;
	bra.uni 	$L__BB18_211;
$L__BB18_209:
	mul.wide.s32 	%rd84, %r476, 4;
	add.s64 	%rd85, %rd6, %rd84;
	ld.local.u32 	%r317, [%rd85];
	st.local.u32 	[%rd195], %r317;
	add.s32 	%r476, %r476, 1;
	bra.uni 	$L__BB18_211;
$L__BB18_210:
	mov.b32 	%r318, 0;
	st.local.u32 	[%rd8], %r318;
$L__BB18_211:
	add.s32 	%r319, %r471, 3;
	setp.eq.s32 	%p37, %r319, %r250;
	@%p37 bra 	$L__BB18_215;
	setp.lt.s32 	%p38, %r476, %r249;
	@%p38 bra 	$L__BB18_214;
	mov.b32 	%r320, 0;
	st.local.u32 	[%rd195+4], %r320;
	bra.uni 	$L__BB18_216;
$L__BB18_214:
	mul.wide.s32 	%rd86, %r476, 4;
	add.s64 	%rd87, %rd6, %rd86;
	ld.local.u32 	%r321, [%rd87];
	st.local.u32 	[%rd195+4], %r321;
	add.s32 	%r476, %r476, 1;
	bra.uni 	$L__BB18_216;
$L__BB18_215:
	mov.b32 	%r322, 0;
	st.local.u32 	[%rd8], %r322;
$L__BB18_216:
	add.s32 	%r471, %r471, 4;
	add.s32 	%r470, %r470, 4;
	add.s64 	%rd195, %rd195, 16;
	setp.eq.s32 	%p39, %r471, %r464;
	@%p39 bra 	$L__BB18_135;
	bra.uni 	$L__BB18_110;

}
	// .globl	max_along_axis_kernel
.visible .entry max_along_axis_kernel(
	.param .u64 .ptr .align 1 max_along_axis_kernel_param_0,
	.param .u64 .ptr .align 1 max_along_axis_kernel_param_1,
	.param .u64 .ptr .align 1 max_along_axis_kernel_param_2,
	.param .u64 .ptr .align 1 max_along_axis_kernel_param_3,
	.param .u64 .ptr .align 1 max_along_axis_kernel_param_4,
	.param .u64 .ptr .align 1 max_along_axis_kernel_param_5,
	.param .u32 max_along_axis_kernel_param_6,
	.param .u32 max_along_axis_kernel_param_7,
	.param .u32 max_along_axis_kernel_param_8,
	.param .u32 max_along_axis_kernel_param_9,
	.param .u32 max_along_axis_kernel_param_10
)
{
	.local .align 16 .b8 	__local_depot19[64];
	.reg .b64 	%SP;
	.reg .b64 	%SPL;
	.reg .pred 	%p<203>;
	.reg .b32 	%r<503>;
	.reg .b32 	%f<221>;
	.reg .b64 	%rd<200>;

	mov.u64 	%SPL, __local_depot19;
	ld.param.u64 	%rd29, [max_along_axis_kernel_param_0];
	ld.param.u64 	%rd30, [max_along_axis_kernel_param_1];
	ld.param.u64 	%rd31, [max_along_axis_kernel_param_2];
	ld.param.u64 	%rd32, [max_along_axis_kernel_param_3];
	ld.param.u64 	%rd33, [max_along_axis_kernel_param_4];
	ld.param.u32 	%r248, [max_along_axis_kernel_param_6];
	ld.param.u32 	%r249, [max_along_axis_kernel_param_7];
	ld.param.u32 	%r250, [max_along_axis_kernel_param_8];
	ld.param.u32 	%r252, [max_along_axis_kernel_param_9];
	ld.param.u32 	%r251, [max_along_axis_kernel_param_10];
	cvta.to.global.u64 	%rd1, %rd33;
	cvta.to.global.u64 	%rd2, %rd29;
	cvta.to.global.u64 	%rd3, %rd30;
	cvta.to.global.u64 	%rd4, %rd31;
	cvta.to.global.u64 	%rd5, %rd32;
	add.u64 	%rd6, %SPL, 0;
	add.u64 	%rd7, %SPL, 32;
	mov.u32 	%r253, %ctaid.x;
	mov.u32 	%r254, %ntid.x;
	mov.u32 	%r255, %tid.x;
	mad.lo.s32 	%r1, %r253, %r254, %r255;
	setp.ge.s32 	%p1, %r1, %r252;
	max.s32 	%r256, %r248, %r249;
	setp.gt.s32 	%p2, %r256, 8;
	or.pred  	%p3, %p2, %p1;
	@%p3 bra 	$L__BB19_197;
	setp.ne.s32 	%p4, %r249, 0;
	@%p4 bra 	$L__BB19_75;
	setp.ne.s32 	%p106, %r1, 0;
	@%p106 bra 	$L__BB19_197;
	mul.wide.s32 	%rd133, %r250, 4;
	add.s64 	%rd134, %rd4, %rd133;
	ld.global.u32 	%r2, [%rd134];
	add.s64 	%rd135, %rd5, %rd133;
	ld.global.u32 	%r3, [%rd135];
	setp.lt.s32 	%p107, %r2, 1;
	mov.f32 	%f162, 0fFF800000;
	@%p107 bra 	$L__BB19_74;
	and.b32  	%r4, %r2, 15;
	setp.lt.u32 	%p108, %r2, 16;
	mov.f32 	%f162, 0fFF800000;
	mov.b32 	%r439, 0;
	@%p108 bra 	$L__BB19_39;
	and.b32  	%r439, %r2, 2147483632;
	neg.s32 	%r437, %r439;
	shl.b32 	%r7, %r3, 4;
	shl.b32 	%r435, %r3, 1;
	mul.lo.s32 	%r434, %r3, 3;
	shl.b32 	%r433, %r3, 2;
	mul.lo.s32 	%r432, %r3, 5;
	mul.lo.s32 	%r431, %r3, 6;
	mul.lo.s32 	%r430, %r3, 7;
	shl.b32 	%r429, %r3, 3;
	mul.lo.s32 	%r428, %r3, 9;
	mul.lo.s32 	%r427, %r3, 10;
	mul.lo.s32 	%r426, %r3, 11;
	mul.lo.s32 	%r425, %r3, 12;
	mul.lo.s32 	%r424, %r3, 13;
	mul.lo.s32 	%r423, %r3, 14;
	mul.lo.s32 	%r422, %r3, 15;
	mov.f32 	%f162, 0fFF800000;
	mov.b32 	%r421, 0;
	mov.u32 	%r436, %r3;
$L__BB19_6:
	.pragma "nounroll";
	setp.lt.s32 	%p109, %r421, 0;
	setp.ge.s32 	%p110, %r421, %r251;
	or.pred  	%p111, %p109, %p110;
	@%p111 bra 	$L__BB19_8;
	mul.wide.u32 	%rd136, %r421, 4;
	add.s64 	%rd137, %rd2, %rd136;
	ld.global.f32 	%f130, [%rd137];
	max.f32 	%f162, %f162, %f130;
$L__BB19_8:
	setp.lt.s32 	%p112, %r436, 0;
	setp.ge.s32 	%p113, %r436, %r251;
	or.pred  	%p114, %p112, %p113;
	@%p114 bra 	$L__BB19_10;
	mul.wide.u32 	%rd138, %r436, 4;
	add.s64 	%rd139, %rd2, %rd138;
	ld.global.f32 	%f131, [%rd139];
	max.f32 	%f162, %f162, %f131;
$L__BB19_10:
	setp.lt.s32 	%p115, %r435, 0;
	setp.ge.s32 	%p116, %r435, %r251;
	or.pred  	%p117, %p115, %p116;
	@%p117 bra 	$L__BB19_12;
	mul.wide.u32 	%rd140, %r435, 4;
	add.s64 	%rd141, %rd2, %rd140;
	ld.global.f32 	%f132, [%rd141];
	max.f32 	%f162, %f162, %f132;
$L__BB19_12:
	setp.lt.s32 	%p118, %r434, 0;
	setp.ge.s32 	%p119, %r434, %r251;
	or.pred  	%p120, %p118, %p119;
	@%p120 bra 	$L__BB19_14;
	mul.wide.u32 	%rd142, %r434, 4;
	add.s64 	%rd143, %rd2, %rd142;
	ld.global.f32 	%f133, [%rd143];
	max.f32 	%f162, %f162, %f133;
$L__BB19_14:
	setp.lt.s32 	%p121, %r433, 0;
	setp.ge.s32 	%p122, %r433, %r251;
	or.pred  	%p123, %p121, %p122;
	@%p123 bra 	$L__BB19_16;
	mul.wide.u32 	%rd144, %r433, 4;
	add.s64 	%rd145, %rd2, %rd144;
	ld.global.f32 	%f134, [%rd145];
	max.f32 	%f162, %f162, %f134;
$L__BB19_16:
	setp.lt.s32 	%p124, %r432, 0;
	setp.ge.s32 	%p125, %r432, %r251;
	or.pred  	%p126, %p124, %p125;
	@%p126 bra 	$L__BB19_18;
	mul.wide.u32 	%rd146, %r432, 4;
	add.s64 	%rd147, %rd2, %rd146;
	ld.global.f32 	%f135, [%rd147];
	max.f32 	%f162, %f162, %f135;
$L__BB19_18:
	setp.lt.s32 	%p127, %r431, 0;
	setp.ge.s32 	%p128, %r431, %r251;
	or.pred  	%p129, %p127, %p128;
	@%p129 bra 	$L__BB19_20;
	mul.wide.u32 	%rd148, %r431, 4;
	add.s64 	%rd149, %rd2, %rd148;
	ld.global.f32 	%f136, [%rd149];
	max.f32 	%f162, %f162, %f136;
$L__BB19_20:
	setp.lt.s32 	%p130, %r430, 0;
	setp.ge.s32 	%p131, %r430, %r251;
	or.pred  	%p132, %p130, %p131;
	@%p132 bra 	$L__BB19_22;
	mul.wide.u32 	%rd150, %r430, 4;
	add.s64 	%rd151, %rd2, %rd150;
	ld.global.f32 	%f137, [%rd151];
	max.f32 	%f162, %f162, %f137;
$L__BB19_22:
	setp.lt.s32 	%p133, %r429, 0;
	setp.ge.s32 	%p134, %r429, %r251;
	or.pred  	%p135, %p133, %p134;
	@%p135 bra 	$L__BB19_24;
	mul.wide.u32 	%rd152, %r429, 4;
	add.s64 	%rd153, %rd2, %rd152;
	ld.global.f32 	%f138, [%rd153];
	max.f32 	%f162, %f162, %f138;
$L__BB19_24:
	setp.lt.s32 	%p136, %r428, 0;
	setp.ge.s32 	%p137, %r428, %r251;
	or.pred  	%p138, %p136, %p137;
	@%p138 bra 	$L__BB19_26;
	mul.wide.u32 	%rd154, %r428, 4;
	add.s64 	%rd155, %rd2, %rd154;
	ld.global.f32 	%f139, [%rd155];
	max.f32 	%f162, %f162, %f139;
$L__BB19_26:
	setp.lt.s32 	%p139, %r427, 0;
	setp.ge.s32 	%p140, %r427, %r251;
	or.pred  	%p141, %p139, %p140;
	@%p141 bra 	$L__BB19_28;
	mul.wide.u32 	%rd156, %r427, 4;
	add.s64 	%rd157, %rd2, %rd156;
	ld.global.f32 	%f140, [%rd157];
	max.f32 	%f162, %f162, %f140;
$L__BB19_28:
	setp.lt.s32 	%p142, %r426, 0;
	setp.ge.s32 	%p143, %r426, %r251;
	or.pred  	%p144, %p142, %p143;
	@%p144 bra 	$L__BB19_30;
	mul.wide.u32 	%rd158, %r426, 4;
	add.s64 	%rd159, %rd2, %rd158;
	ld.global.f32 	%f141, [%rd159];
	max.f32 	%f162, %f162, %f141;
$L__BB19_30:
	setp.lt.s32 	%p145, %r425, 0;
	setp.ge.s32 	%p146, %r425, %r251;
	or.pred  	%p147, %p145, %p146;
	@%p147 bra 	$L__BB19_32;
	mul.wide.u32 	%rd160, %r425, 4;
	add.s64 	%rd161, %rd2, %rd160;
	ld.global.f32 	%f142, [%rd161];
	max.f32 	%f162, %f162, %f142;
$L__BB19_32:
	setp.lt.s32 	%p148, %r424, 0;
	setp.ge.s32 	%p149, %r424, %r251;
	or.pred  	%p150, %p148, %p149;
	@%p150 bra 	$L__BB19_34;
	mul.wide.u32 	%rd162, %r424, 4;
	add.s64 	%rd163, %rd2, %rd162;
	ld.global.f32 	%f143, [%rd163];
	max.f32 	%f162, %f162, %f143;
$L__BB19_34:
	setp.lt.s32 	%p151, %r423, 0;
	setp.ge.s32 	%p152, %r423, %r251;
	or.pred  	%p153, %p151, %p152;
	@%p153 bra 	$L__BB19_36;
	mul.wide.u32 	%rd164, %r423, 4;
	add.s64 	%rd165, %rd2, %rd164;
	ld.global.f32 	%f144, [%rd165];
	max.f32 	%f162, %f162, %f144;
$L__BB19_36:
	setp.lt.s32 	%p154, %r422, 0;
	setp.ge.s32 	%p155, %r422, %r251;
	or.pred  	%p156, %p154, %p155;
	@%p156 bra 	$L__BB19_38;
	mul.wide.u32 	%rd166, %r422, 4;
	add.s64 	%rd167, %rd2, %rd166;
	ld.global.f32 	%f145, [%rd167];
	max.f32 	%f162, %f162, %f145;
$L__BB19_38:
	add.s32 	%r437, %r437, 16;
	add.s32 	%r436, %r436, %r7;
	add.s32 	%r435, %r435, %r7;
	add.s32 	%r434, %r434, %r7;
	add.s32 	%r433, %r433, %r7;
	add.s32 	%r432, %r432, %r7;
	add.s32 	%r431, %r431, %r7;
	add.s32 	%r430, %r430, %r7;
	add.s32 	%r429, %r429, %r7;
	add.s32 	%r428, %r428, %r7;
	add.s32 	%r427, %r427, %r7;
	add.s32 	%r426, %r426, %r7;
	add.s32 	%r425, %r425, %r7;
	add.s32 	%r424, %r424, %r7;
	add.s32 	%r423, %r423, %r7;
	add.s32 	%r422, %r422, %r7;
	add.s32 	%r421, %r421, %r7;
	setp.ne.s32 	%p157, %r437, 0;
	@%p157 bra 	$L__BB19_6;
$L__BB19_39:
	setp.eq.s32 	%p158, %r4, 0;
	@%p158 bra 	$L__BB19_74;
	and.b32  	%r57, %r2, 7;
	setp.lt.u32 	%p159, %r4, 8;
	@%p159 bra 	$L__BB19_58;
	mul.lo.s32 	%r58, %r439, %r3;
	setp.lt.s32 	%p160, %r58, 0;
	setp.ge.s32 	%p161, %r58, %r251;
	or.pred  	%p162, %p160, %p161;
	@%p162 bra 	$L__BB19_43;
	mul.wide.u32 	%rd168, %r58, 4;
	add.s64 	%rd169, %rd2, %rd168;
	ld.global.f32 	%f147, [%rd169];
	max.f32 	%f162, %f162, %f147;
$L__BB19_43:
	add.s32 	%r59, %r58, %r3;
	setp.lt.s32 	%p163, %r59, 0;
	setp.ge.s32 	%p164, %r59, %r251;
	or.pred  	%p165, %p163, %p164;
	@%p165 bra 	$L__BB19_45;
	mul.wide.u32 	%rd170, %r59, 4;
	add.s64 	%rd171, %rd2, %rd170;
	ld.global.f32 	%f148, [%rd171];
	max.f32 	%f162, %f162, %f148;
$L__BB19_45:
	add.s32 	%r60, %r59, %r3;
	setp.lt.s32 	%p166, %r60, 0;
	setp.ge.s32 	%p167, %r60, %r251;
	or.pred  	%p168, %p166, %p167;
	@%p168 bra 	$L__BB19_47;
	mul.wide.u32 	%rd172, %r60, 4;
	add.s64 	%rd173, %rd2, %rd172;
	ld.global.f32 	%f149, [%rd173];
	max.f32 	%f162, %f162, %f149;
$L__BB19_47:
	add.s32 	%r61, %r60, %r3;
	setp.lt.s32 	%p169, %r61, 0;
	setp.ge.s32 	%p170, %r61, %r251;
	or.pred  	%p171, %p169, %p170;
	@%p171 bra 	$L__BB19_49;
	mul.wide.u32 	%rd174, %r61, 4;
	add.s64 	%rd175, %rd2, %rd174;
	ld.global.f32 	%f150, [%rd175];
	max.f32 	%f162, %f162, %f150;
$L__BB19_49:
	add.s32 	%r62, %r61, %r3;
	setp.lt.s32 	%p172, %r62, 0;
	setp.ge.s32 	%p173, %r62, %r251;
	or.pred  	%p174, %p172, %p173;
	@%p174 bra 	$L__BB19_51;
	mul.wide.u32 	%rd176, %r62, 4;
	add.s64 	%rd177, %rd2, %rd176;
	ld.global.f32 	%f151, [%rd177];
	max.f32 	%f162, %f162, %f151;
$L__BB19_51:
	add.s32 	%r63, %r62, %r3;
	setp.lt.s32 	%p175, %r63, 0;
	setp.ge.s32 	%p176, %r63, %r251;
	or.pred  	%p177, %p175, %p176;
	@%p177 bra 	$L__BB19_53;
	mul.wide.u32 	%rd178, %r63, 4;
	add.s64 	%rd179, %rd2, %rd178;
	ld.global.f32 	%f152, [%rd179];
	max.f32 	%f162, %f162, %f152;
$L__BB19_53:
	add.s32 	%r64, %r63, %r3;
	setp.lt.s32 	%p178, %r64, 0;
	setp.ge.s32 	%p179, %r64, %r251;
	or.pred  	%p180, %p178, %p179;
	@%p180 bra 	$L__BB19_55;
	mul.wide.u32 	%rd180, %r64, 4;
	add.s64 	%rd181, %rd2, %rd180;
	ld.global.f32 	%f153, [%rd181];
	max.f32 	%f162, %f162, %f153;
$L__BB19_55:
	add.s32 	%r65, %r64, %r3;
	setp.lt.s32 	%p181, %r65, 0;
	setp.ge.s32 	%p182, %r65, %r251;
	or.pred  	%p183, %p181, %p182;
	@%p183 bra 	$L__BB19_57;
	mul.wide.u32 	%rd182, %r65, 4;
	add.s64 	%rd183, %rd2, %rd182;
	ld.global.f32 	%f154, [%rd183];
	max.f32 	%f162, %f162, %f154;
$L__BB19_57:
	add.s32 	%r439, %r439, 8;
$L__BB19_58:
	setp.eq.s32 	%p184, %r57, 0;
	@%p184 bra 	$L__BB19_74;
	and.b32  	%r68, %r2, 3;
	setp.lt.u32 	%p185, %r57, 4;
	@%p185 bra 	$L__BB19_69;
	mul.lo.s32 	%r69, %r439, %r3;
	setp.lt.s32 	%p186, %r69, 0;
	setp.ge.s32 	%p187, %r69, %r251;
	or.pred  	%p188, %p186, %p187;
	@%p188 bra 	$L__BB19_62;
	mul.wide.u32 	%rd184, %r69, 4;
	add.s64 	%rd185, %rd2, %rd184;
	ld.global.f32 	%f156, [%rd185];
	max.f32 	%f162, %f162, %f156;
$L__BB19_62:
	add.s32 	%r70, %r69, %r3;
	setp.lt.s32 	%p189, %r70, 0;
	setp.ge.s32 	%p190, %r70, %r251;
	or.pred  	%p191, %p189, %p190;
	@%p191 bra 	$L__BB19_64;
	mul.wide.u32 	%rd186, %r70, 4;
	add.s64 	%rd187, %rd2, %rd186;
	ld.global.f32 	%f157, [%rd187];
	max.f32 	%f162, %f162, %f157;
$L__BB19_64:
	add.s32 	%r71, %r70, %r3;
	setp.lt.s32 	%p192, %r71, 0;
	setp.ge.s32 	%p193, %r71, %r251;
	or.pred  	%p194, %p192, %p193;
	@%p194 bra 	$L__BB19_66;
	mul.wide.u32 	%rd188, %r71, 4;
	add.s64 	%rd189, %rd2, %rd188;
	ld.global.f32 	%f158, [%rd189];
	max.f32 	%f162, %f162, %f158;
$L__BB19_66:
	add.s32 	%r72, %r71, %r3;
	setp.lt.s32 	%p195, %r72, 0;
	setp.ge.s32 	%p196, %r72, %r251;
	or.pred  	%p197, %p195, %p196;
	@%p197 bra 	$L__BB19_68;
	mul.wide.u32 	%rd190, %r72, 4;
	add.s64 	%rd191, %rd2, %rd190;
	ld.global.f32 	%f159, [%rd191];
	max.f32 	%f162, %f162, %f159;
$L__BB19_68:
	add.s32 	%r439, %r439, 4;
$L__BB19_69:
	setp.eq.s32 	%p198, %r68, 0;
	@%p198 bra 	$L__BB19_74;
	mul.lo.s32 	%r442, %r439, %r3;
	neg.s32 	%r441, %r68;
$L__BB19_71:
	.pragma "nounroll";
	setp.lt.s32 	%p199, %r442, 0;
	setp.ge.s32 	%p200, %r442, %r251;
	or.pred  	%p201, %p199, %p200;
	@%p201 bra 	$L__BB19_73;
	mul.wide.u32 	%rd192, %r442, 4;
	add.s64 	%rd193, %rd2, %rd192;
	ld.global.f32 	%f160, [%rd193];
	max.f32 	%f162, %f162, %f160;
$L__BB19_73:
	add.s32 	%r442, %r442, %r3;
	add.s32 	%r441, %r441, 1;
	setp.ne.s32 	%p202, %r441, 0;
	@%p202 bra 	$L__BB19_71;
$L__BB19_74:
	st.global.f32 	[%rd3], %f162;
	bra.uni 	$L__BB19_197;
$L__BB19_75:
	mov.b32 	%r257, 0;
	st.local.v4.u32 	[%rd6], {%r257, %r257, %r257, %r257};
	st.local.v4.u32 	[%rd6+16], {%r257, %r257, %r257, %r257};
	st.local.v4.u32 	[%rd7], {%r257, %r257, %r257, %r257};
	st.local.v4.u32 	[%rd7+16], {%r257, %r257, %r257, %r257};
	setp.lt.s32 	%p5, %r249, 1;
	@%p5 bra 	$L__BB19_107;
	and.b32  	%r81, %r249, 7;
	setp.lt.u32 	%p6, %r249, 8;
	mov.u32 	%r448, %r249;
	mov.u32 	%r449, %r1;
	@%p6 bra 	$L__BB19_81;
	and.b32  	%r259, %r249, 2147483640;
	neg.s32 	%r453, %r259;
	mov.b32 	%r454, 7;
	mov.u32 	%r449, %r1;
$L__BB19_78:
	.pragma "nounroll";
	mul.wide.u32 	%rd36, %r454, 4;
	add.s64 	%rd10, %rd1, %rd36;
	ld.global.u32 	%r121, [%rd10];
	setp.lt.s32 	%p7, %r121, 1;
	add.s64 	%rd11, %rd6, %rd36;
	@%p7 bra 	$L__BB19_112;
	div.s32 	%r457, %r449, %r121;
	mul.lo.s32 	%r261, %r457, %r121;
	sub.s32 	%r262, %r449, %r261;
	st.local.u32 	[%rd11], %r262;
	bra.uni 	$L__BB19_113;
$L__BB19_80:
	add.s32 	%r448, %r454, 1;
$L__BB19_81:
	setp.eq.s32 	%p16, %r81, 0;
	@%p16 bra 	$L__BB19_107;
	and.b32  	%r86, %r249, 3;
	setp.lt.u32 	%p17, %r81, 4;
	@%p17 bra 	$L__BB19_95;
	add.s32 	%r87, %r448, -1;
	mul.wide.u32 	%rd37, %r87, 4;
	add.s64 	%rd38, %rd1, %rd37;
	ld.global.u32 	%r88, [%rd38];
	setp.gt.s32 	%p18, %r88, 0;
	@%p18 bra 	$L__BB19_85;
	add.s64 	%rd40, %rd6, %rd37;
	mov.b32 	%r284, 0;
	st.local.u32 	[%rd40], %r284;
	bra.uni 	$L__BB19_86;
$L__BB19_85:
	div.s32 	%r89, %r449, %r88;
	mul.lo.s32 	%r285, %r89, %r88;
	sub.s32 	%r286, %r449, %r285;
	add.s64 	%rd42, %rd6, %rd37;
	st.local.u32 	[%rd42], %r286;
	mov.u32 	%r449, %r89;
$L__BB19_86:
	add.s32 	%r91, %r448, -2;
	mul.wide.u32 	%rd43, %r91, 4;
	add.s64 	%rd44, %rd1, %rd43;
	ld.global.u32 	%r92, [%rd44];
	setp.gt.s32 	%p19, %r92, 0;
	@%p19 bra 	$L__BB19_88;
	add.s64 	%rd46, %rd6, %rd43;
	mov.b32 	%r287, 0;
	st.local.u32 	[%rd46], %r287;
	bra.uni 	$L__BB19_89;
$L__BB19_88:
	div.s32 	%r93, %r449, %r92;
	mul.lo.s32 	%r288, %r93, %r92;
	sub.s32 	%r289, %r449, %r288;
	add.s64 	%rd48, %rd6, %rd43;
	st.local.u32 	[%rd48], %r289;
	mov.u32 	%r449, %r93;
$L__BB19_89:
	add.s32 	%r95, %r448, -3;
	mul.wide.u32 	%rd49, %r95, 4;
	add.s64 	%rd50, %rd1, %rd49;
	ld.global.u32 	%r96, [%rd50];
	setp.gt.s32 	%p20, %r96, 0;
	@%p20 bra 	$L__BB19_91;
	add.s64 	%rd52, %rd6, %rd49;
	mov.b32 	%r290, 0;
	st.local.u32 	[%rd52], %r290;
	bra.uni 	$L__BB19_92;
$L__BB19_91:
	div.s32 	%r97, %r449, %r96;
	mul.lo.s32 	%r291, %r97, %r96;
	sub.s32 	%r292, %r449, %r291;
	add.s64 	%rd54, %rd6, %rd49;
	st.local.u32 	[%rd54], %r292;
	mov.u32 	%r449, %r97;
$L__BB19_92:
	add.s32 	%r448, %r448, -4;
	mul.wide.u32 	%rd55, %r448, 4;
	add.s64 	%rd56, %rd1, %rd55;
	ld.global.u32 	%r100, [%rd56];
	setp.gt.s32 	%p21, %r100, 0;
	@%p21 bra 	$L__BB19_94;
	add.s64 	%rd58, %rd6, %rd55;
	mov.b32 	%r293, 0;
	st.local.u32 	[%rd58], %r293;
	bra.uni 	$L__BB19_95;
$L__BB19_94:
	div.s32 	%r101, %r449, %r100;
	mul.lo.s32 	%r294, %r101, %r100;
	sub.s32 	%r295, %r449, %r294;
	add.s64 	%rd60, %rd6, %rd55;
	st.local.u32 	[%rd60], %r295;
	mov.u32 	%r449, %r101;
$L__BB19_95:
	setp.eq.s32 	%p22, %r86, 0;
	@%p22 bra 	$L__BB19_107;
	setp.eq.s32 	%p23, %r86, 1;
	@%p23 bra 	$L__BB19_103;
	add.s32 	%r104, %r448, -1;
	mul.wide.u32 	%rd61, %r104, 4;
	add.s64 	%rd62, %rd1, %rd61;
	ld.global.u32 	%r105, [%rd62];
	setp.gt.s32 	%p24, %r105, 0;
	@%p24 bra 	$L__BB19_99;
	add.s64 	%rd64, %rd6, %rd61;
	mov.b32 	%r296, 0;
	st.local.u32 	[%rd64], %r296;
	bra.uni 	$L__BB19_100;
$L__BB19_99:
	div.s32 	%r106, %r449, %r105;
	mul.lo.s32 	%r297, %r106, %r105;
	sub.s32 	%r298, %r449, %r297;
	add.s64 	%rd66, %rd6, %rd61;
	st.local.u32 	[%rd66], %r298;
	mov.u32 	%r449, %r106;
$L__BB19_100:
	add.s32 	%r448, %r448, -2;
	mul.wide.u32 	%rd67, %r448, 4;
	add.s64 	%rd68, %rd1, %rd67;
	ld.global.u32 	%r109, [%rd68];
	setp.gt.s32 	%p25, %r109, 0;
	@%p25 bra 	$L__BB19_102;
	add.s64 	%rd70, %rd6, %rd67;
	mov.b32 	%r299, 0;
	st.local.u32 	[%rd70], %r299;
	bra.uni 	$L__BB19_103;
$L__BB19_102:
	div.s32 	%r110, %r449, %r109;
	mul.lo.s32 	%r300, %r110, %r109;
	sub.s32 	%r301, %r449, %r300;
	add.s64 	%rd72, %rd6, %rd67;
	st.local.u32 	[%rd72], %r301;
	mov.u32 	%r449, %r110;
$L__BB19_103:
	and.b32  	%r302, %r249, 1;
	setp.eq.b32 	%p26, %r302, 1;
	not.pred 	%p27, %p26;
	@%p27 bra 	$L__BB19_107;
	add.s32 	%r113, %r448, -1;
	mul.wide.u32 	%rd73, %r113, 4;
	add.s64 	%rd74, %rd1, %rd73;
	ld.global.u32 	%r114, [%rd74];
	setp.gt.s32 	%p28, %r114, 0;
	@%p28 bra 	$L__BB19_106;
	add.s64 	%rd76, %rd6, %rd73;
	mov.b32 	%r303, 0;
	st.local.u32 	[%rd76], %r303;
	bra.uni 	$L__BB19_107;
$L__BB19_106:
	rem.s32 	%r304, %r449, %r114;
	add.s64 	%rd78, %rd6, %rd73;
	st.local.u32 	[%rd78], %r304;
$L__BB19_107:
	setp.lt.s32 	%p29, %r248, 1;
	mov.b32 	%r490, 0;
	@%p29 bra 	$L__BB19_155;
	mul.wide.u32 	%rd79, %r250, 4;
	add.s64 	%rd8, %rd7, %rd79;
	and.b32  	%r115, %r248, 3;
	setp.lt.u32 	%p30, %r248, 4;
	mov.b32 	%r464, 0;
	mov.u32 	%r476, %r464;
	@%p30 bra 	$L__BB19_135;
	and.b32  	%r464, %r248, 2147483644;
	neg.s32 	%r470, %r250;
	add.s64 	%rd195, %rd7, 8;
	mov.b32 	%r471, 0;
	mov.u32 	%r476, %r471;
$L__BB19_110:
	setp.ne.s32 	%p31, %r470, 0;
	@%p31 bra 	$L__BB19_198;
	mov.b32 	%r310, 0;
	st.local.u32 	[%rd8], %r310;
	bra.uni 	$L__BB19_201;
$L__BB19_112:
	mov.b32 	%r260, 0;
	st.local.u32 	[%rd11], %r260;
	mov.u32 	%r457, %r449;
$L__BB19_113:
	ld.global.u32 	%r124, [%rd10+-4];
	setp.gt.s32 	%p8, %r124, 0;
	@%p8 bra 	$L__BB19_115;
	mov.b32 	%r263, 0;
	st.local.u32 	[%rd11+-4], %r263;
	bra.uni 	$L__BB19_116;
$L__BB19_115:
	div.s32 	%r125, %r457, %r124;
	mul.lo.s32 	%r264, %r125, %r124;
	sub.s32 	%r265, %r457, %r264;
	st.local.u32 	[%rd11+-4], %r265;
	mov.u32 	%r457, %r125;
$L__BB19_116:
	ld.global.u32 	%r127, [%rd10+-8];
	setp.gt.s32 	%p9, %r127, 0;
	@%p9 bra 	$L__BB19_118;
	mov.b32 	%r266, 0;
	st.local.u32 	[%rd11+-8], %r266;
	bra.uni 	$L__BB19_119;
$L__BB19_118:
	div.s32 	%r128, %r457, %r127;
	mul.lo.s32 	%r267, %r128, %r127;
	sub.s32 	%r268, %r457, %r267;
	st.local.u32 	[%rd11+-8], %r268;
	mov.u32 	%r457, %r128;
$L__BB19_119:
	ld.global.u32 	%r130, [%rd10+-12];
	setp.gt.s32 	%p10, %r130, 0;
	@%p10 bra 	$L__BB19_121;
	mov.b32 	%r269, 0;
	st.local.u32 	[%rd11+-12], %r269;
	bra.uni 	$L__BB19_122;
$L__BB19_121:
	div.s32 	%r131, %r457, %r130;
	mul.lo.s32 	%r270, %r131, %r130;
	sub.s32 	%r271, %r457, %r270;
	st.local.u32 	[%rd11+-12], %r271;
	mov.u32 	%r457, %r131;
$L__BB19_122:
	ld.global.u32 	%r133, [%rd10+-16];
	setp.gt.s32 	%p11, %r133, 0;
	@%p11 bra 	$L__BB19_124;
	mov.b32 	%r272, 0;
	st.local.u32 	[%rd11+-16], %r272;
	bra.uni 	$L__BB19_125;
$L__BB19_124:
	div.s32 	%r134, %r457, %r133;
	mul.lo.s32 	%r273, %r134, %r133;
	sub.s32 	%r274, %r457, %r273;
	st.local.u32 	[%rd11+-16], %r274;
	mov.u32 	%r457, %r134;
$L__BB19_125:
	ld.global.u32 	%r136, [%rd10+-20];
	setp.gt.s32 	%p12, %r136, 0;
	@%p12 bra 	$L__BB19_127;
	mov.b32 	%r275, 0;
	st.local.u32 	[%rd11+-20], %r275;
	bra.uni 	$L__BB19_128;
$L__BB19_127:
	div.s32 	%r137, %r457, %r136;
	mul.lo.s32 	%r276, %r137, %r136;
	sub.s32 	%r277, %r457, %r276;
	st.local.u32 	[%rd11+-20], %r277;
	mov.u32 	%r457, %r137;
$L__BB19_128:
	ld.global.u32 	%r139, [%rd10+-24];
	setp.gt.s32 	%p13, %r139, 0;
	@%p13 bra 	$L__BB19_130;
	mov.b32 	%r278, 0;
	st.local.u32 	[%rd11+-24], %r278;
	bra.uni 	$L__BB19_131;
$L__BB19_130:
	div.s32 	%r140, %r457, %r139;
	mul.lo.s32 	%r279, %r140, %r139;
	sub.s32 	%r280, %r457, %r279;
	st.local.u32 	[%rd11+-24], %r280;
	mov.u32 	%r457, %r140;
$L__BB19_131:
	ld.global.u32 	%r142, [%rd10+-28];
	setp.gt.s32 	%p14, %r142, 0;
	@%p14 bra 	$L__BB19_133;
	mov.b32 	%r281, 0;
	st.local.u32 	[%rd11+-28], %r281;
	mov.u32 	%r449, %r457;
	bra.uni 	$L__BB19_134;
$L__BB19_133:
	div.s32 	%r449, %r457, %r142;
	mul.lo.s32 	%r282, %r449, %r142;
	sub.s32 	%r283, %r457, %r282;
	st.local.u32 	[%rd11+-28], %r283;
$L__BB19_134:
	add.s32 	%r454, %r454, -8;
	add.s32 	%r453, %r453, 8;
	setp.eq.s32 	%p15, %r453, 0;
	@%p15 bra 	$L__BB19_80;
	bra.uni 	$L__BB19_78;
$L__BB19_135:
	setp.eq.s32 	%p40, %r115, 0;
	@%p40 bra 	$L__BB19_143;
	mul.wide.u32 	%rd88, %r464, 4;
	add.s64 	%rd194, %rd7, %rd88;
	sub.s32 	%r467, %r464, %r250;
	neg.s32 	%r466, %r115;
$L__BB19_137:
	.pragma "nounroll";
	setp.eq.s32 	%p41, %r467, 0;
	@%p41 bra 	$L__BB19_141;
	setp.lt.s32 	%p42, %r476, %r249;
	@%p42 bra 	$L__BB19_140;
	mov.b32 	%r323, 0;
	st.local.u32 	[%rd194], %r323;
	bra.uni 	$L__BB19_142;
$L__BB19_140:
	mul.wide.s32 	%rd89, %r476, 4;
	add.s64 	%rd90, %rd6, %rd89;
	ld.local.u32 	%r324, [%rd90];
	st.local.u32 	[%rd194], %r324;
	add.s32 	%r476, %r476, 1;
	bra.uni 	$L__BB19_142;
$L__BB19_141:
	mov.b32 	%r325, 0;
	st.local.u32 	[%rd8], %r325;
$L__BB19_142:
	add.s64 	%rd194, %rd194, 4;
	add.s32 	%r467, %r467, 1;
	add.s32 	%r466, %r466, 1;
	setp.ne.s32 	%p43, %r466, 0;
	@%p43 bra 	$L__BB19_137;
$L__BB19_143:
	and.b32  	%r158, %r248, 15;
	setp.lt.u32 	%p44, %r248, 16;
	mov.b32 	%r480, 0;
	mov.u32 	%r490, %r480;
	@%p44 bra 	$L__BB19_146;
	and.b32  	%r480, %r248, 2147483632;
	neg.s32 	%r477, %r480;
	add.s64 	%rd197, %rd7, 32;
	add.s64 	%rd196, %rd5, 32;
	mov.b32 	%r490, 0;
$L__BB19_145:
	.pragma "nounroll";
	ld.local.v4.u32 	{%r329, %r330, %r331, %r332}, [%rd197+-32];
	ld.global.u32 	%r333, [%rd196+-32];
	mad.lo.s32 	%r334, %r333, %r329, %r490;
	ld.global.u32 	%r335, [%rd196+-28];
	mad.lo.s32 	%r336, %r335, %r330, %r334;
	ld.global.u32 	%r337, [%rd196+-24];
	mad.lo.s32 	%r338, %r337, %r331, %r336;
	ld.global.u32 	%r339, [%rd196+-20];
	mad.lo.s32 	%r340, %r339, %r332, %r338;
	ld.local.v4.u32 	{%r341, %r342, %r343, %r344}, [%rd197+-16];
	ld.global.u32 	%r345, [%rd196+-16];
	mad.lo.s32 	%r346, %r345, %r341, %r340;
	ld.global.u32 	%r347, [%rd196+-12];
	mad.lo.s32 	%r348, %r347, %r342, %r346;
	ld.global.u32 	%r349, [%rd196+-8];
	mad.lo.s32 	%r350, %r349, %r343, %r348;
	ld.global.u32 	%r351, [%rd196+-4];
	mad.lo.s32 	%r352, %r351, %r344, %r350;
	ld.local.v4.u32 	{%r353, %r354, %r355, %r356}, [%rd197];
	ld.global.u32 	%r357, [%rd196];
	mad.lo.s32 	%r358, %r357, %r353, %r352;
	ld.global.u32 	%r359, [%rd196+4];
	mad.lo.s32 	%r360, %r359, %r354, %r358;
	ld.global.u32 	%r361, [%rd196+8];
	mad.lo.s32 	%r362, %r361, %r355, %r360;
	ld.global.u32 	%r363, [%rd196+12];
	mad.lo.s32 	%r364, %r363, %r356, %r362;
	ld.local.v4.u32 	{%r365, %r366, %r367, %r368}, [%rd197+16];
	ld.global.u32 	%r369, [%rd196+16];
	mad.lo.s32 	%r370, %r369, %r365, %r364;
	ld.global.u32 	%r371, [%rd196+20];
	mad.lo.s32 	%r372, %r371, %r366, %r370;
	ld.global.u32 	%r373, [%rd196+24];
	mad.lo.s32 	%r374, %r373, %r367, %r372;
	ld.global.u32 	%r375, [%rd196+28];
	mad.lo.s32 	%r490, %r375, %r368, %r374;
	add.s32 	%r477, %r477, 16;
	add.s64 	%rd197, %rd197, 64;
	add.s64 	%rd196, %rd196, 64;
	setp.ne.s32 	%p45, %r477, 0;
	@%p45 bra 	$L__BB19_145;
$L__BB19_146:
	setp.eq.s32 	%p46, %r158, 0;
	@%p46 bra 	$L__BB19_155;
	and.b32  	%r181, %r248, 7;
	setp.lt.u32 	%p47, %r158, 8;
	@%p47 bra 	$L__BB19_149;
	mul.wide.u32 	%rd91, %r480, 4;
	add.s64 	%rd92, %rd7, %rd91;
	ld.local.u32 	%r377, [%rd92];
	add.s64 	%rd93, %rd5, %rd91;
	ld.global.u32 	%r378, [%rd93];
	mad.lo.s32 	%r379, %r378, %r377, %r490;
	ld.local.u32 	%r380, [%rd92+4];
	ld.global.u32 	%r381, [%rd93+4];
	mad.lo.s32 	%r382, %r381, %r380, %r379;
	ld.local.u32 	%r383, [%rd92+8];
	ld.global.u32 	%r384, [%rd93+8];
	mad.lo.s32 	%r385, %r384, %r383, %r382;
	ld.local.u32 	%r386, [%rd92+12];
	ld.global.u32 	%r387, [%rd93+12];
	mad.lo.s32 	%r388, %r387, %r386, %r385;
	ld.local.u32 	%r389, [%rd92+16];
	ld.global.u32 	%r390, [%rd93+16];
	mad.lo.s32 	%r391, %r390, %r389, %r388;
	ld.local.u32 	%r392, [%rd92+20];
	ld.global.u32 	%r393, [%rd93+20];
	mad.lo.s32 	%r394, %r393, %r392, %r391;
	ld.local.u32 	%r395, [%rd92+24];
	ld.global.u32 	%r396, [%rd93+24];
	mad.lo.s32 	%r397, %r396, %r395, %r394;
	ld.local.u32 	%r398, [%rd92+28];
	ld.global.u32 	%r399, [%rd93+28];
	mad.lo.s32 	%r490, %r399, %r398, %r397;
	add.s32 	%r480, %r480, 8;
$L__BB19_149:
	setp.eq.s32 	%p48, %r181, 0;
	@%p48 bra 	$L__BB19_155;
	setp.lt.u32 	%p49, %r181, 4;
	@%p49 bra 	$L__BB19_152;
	mul.wide.u32 	%rd94, %r480, 4;
	add.s64 	%rd95, %rd7, %rd94;
	ld.local.u32 	%r401, [%rd95];
	add.s64 	%rd96, %rd5, %rd94;
	ld.global.u32 	%r402, [%rd96];
	mad.lo.s32 	%r403, %r402, %r401, %r490;
	ld.local.u32 	%r404, [%rd95+4];
	ld.global.u32 	%r405, [%rd96+4];
	mad.lo.s32 	%r406, %r405, %r404, %r403;
	ld.local.u32 	%r407, [%rd95+8];
	ld.global.u32 	%r408, [%rd96+8];
	mad.lo.s32 	%r409, %r408, %r407, %r406;
	ld.local.u32 	%r410, [%rd95+12];
	ld.global.u32 	%r411, [%rd96+12];
	mad.lo.s32 	%r490, %r411, %r410, %r409;
	add.s32 	%r480, %r480, 4;
$L__BB19_152:
	setp.eq.s32 	%p50, %r115, 0;
	@%p50 bra 	$L__BB19_155;
	mul.wide.u32 	%rd97, %r480, 4;
	add.s64 	%rd199, %rd5, %rd97;
	add.s64 	%rd198, %rd7, %rd97;
	neg.s32 	%r488, %r115;
$L__BB19_154:
	.pragma "nounroll";
	ld.local.u32 	%r412, [%rd198];
	ld.global.u32 	%r413, [%rd199];
	mad.lo.s32 	%r490, %r413, %r412, %r490;
	add.s64 	%rd199, %rd199, 4;
	add.s64 	%rd198, %rd198, 4;
	add.s32 	%r488, %r488, 1;
	setp.ne.s32 	%p51, %r488, 0;
	@%p51 bra 	$L__BB19_154;
$L__BB19_155:
	mul.wide.s32 	%rd98, %r250, 4;
	add.s64 	%rd99, %rd5, %rd98;
	ld.global.u32 	%r198, [%rd99];
	add.s64 	%rd100, %rd4, %rd98;
	ld.global.u32 	%r199, [%rd100];
	setp.lt.s32 	%p52, %r199, 1;
	mov.f32 	%f200, 0fFF800000;
	@%p52 bra 	$L__BB19_196;
	and.b32  	%r200, %r199, 7;
	setp.lt.u32 	%p53, %r199, 8;
	mov.f32 	%f200, 0fFF800000;
	mov.b32 	%r501, 0;
	@%p53 bra 	$L__BB19_175;
	and.b32  	%r501, %r199, 2147483640;
	neg.s32 	%r499, %r501;
	add.s32 	%r498, %r490, %r198;
	shl.b32 	%r204, %r198, 3;
	shl.b32 	%r415, %r198, 1;
	add.s32 	%r497, %r490, %r415;
	mad.lo.s32 	%r496, %r198, 3, %r490;
	shl.b32 	%r416, %r198, 2;
	add.s32 	%r495, %r490, %r416;
	mad.lo.s32 	%r494, %r198, 5, %r490;
	mad.lo.s32 	%r493, %r198, 6, %r490;
	mad.lo.s32 	%r492, %r198, 7, %r490;
	mov.f32 	%f200, 0fFF800000;
	mov.u32 	%r491, %r490;
$L__BB19_158:
	.pragma "nounroll";
	setp.lt.s32 	%p54, %r491, 0;
	setp.ge.s32 	%p55, %r491, %r251;
	or.pred  	%p56, %p54, %p55;
	@%p56 bra 	$L__BB19_160;
	mul.wide.u32 	%rd101, %r491, 4;
	add.s64 	%rd102, %rd2, %rd101;
	ld.global.f32 	%f109, [%rd102];
	max.f32 	%f200, %f200, %f109;
$L__BB19_160:
	add.s32 	%r220, %r198, %r491;
	setp.lt.s32 	%p57, %r220, 0;
	setp.ge.s32 	%p58, %r220, %r251;
	or.pred  	%p59, %p57, %p58;
	@%p59 bra 	$L__BB19_162;
	mul.wide.u32 	%rd103, %r498, 4;
	add.s64 	%rd104, %rd2, %rd103;
	ld.global.f32 	%f110, [%rd104];
	max.f32 	%f200, %f200, %f110;
$L__BB19_162:
	add.s32 	%r221, %r198, %r220;
	setp.lt.s32 	%p60, %r221, 0;
	setp.ge.s32 	%p61, %r221, %r251;
	or.pred  	%p62, %p60, %p61;
	@%p62 bra 	$L__BB19_164;
	mul.wide.u32 	%rd105, %r497, 4;
	add.s64 	%rd106, %rd2, %rd105;
	ld.global.f32 	%f111, [%rd106];
	max.f32 	%f200, %f200, %f111;
$L__BB19_164:
	add.s32 	%r222, %r198, %r221;
	setp.lt.s32 	%p63, %r222, 0;
	setp.ge.s32 	%p64, %r222, %r251;
	or.pred  	%p65, %p63, %p64;
	@%p65 bra 	$L__BB19_166;
	mul.wide.u32 	%rd107, %r496, 4;
	add.s64 	%rd108, %rd2, %rd107;
	ld.global.f32 	%f112, [%rd108];
	max.f32 	%f200, %f200, %f112;
$L__BB19_166:
	add.s32 	%r223, %r198, %r222;
	setp.lt.s32 	%p66, %r223, 0;
	setp.ge.s32 	%p67, %r223, %r251;
	or.pred  	%p68, %p66, %p67;
	@%p68 bra 	$L__BB19_168;
	mul.wide.u32 	%rd109, %r495, 4;
	add.s64 	%rd110, %rd2, %rd109;
	ld.global.f32 	%f113, [%rd110];
	max.f32 	%f200, %f200, %f113;
$L__BB19_168:
	add.s32 	%r224, %r198, %r223;
	setp.lt.s32 	%p69, %r224, 0;
	setp.ge.s32 	%p70, %r224, %r251;
	or.pred  	%p71, %p69, %p70;
	@%p71 bra 	$L__BB19_170;
	mul.wide.u32 	%rd111, %r494, 4;
	add.s64 	%rd112, %rd2, %rd111;
	ld.global.f32 	%f114, [%rd112];
	max.f32 	%f200, %f200, %f114;
$L__BB19_170:
	add.s32 	%r225, %r198, %r224;
	setp.lt.s32 	%p72, %r225, 0;
	setp.ge.s32 	%p73, %r225, %r251;
	or.pred  	%p74, %p72, %p73;
	@%p74 bra 	$L__BB19_172;
	mul.wide.u32 	%rd113, %r493, 4;
	add.s64 	%rd114, %rd2, %rd113;
	ld.global.f32 	%f115, [%rd114];
	max.f32 	%f200, %f200, %f115;
$L__BB19_172:
	add.s32 	%r417, %r198, %r225;
	setp.lt.s32 	%p75, %r417, 0;
	setp.ge.s32 	%p76, %r417, %r251;
	or.pred  	%p77, %p75, %p76;
	@%p77 bra 	$L__BB19_174;
	mul.wide.u32 	%rd115, %r492, 4;
	add.s64 	%rd116, %rd2, %rd115;
	ld.global.f32 	%f116, [%rd116];
	max.f32 	%f200, %f200, %f116;
$L__BB19_174:
	add.s32 	%r499, %r499, 8;
	add.s32 	%r498, %r498, %r204;
	add.s32 	%r497, %r497, %r204;
	add.s32 	%r496, %r496, %r204;
	add.s32 	%r495, %r495, %r204;
	add.s32 	%r494, %r494, %r204;
	add.s32 	%r493, %r493, %r204;
	add.s32 	%r492, %r492, %r204;
	add.s32 	%r491, %r491, %r204;
	setp.ne.s32 	%p78, %r499, 0;
	@%p78 bra 	$L__BB19_158;
$L__BB19_175:
	setp.eq.s32 	%p79, %r200, 0;
	@%p79 bra 	$L__BB19_196;
	and.b32  	%r236, %r199, 3;
	setp.lt.u32 	%p80, %r200, 4;
	@%p80 bra 	$L__BB19_186;
	mad.lo.s32 	%r237, %r501, %r198, %r490;
	setp.lt.s32 	%p81, %r237, 0;
	setp.ge.s32 	%p82, %r237, %r251;
	or.pred  	%p83, %p81, %p82;
	@%p83 bra 	$L__BB19_179;
	mul.wide.u32 	%rd117, %r237, 4;
	add.s64 	%rd118, %rd2, %rd117;
	ld.global.f32 	%f118, [%rd118];
	max.f32 	%f200, %f200, %f118;
$L__BB19_179:
	add.s32 	%r238, %r237, %r198;
	setp.lt.s32 	%p84, %r238, 0;
	setp.ge.s32 	%p85, %r238, %r251;
	or.pred  	%p86, %p84, %p85;
	@%p86 bra 	$L__BB19_181;
	mul.wide.u32 	%rd119, %r238, 4;
	add.s64 	%rd120, %rd2, %rd119;
	ld.global.f32 	%f119, [%rd120];
	max.f32 	%f200, %f200, %f119;
$L__BB19_181:
	add.s32 	%r239, %r238, %r198;
	setp.lt.s32 	%p87, %r239, 0;
	setp.ge.s32 	%p88, %r239, %r251;
	or.pred  	%p89, %p87, %p88;
	@%p89 bra 	$L__BB19_183;
	mul.wide.u32 	%rd121, %r239, 4;
	add.s64 	%rd122, %rd2, %rd121;
	ld.global.f32 	%f120, [%rd122];
	max.f32 	%f200, %f200, %f120;
$L__BB19_183:
	add.s32 	%r240, %r239, %r198;
	setp.lt.s32 	%p90, %r240, 0;
	setp.ge.s32 	%p91, %r240, %r251;
	or.pred  	%p92, %p90, %p91;
	@%p92 bra 	$L__BB19_185;
	mul.wide.u32 	%rd123, %r240, 4;
	add.s64 	%rd124, %rd2, %rd123;
	ld.global.f32 	%f121, [%rd124];
	max.f32 	%f200, %f200, %f121;
$L__BB19_185:
	add.s32 	%r501, %r501, 4;
$L__BB19_186:
	setp.eq.s32 	%p93, %r236, 0;
	@%p93 bra 	$L__BB19_196;
	setp.eq.s32 	%p94, %r236, 1;
	@%p94 bra 	$L__BB19_193;
	mad.lo.s32 	%r243, %r501, %r198, %r490;
	setp.lt.s32 	%p95, %r243, 0;
	setp.ge.s32 	%p96, %r243, %r251;
	or.pred  	%p97, %p95, %p96;
	@%p97 bra 	$L__BB19_190;
	mul.wide.u32 	%rd125, %r243, 4;
	add.s64 	%rd126, %rd2, %rd125;
	ld.global.f32 	%f123, [%rd126];
	max.f32 	%f200, %f200, %f123;
$L__BB19_190:
	add.s32 	%r244, %r243, %r198;
	setp.lt.s32 	%p98, %r244, 0;
	setp.ge.s32 	%p99, %r244, %r251;
	or.pred  	%p100, %p98, %p99;
	@%p100 bra 	$L__BB19_192;
	mul.wide.u32 	%rd127, %r244, 4;
	add.s64 	%rd128, %rd2, %rd127;
	ld.global.f32 	%f124, [%rd128];
	max.f32 	%f200, %f200, %f124;
$L__BB19_192:
	add.s32 	%r501, %r501, 2;
$L__BB19_193:
	and.b32  	%r418, %r199, 1;
	setp.eq.b32 	%p101, %r418, 1;
	not.pred 	%p102, %p101;
	@%p102 bra 	$L__BB19_196;
	mad.lo.s32 	%r247, %r501, %r198, %r490;
	setp.lt.s32 	%p103, %r247, 0;
	setp.ge.s32 	%p104, %r247, %r251;
	or.pred  	%p105, %p103, %p104;
	@%p105 bra 	$L__BB19_196;
	mul.wide.u32 	%rd129, %r247, 4;
	add.s64 	%rd130, %rd2, %rd129;
	ld.global.f32 	%f125, [%rd130];
	max.f32 	%f200, %f200, %f125;
$L__BB19_196:
	mul.wide.s32 	%rd131, %r1, 4;
	add.s64 	%rd132, %rd3, %rd131;
	st.global.f32 	[%rd132], %f200;
$L__BB19_197:
	ret;
$L__BB19_198:
	setp.ge.s32 	%p32, %r476, %r249;
	@%p32 bra 	$L__BB19_200;
	mul.wide.s32 	%rd80, %r476, 4;
	add.s64 	%rd81, %rd6, %rd80;
	ld.local.u32 	%r309, [%rd81];
	st.local.u32 	[%rd195+-8], %r309;
	add.s32 	%r476, %r476, 1;
	bra.uni 	$L__BB19_201;
$L__BB19_200:
	mov.b32 	%r308, 0;
	st.local.u32 	[%rd195+-8], %r308;
$L__BB19_201:
	add.s32 	%r311, %r471, 1;
	setp.eq.s32 	%p33, %r311, %r250;
	@%p33 bra 	$L__BB19_205;
	setp.lt.s32 	%p34, %r476, %r249;
	@%p34 bra 	$L__BB19_204;
	mov.b32 	%r312, 0;
	st.local.u32 	[%rd195+-4], %r312;
	bra.uni 	$L__BB19_206;
$L__BB19_204:
	mul.wide.s32 	%rd82, %r476, 4;
	add.s64 	%rd83, %rd6, %rd82;
	ld.local.u32 	%r313, [%rd83];
	st.local.u32 	[%rd195+-4], %r313;
	add.s32 	%r476, %r476, 1;
	bra.uni 	$L__BB19_206;
$L__BB19_205:
	mov.b32 	%r314, 0;
	st.local.u32 	[%rd8], %r314;
$L__BB19_206:
	add.s32 	%r315, %r471, 2;
	setp.eq.s32 	%p35, %r315, %r250;
	@%p35 bra 	$L__BB19_210;
	setp.lt.s32 	%p36, %r476, %r249;
	@%p36 bra 	$L__BB19_209;
	mov.b32 	%r316, 0;
	st.local.u32 	[%rd195], %r316;
	bra.uni 	$L__BB19_211;
$L__BB19_209:
	mul.wide.s32 	%rd84, %r476, 4;
	add.s64 	%rd85, %rd6, %rd84;
	ld.local.u32 	%r317, [%rd85];
	st.local.u32 	[%rd195], %r317;
	add.s32 	%r476, %r476, 1;
	bra.uni 	$L__BB19_211;
$L__BB19_210:
	mov.b32 	%r318, 0;
	st.local.u32 	[%rd8], %r318;
$L__BB19_211:
	add.s32 	%r319, %r471, 3;
	setp.eq.s32 	%p37, %r319, %r250;
	@%p37 bra 	$L__BB19_215;
	setp.lt.s32 	%p38, %r476, %r249;
	@%p38 bra 	$L__BB19_214;
	mov.b32 	%r320, 0;
	st.local.u32 	[%rd195+4], %r320;
	bra.uni 	$L__BB19_216;
$L__BB19_214:
	mul.wide.s32 	%rd86, %r476, 4;
	add.s64 	%rd87, %rd6, %rd86;
	ld.local.u32 	%r321, [%rd87];
	st.local.u32 	[%rd195+4], %r321;
	add.s32 	%r476, %r476, 1;
	bra.uni 	$L__BB19_216;
$L__BB19_215:
	mov.b32 	%r322, 0;
	st.local.u32 	[%rd8], %r322;
$L__BB19_216:
	add.s32 	%r471, %r471, 4;
	add.s32 	%r470, %r470, 4;
	add.s64 	%rd195, %rd195, 16;
	setp.eq.s32 	%p39, %r471, %r464;
	@%p39 bra 	$L__BB19_135;
	bra.uni 	$L__BB19_110;

}
	// .globl	logsumexp_along_axis_kernel
.visible .entry logsumexp_along_axis_kernel(
	.param .u64 .ptr .align 1 logsumexp_along_axis_kernel_param_0,
	.param .u64 .ptr .align 1 logsumexp_along_axis_kernel_param_1,
	.param .u64 .ptr .align 1 logsumexp_along_axis_kernel_param_2,
	.param .u64 .ptr .align 1 logsumexp_along_axis_kernel_param_3,
	.param .u64 .ptr .align 1 logsumexp_along_axis_kernel_param_4,
	.param .u64 .ptr .align 1 logsumexp_along_axis_kernel_param_5,
	.param .u32 logsumexp_along_axis_kernel_param_6,
	.param .u32 logsumexp_along_axis_kernel_param_7,
	.param .u32 logsumexp_along_axis_kernel_param_8,
	.param .u32 logsumexp_along_axis_kernel_param_9,
	.param .u32 logsumexp_along_axis_kernel_param_10
)
{
	.local .align 16 .b8 	__local_depot20[80];
	.reg .b64 	%SP;
	.reg .b64 	%SPL;
	.reg .pred 	%p<166>;
	.reg .b32 	%r<548>;
	.reg .b32 	%f<363>;
	.reg .b64 	%rd<207>;

	mov.u64 	%SPL, __local_depot20;
	cvta.local.u64 	%SP, %SPL;
	ld.param.u64 	%rd36, [logsumexp_along_axis_kernel_param_0];
	ld.param.u64 	%rd35, [logsumexp_along_axis_kernel_param_2];
	ld.param.u64 	%rd37, [logsumexp_along_axis_kernel_param_3];
	ld.param.u64 	%rd38, [logsumexp_along_axis_kernel_param_4];
	ld.param.u64 	%rd39, [logsumexp_along_axis_kernel_param_5];
	ld.param.u32 	%r233, [logsumexp_along_axis_kernel_param_6];
	ld.param.u32 	%r234, [logsumexp_along_axis_kernel_param_7];
	ld.param.u32 	%r235, [logsumexp_along_axis_kernel_param_8];
	ld.param.u32 	%r237, [logsumexp_along_axis_kernel_param_9];
	ld.param.u32 	%r236, [logsumexp_along_axis_kernel_param_10];
	cvta.to.global.u64 	%rd1, %rd38;
	cvta.to.global.u64 	%rd2, %rd39;
	cvta.to.global.u64 	%rd3, %rd36;
	cvta.to.global.u64 	%rd4, %rd37;
	add.u64 	%rd5, %SPL, 0;
	add.u64 	%rd6, %SPL, 32;
	mov.u32 	%r238, %ctaid.x;
	mov.u32 	%r239, %ntid.x;
	mov.u32 	%r240, %tid.x;
	mad.lo.s32 	%r482, %r238, %r239, %r240;
	setp.ge.s32 	%p1, %r482, %r237;
	@%p1 bra 	$L__BB20_158;
	max.s32 	%r241, %r233, %r234;
	setp.lt.s32 	%p2, %r241, 9;
	@%p2 bra 	$L__BB20_4;
	setp.ne.s32 	%p165, %r482, 0;
	@%p165 bra 	$L__BB20_158;
	add.u64 	%rd193, %SP, 64;
	add.u64 	%rd194, %SPL, 64;
	st.local.v2.u32 	[%rd194], {%r233, %r234};
	mov.b32 	%r468, 8;
	st.local.u32 	[%rd194+8], %r468;
	mov.u64 	%rd195, $str;
	cvta.global.u64 	%rd196, %rd195;
	{ // callseq 0, 0
	.param .b64 param0;
	st.param.b64 	[param0], %rd196;
	.param .b64 param1;
	st.param.b64 	[param1], %rd193;
	.param .b32 retval0;
	call.uni (retval0), 
	vprintf, 
	(
	param0, 
	param1
	);
	ld.param.b32 	%r469, [retval0];
	} // callseq 0
	bra.uni 	$L__BB20_158;
$L__BB20_4:
	mov.b32 	%r242, 0;
	st.local.v4.u32 	[%rd5], {%r242, %r242, %r242, %r242};
	st.local.v4.u32 	[%rd5+16], {%r242, %r242, %r242, %r242};
	setp.lt.s32 	%p3, %r234, 1;
	mov.b64 	%rd200, 0;
	@%p3 bra 	$L__BB20_34;
	and.b32  	%r2, %r234, 7;
	setp.gt.u32 	%p4, %r234, 7;
	mov.u32 	%r476, %r234;
	@%p4 bra 	$L__BB20_39;
$L__BB20_6:
	setp.eq.s32 	%p13, %r2, 0;
	@%p13 bra 	$L__BB20_25;
	and.b32  	%r5, %r234, 3;
	setp.lt.u32 	%p14, %r2, 4;
	@%p14 bra 	$L__BB20_16;
	add.s32 	%r6, %r476, -1;
	mul.wide.u32 	%rd75, %r6, 4;
	add.s64 	%rd76, %rd1, %rd75;
	ld.global.u32 	%r7, [%rd76];
	setp.lt.s32 	%p15, %r7, 1;
	@%p15 bra 	$L__BB20_10;
	div.s32 	%r8, %r482, %r7;
	mul.lo.s32 	%r261, %r8, %r7;
	sub.s32 	%r262, %r482, %r261;
	add.s64 	%rd78, %rd5, %rd75;
	st.local.u32 	[%rd78], %r262;
	mov.u32 	%r482, %r8;
$L__BB20_10:
	add.s32 	%r10, %r476, -2;
	mul.wide.u32 	%rd79, %r10, 4;
	add.s64 	%rd80, %rd1, %rd79;
	ld.global.u32 	%r11, [%rd80];
	setp.lt.s32 	%p16, %r11, 1;
	@%p16 bra 	$L__BB20_12;
	div.s32 	%r12, %r482, %r11;
	mul.lo.s32 	%r263, %r12, %r11;
	sub.s32 	%r264, %r482, %r263;
	add.s64 	%rd82, %rd5, %rd79;
	st.local.u32 	[%rd82], %r264;
	mov.u32 	%r482, %r12;
$L__BB20_12:
	add.s32 	%r14, %r476, -3;
	mul.wide.u32 	%rd83, %r14, 4;
	add.s64 	%rd84, %rd1, %rd83;
	ld.global.u32 	%r15, [%rd84];
	setp.lt.s32 	%p17, %r15, 1;
	@%p17 bra 	$L__BB20_14;
	div.s32 	%r16, %r482, %r15;
	mul.lo.s32 	%r265, %r16, %r15;
	sub.s32 	%r266, %r482, %r265;
	add.s64 	%rd86, %rd5, %rd83;
	st.local.u32 	[%rd86], %r266;
	mov.u32 	%r482, %r16;
$L__BB20_14:
	add.s32 	%r476, %r476, -4;
	mul.wide.u32 	%rd87, %r476, 4;
	add.s64 	%rd88, %rd1, %rd87;
	ld.global.u32 	%r19, [%rd88];
	setp.lt.s32 	%p18, %r19, 1;
	@%p18 bra 	$L__BB20_16;
	div.s32 	%r20, %r482, %r19;
	mul.lo.s32 	%r267, %r20, %r19;
	sub.s32 	%r268, %r482, %r267;
	add.s64 	%rd90, %rd5, %rd87;
	st.local.u32 	[%rd90], %r268;
	mov.u32 	%r482, %r20;
$L__BB20_16:
	setp.eq.s32 	%p19, %r5, 0;
	@%p19 bra 	$L__BB20_25;
	setp.eq.s32 	%p20, %r5, 1;
	@%p20 bra 	$L__BB20_22;
	add.s32 	%r23, %r476, -1;
	mul.wide.u32 	%rd91, %r23, 4;
	add.s64 	%rd92, %rd1, %rd91;
	ld.global.u32 	%r24, [%rd92];
	setp.lt.s32 	%p21, %r24, 1;
	@%p21 bra 	$L__BB20_20;
	div.s32 	%r25, %r482, %r24;
	mul.lo.s32 	%r269, %r25, %r24;
	sub.s32 	%r270, %r482, %r269;
	add.s64 	%rd94, %rd5, %rd91;
	st.local.u32 	[%rd94], %r270;
	mov.u32 	%r482, %r25;
$L__BB20_20:
	add.s32 	%r476, %r476, -2;
	mul.wide.u32 	%rd95, %r476, 4;
	add.s64 	%rd96, %rd1, %rd95;
	ld.global.u32 	%r28, [%rd96];
	setp.lt.s32 	%p22, %r28, 1;
	@%p22 bra 	$L__BB20_22;
	div.s32 	%r29, %r482, %r28;
	mul.lo.s32 	%r271, %r29, %r28;
	sub.s32 	%r272, %r482, %r271;
	add.s64 	%rd98, %rd5, %rd95;
	st.local.u32 	[%rd98], %r272;
	mov.u32 	%r482, %r29;
$L__BB20_22:
	and.b32  	%r273, %r234, 1;
	setp.eq.b32 	%p23, %r273, 1;
	not.pred 	%p24, %p23;
	@%p24 bra 	$L__BB20_25;
	add.s32 	%r32, %r476, -1;
	mul.wide.u32 	%rd99, %r32, 4;
	add.s64 	%rd100, %rd1, %rd99;
	ld.global.u32 	%r33, [%rd100];
	setp.lt.s32 	%p25, %r33, 1;
	@%p25 bra 	$L__BB20_25;
	rem.s32 	%r274, %r482, %r33;
	add.s64 	%rd102, %rd5, %rd99;
	st.local.u32 	[%rd102], %r274;
$L__BB20_25:
	setp.lt.u32 	%p26, %r234, 8;
	mov.b32 	%r492, 0;
	mov.u32 	%r496, %r492;
	@%p26 bra 	$L__BB20_27;
	ld.local.v4.u32 	{%r278, %r279, %r280, %r281}, [%rd5];
	ld.global.u32 	%r282, [%rd2];
	mul.lo.s32 	%r283, %r282, %r278;
	ld.global.u32 	%r284, [%rd2+4];
	mad.lo.s32 	%r285, %r284, %r279, %r283;
	ld.global.u32 	%r286, [%rd2+8];
	mad.lo.s32 	%r287, %r286, %r280, %r285;
	ld.global.u32 	%r288, [%rd2+12];
	mad.lo.s32 	%r289, %r288, %r281, %r287;
	ld.local.v4.u32 	{%r290, %r291, %r292, %r293}, [%rd5+16];
	ld.global.u32 	%r294, [%rd2+16];
	mad.lo.s32 	%r295, %r294, %r290, %r289;
	ld.global.u32 	%r296, [%rd2+20];
	mad.lo.s32 	%r297, %r296, %r291, %r295;
	ld.global.u32 	%r298, [%rd2+24];
	mad.lo.s32 	%r299, %r298, %r292, %r297;
	ld.global.u32 	%r300, [%rd2+28];
	mad.lo.s32 	%r496, %r300, %r293, %r299;
	mov.b32 	%r492, 8;
$L__BB20_27:
	setp.eq.s32 	%p27, %r2, 0;
	@%p27 bra 	$L__BB20_33;
	and.b32  	%r69, %r234, 3;
	setp.lt.u32 	%p28, %r2, 4;
	@%p28 bra 	$L__BB20_30;
	mul.wide.u32 	%rd103, %r492, 4;
	add.s64 	%rd104, %rd5, %rd103;
	ld.local.u32 	%r302, [%rd104];
	add.s64 	%rd105, %rd2, %rd103;
	ld.global.u32 	%r303, [%rd105];
	mad.lo.s32 	%r304, %r303, %r302, %r496;
	ld.local.u32 	%r305, [%rd104+4];
	ld.global.u32 	%r306, [%rd105+4];
	mad.lo.s32 	%r307, %r306, %r305, %r304;
	ld.local.u32 	%r308, [%rd104+8];
	ld.global.u32 	%r309, [%rd105+8];
	mad.lo.s32 	%r310, %r309, %r308, %r307;
	ld.local.u32 	%r311, [%rd104+12];
	ld.global.u32 	%r312, [%rd105+12];
	mad.lo.s32 	%r496, %r312, %r311, %r310;
	add.s32 	%r492, %r492, 4;
$L__BB20_30:
	setp.eq.s32 	%p29, %r69, 0;
	@%p29 bra 	$L__BB20_33;
	mul.wide.u32 	%rd106, %r492, 4;
	add.s64 	%rd199, %rd2, %rd106;
	add.s64 	%rd198, %rd5, %rd106;
	neg.s32 	%r494, %r69;
$L__BB20_32:
	.pragma "nounroll";
	ld.local.u32 	%r313, [%rd198];
	ld.global.u32 	%r314, [%rd199];
	mad.lo.s32 	%r496, %r314, %r313, %r496;
	add.s64 	%rd199, %rd199, 4;
	add.s64 	%rd198, %rd198, 4;
	add.s32 	%r494, %r494, 1;
	setp.ne.s32 	%p30, %r494, 0;
	@%p30 bra 	$L__BB20_32;
$L__BB20_33:
	cvt.s64.s32 	%rd200, %r496;
$L__BB20_34:
	mov.b32 	%r523, 0;
	st.local.v4.u32 	[%rd6], {%r523, %r523, %r523, %r523};
	st.local.v4.u32 	[%rd6+16], {%r523, %r523, %r523, %r523};
	setp.lt.s32 	%p31, %r233, 1;
	@%p31 bra 	$L__BB20_75;
	mul.wide.u32 	%rd107, %r235, 4;
	add.s64 	%rd15, %rd6, %rd107;
	and.b32  	%r81, %r233, 3;
	setp.lt.u32 	%p32, %r233, 4;
	mov.b32 	%r497, 0;
	mov.u32 	%r509, %r497;
	@%p32 bra 	$L__BB20_55;
	and.b32  	%r497, %r233, 2147483644;
	neg.s32 	%r503, %r235;
	add.s64 	%rd202, %rd6, 8;
	mov.b32 	%r504, 0;
	mov.u32 	%r509, %r504;
$L__BB20_37:
	setp.ne.s32 	%p33, %r503, 0;
	@%p33 bra 	$L__BB20_159;
	mov.b32 	%r320, 0;
	st.local.u32 	[%rd15], %r320;
	bra.uni 	$L__BB20_162;
$L__BB20_39:
	add.s32 	%r34, %r234, -1;
	mul.wide.u32 	%rd43, %r34, 4;
	add.s64 	%rd44, %rd1, %rd43;
	ld.global.u32 	%r35, [%rd44];
	setp.lt.s32 	%p5, %r35, 1;
	@%p5 bra 	$L__BB20_41;
	div.s32 	%r36, %r482, %r35;
	mul.lo.s32 	%r243, %r36, %r35;
	sub.s32 	%r244, %r482, %r243;
	add.s64 	%rd46, %rd5, %rd43;
	st.local.u32 	[%rd46], %r244;
	mov.u32 	%r482, %r36;
$L__BB20_41:
	add.s32 	%r38, %r234, -2;
	mul.wide.u32 	%rd47, %r38, 4;
	add.s64 	%rd48, %rd1, %rd47;
	ld.global.u32 	%r39, [%rd48];
	setp.lt.s32 	%p6, %r39, 1;
	@%p6 bra 	$L__BB20_43;
	div.s32 	%r40, %r482, %r39;
	mul.lo.s32 	%r245, %r40, %r39;
	sub.s32 	%r246, %r482, %r245;
	add.s64 	%rd50, %rd5, %rd47;
	st.local.u32 	[%rd50], %r246;
	mov.u32 	%r482, %r40;
$L__BB20_43:
	add.s32 	%r42, %r234, -3;
	mul.wide.u32 	%rd51, %r42, 4;
	add.s64 	%rd52, %rd1, %rd51;
	ld.global.u32 	%r43, [%rd52];
	setp.lt.s32 	%p7, %r43, 1;
	@%p7 bra 	$L__BB20_45;
	div.s32 	%r44, %r482, %r43;
	mul.lo.s32 	%r247, %r44, %r43;
	sub.s32 	%r248, %r482, %r247;
	add.s64 	%rd54, %rd5, %rd51;
	st.local.u32 	[%rd54], %r248;
	mov.u32 	%r482, %r44;
$L__BB20_45:
	add.s32 	%r46, %r234, -4;
	mul.wide.u32 	%rd55, %r46, 4;
	add.s64 	%rd56, %rd1, %rd55;
	ld.global.u32 	%r47, [%rd56];
	setp.lt.s32 	%p8, %r47, 1;
	@%p8 bra 	$L__BB20_47;
	div.s32 	%r48, %r482, %r47;
	mul.lo.s32 	%r249, %r48, %r47;
	sub.s32 	%r250, %r482, %r249;
	add.s64 	%rd58, %rd5, %rd55;
	st.local.u32 	[%rd58], %r250;
	mov.u32 	%r482, %r48;
$L__BB20_47:
	add.s32 	%r50, %r234, -5;
	mul.wide.u32 	%rd59, %r50, 4;
	add.s64 	%rd60, %rd1, %rd59;
	ld.global.u32 	%r51, [%rd60];
	setp.lt.s32 	%p9, %r51, 1;
	@%p9 bra 	$L__BB20_49;
	div.s32 	%r52, %r482, %r51;
	mul.lo.s32 	%r251, %r52, %r51;
	sub.s32 	%r252, %r482, %r251;
	add.s64 	%rd62, %rd5, %rd59;
	st.local.u32 	[%rd62], %r252;
	mov.u32 	%r482, %r52;
$L__BB20_49:
	add.s32 	%r54, %r234, -6;
	mul.wide.u32 	%rd63, %r54, 4;
	add.s64 	%rd64, %rd1, %rd63;
	ld.global.u32 	%r55, [%rd64];
	setp.lt.s32 	%p10, %r55, 1;
	@%p10 bra 	$L__BB20_51;
	div.s32 	%r56, %r482, %r55;
	mul.lo.s32 	%r253, %r56, %r55;
	sub.s32 	%r254, %r482, %r253;
	add.s64 	%rd66, %rd5, %rd63;
	st.local.u32 	[%rd66], %r254;
	mov.u32 	%r482, %r56;
$L__BB20_51:
	add.s32 	%r58, %r234, -7;
	mul.wide.u32 	%rd67, %r58, 4;
	add.s64 	%rd68, %rd1, %rd67;
	ld.global.u32 	%r59, [%rd68];
	setp.lt.s32 	%p11, %r59, 1;
	@%p11 bra 	$L__BB20_53;
	div.s32 	%r60, %r482, %r59;
	mul.lo.s32 	%r255, %r60, %r59;
	sub.s32 	%r256, %r482, %r255;
	add.s64 	%rd70, %rd5, %rd67;
	st.local.u32 	[%rd70], %r256;
	mov.u32 	%r482, %r60;
$L__BB20_53:
	add.s32 	%r62, %r234, -8;
	mul.wide.u32 	%rd71, %r62, 4;
	add.s64 	%rd72, %rd1, %rd71;
	ld.global.u32 	%r63, [%rd72];
	setp.lt.s32 	%p12, %r63, 1;
	mov.b32 	%r476, 0;
	@%p12 bra 	$L__BB20_6;
	div.s32 	%r64, %r482, %r63;
	mul.lo.s32 	%r259, %r64, %r63;
	sub.s32 	%r260, %r482, %r259;
	add.s64 	%rd74, %rd5, %rd71;
	st.local.u32 	[%rd74], %r260;
	mov.u32 	%r482, %r64;
	bra.uni 	$L__BB20_6;
$L__BB20_55:
	setp.eq.s32 	%p42, %r81, 0;
	@%p42 bra 	$L__BB20_63;
	mul.wide.u32 	%rd116, %r497, 4;
	add.s64 	%rd201, %rd6, %rd116;
	sub.s32 	%r500, %r497, %r235;
	neg.s32 	%r499, %r81;
$L__BB20_57:
	.pragma "nounroll";
	setp.eq.s32 	%p43, %r500, 0;
	@%p43 bra 	$L__BB20_61;
	setp.lt.s32 	%p44, %r509, %r234;
	@%p44 bra 	$L__BB20_60;
	mov.b32 	%r333, 0;
	st.local.u32 	[%rd201], %r333;
	bra.uni 	$L__BB20_62;
$L__BB20_60:
	mul.wide.s32 	%rd117, %r509, 4;
	add.s64 	%rd118, %rd5, %rd117;
	ld.local.u32 	%r334, [%rd118];
	st.local.u32 	[%rd201], %r334;
	add.s32 	%r509, %r509, 1;
	bra.uni 	$L__BB20_62;
$L__BB20_61:
	mov.b32 	%r335, 0;
	st.local.u32 	[%rd15], %r335;
$L__BB20_62:
	add.s64 	%rd201, %rd201, 4;
	add.s32 	%r500, %r500, 1;
	add.s32 	%r499, %r499, 1;
	setp.ne.s32 	%p45, %r499, 0;
	@%p45 bra 	$L__BB20_57;
$L__BB20_63:
	and.b32  	%r95, %r233, 15;
	setp.lt.u32 	%p46, %r233, 16;
	mov.b32 	%r513, 0;
	mov.u32 	%r523, %r513;
	@%p46 bra 	$L__BB20_66;
	and.b32  	%r513, %r233, 2147483632;
	neg.s32 	%r510, %r513;
	add.s64 	%rd204, %rd6, 32;
	add.s64 	%rd203, %rd4, 32;
	mov.b32 	%r523, 0;
$L__BB20_65:
	.pragma "nounroll";
	ld.local.v4.u32 	{%r339, %r340, %r341, %r342}, [%rd204+-32];
	ld.global.u32 	%r343, [%rd203+-32];
	mad.lo.s32 	%r344, %r343, %r339, %r523;
	ld.global.u32 	%r345, [%rd203+-28];
	mad.lo.s32 	%r346, %r345, %r340, %r344;
	ld.global.u32 	%r347, [%rd203+-24];
	mad.lo.s32 	%r348, %r347, %r341, %r346;
	ld.global.u32 	%r349, [%rd203+-20];
	mad.lo.s32 	%r350, %r349, %r342, %r348;
	ld.local.v4.u32 	{%r351, %r352, %r353, %r354}, [%rd204+-16];
	ld.global.u32 	%r355, [%rd203+-16];
	mad.lo.s32 	%r356, %r355, %r351, %r350;
	ld.global.u32 	%r357, [%rd203+-12];
	mad.lo.s32 	%r358, %r357, %r352, %r356;
	ld.global.u32 	%r359, [%rd203+-8];
	mad.lo.s32 	%r360, %r359, %r353, %r358;
	ld.global.u32 	%r361, [%rd203+-4];
	mad.lo.s32 	%r362, %r361, %r354, %r360;
	ld.local.v4.u32 	{%r363, %r364, %r365, %r366}, [%rd204];
	ld.global.u32 	%r367, [%rd203];
	mad.lo.s32 	%r368, %r367, %r363, %r362;
	ld.global.u32 	%r369, [%rd203+4];
	mad.lo.s32 	%r370, %r369, %r364, %r368;
	ld.global.u32 	%r371, [%rd203+8];
	mad.lo.s32 	%r372, %r371, %r365, %r370;
	ld.global.u32 	%r373, [%rd203+12];
	mad.lo.s32 	%r374, %r373, %r366, %r372;
	ld.local.v4.u32 	{%r375, %r376, %r377, %r378}, [%rd204+16];
	ld.global.u32 	%r379, [%rd203+16];
	mad.lo.s32 	%r380, %r379, %r375, %r374;
	ld.global.u32 	%r381, [%rd203+20];
	mad.lo.s32 	%r382, %r381, %r376, %r380;
	ld.global.u32 	%r383, [%rd203+24];
	mad.lo.s32 	%r384, %r383, %r377, %r382;
	ld.global.u32 	%r385, [%rd203+28];
	mad.lo.s32 	%r523, %r385, %r378, %r384;
	add.s32 	%r510, %r510, 16;
	add.s64 	%rd204, %rd204, 64;
	add.s64 	%rd203, %rd203, 64;
	setp.ne.s32 	%p47, %r510, 0;
	@%p47 bra 	$L__BB20_65;
$L__BB20_66:
	setp.eq.s32 	%p48, %r95, 0;
	@%p48 bra 	$L__BB20_75;
	and.b32  	%r118, %r233, 7;
	setp.lt.u32 	%p49, %r95, 8;
	@%p49 bra 	$L__BB20_69;
	mul.wide.u32 	%rd119, %r513, 4;
	add.s64 	%rd120, %rd6, %rd119;
	ld.local.u32 	%r387, [%rd120];
	add.s64 	%rd121, %rd4, %rd119;
	ld.global.u32 	%r388, [%rd121];
	mad.lo.s32 	%r389, %r388, %r387, %r523;
	ld.local.u32 	%r390, [%rd120+4];
	ld.global.u32 	%r391, [%rd121+4];
	mad.lo.s32 	%r392, %r391, %r390, %r389;
	ld.local.u32 	%r393, [%rd120+8];
	ld.global.u32 	%r394, [%rd121+8];
	mad.lo.s32 	%r395, %r394, %r393, %r392;
	ld.local.u32 	%r396, [%rd120+12];
	ld.global.u32 	%r397, [%rd121+12];
	mad.lo.s32 	%r398, %r397, %r396, %r395;
	ld.local.u32 	%r399, [%rd120+16];
	ld.global.u32 	%r400, [%rd121+16];
	mad.lo.s32 	%r401, %r400, %r399, %r398;
	ld.local.u32 	%r402, [%rd120+20];
	ld.global.u32 	%r403, [%rd121+20];
	mad.lo.s32 	%r404, %r403, %r402, %r401;
	ld.local.u32 	%r405, [%rd120+24];
	ld.global.u32 	%r406, [%rd121+24];
	mad.lo.s32 	%r407, %r406, %r405, %r404;
	ld.local.u32 	%r408, [%rd120+28];
	ld.global.u32 	%r409, [%rd121+28];
	mad.lo.s32 	%r523, %r409, %r408, %r407;
	add.s32 	%r513, %r513, 8;
$L__BB20_69:
	setp.eq.s32 	%p50, %r118, 0;
	@%p50 bra 	$L__BB20_75;
	setp.lt.u32 	%p51, %r118, 4;
	@%p51 bra 	$L__BB20_72;
	mul.wide.u32 	%rd122, %r513, 4;
	add.s64 	%rd123, %rd6, %rd122;
	ld.local.u32 	%r411, [%rd123];
	add.s64 	%rd124, %rd4, %rd122;
	ld.global.u32 	%r412, [%rd124];
	mad.lo.s32 	%r413, %r412, %r411, %r523;
	ld.local.u32 	%r414, [%rd123+4];
	ld.global.u32 	%r415, [%rd124+4];
	mad.lo.s32 	%r416, %r415, %r414, %r413;
	ld.local.u32 	%r417, [%rd123+8];
	ld.global.u32 	%r418, [%rd124+8];
	mad.lo.s32 	%r419, %r418, %r417, %r416;
	ld.local.u32 	%r420, [%rd123+12];
	ld.global.u32 	%r421, [%rd124+12];
	mad.lo.s32 	%r523, %r421, %r420, %r419;
	add.s32 	%r513, %r513, 4;
$L__BB20_72:
	setp.eq.s32 	%p52, %r81, 0;
	@%p52 bra 	$L__BB20_75;
	mul.wide.u32 	%rd125, %r513, 4;
	add.s64 	%rd206, %rd4, %rd125;
	add.s64 	%rd205, %rd6, %rd125;
	neg.s32 	%r521, %r81;
$L__BB20_74:
	.pragma "nounroll";
	ld.local.u32 	%r422, [%rd205];
	ld.global.u32 	%r423, [%rd206];
	mad.lo.s32 	%r523, %r423, %r422, %r523;
	add.s64 	%rd206, %rd206, 4;
	add.s64 	%rd205, %rd205, 4;
	add.s32 	%r521, %r521, 1;
	setp.ne.s32 	%p53, %r521, 0;
	@%p53 bra 	$L__BB20_74;
$L__BB20_75:
	mul.wide.s32 	%rd126, %r235, 4;
	add.s64 	%rd127, %rd4, %rd126;
	ld.global.u32 	%r135, [%rd127];
	cvta.to.global.u64 	%rd128, %rd35;
	add.s64 	%rd129, %rd128, %rd126;
	ld.global.u32 	%r136, [%rd129];
	setp.lt.s32 	%p54, %r136, 1;
	mov.f32 	%f333, 0fFF800000;
	@%p54 bra 	$L__BB20_116;
	and.b32  	%r137, %r136, 7;
	setp.lt.u32 	%p55, %r136, 8;
	mov.f32 	%f333, 0fFF800000;
	mov.b32 	%r524, 0;
	@%p55 bra 	$L__BB20_95;
	and.b32  	%r524, %r136, 2147483640;
	neg.s32 	%r535, %r524;
	add.s32 	%r534, %r523, %r135;
	shl.b32 	%r141, %r135, 3;
	shl.b32 	%r425, %r135, 1;
	add.s32 	%r533, %r523, %r425;
	mad.lo.s32 	%r532, %r135, 3, %r523;
	shl.b32 	%r426, %r135, 2;
	add.s32 	%r531, %r523, %r426;
	mad.lo.s32 	%r530, %r135, 5, %r523;
	mad.lo.s32 	%r529, %r135, 6, %r523;
	mad.lo.s32 	%r528, %r135, 7, %r523;
	mov.f32 	%f333, 0fFF800000;
	mov.u32 	%r527, %r523;
$L__BB20_78:
	.pragma "nounroll";
	setp.lt.s32 	%p56, %r527, 0;
	setp.ge.s32 	%p57, %r527, %r236;
	or.pred  	%p58, %p56, %p57;
	@%p58 bra 	$L__BB20_80;
	mul.wide.u32 	%rd130, %r527, 4;
	add.s64 	%rd131, %rd3, %rd130;
	ld.global.f32 	%f79, [%rd131];
	max.f32 	%f333, %f333, %f79;
$L__BB20_80:
	add.s32 	%r181, %r135, %r527;
	setp.lt.s32 	%p59, %r181, 0;
	setp.ge.s32 	%p60, %r181, %r236;
	or.pred  	%p61, %p59, %p60;
	@%p61 bra 	$L__BB20_82;
	mul.wide.u32 	%rd132, %r534, 4;
	add.s64 	%rd133, %rd3, %rd132;
	ld.global.f32 	%f80, [%rd133];
	max.f32 	%f333, %f333, %f80;
$L__BB20_82:
	add.s32 	%r182, %r135, %r181;
	setp.lt.s32 	%p62, %r182, 0;
	setp.ge.s32 	%p63, %r182, %r236;
	or.pred  	%p64, %p62, %p63;
	@%p64 bra 	$L__BB20_84;
	mul.wide.u32 	%rd134, %r533, 4;
	add.s64 	%rd135, %rd3, %rd134;
	ld.global.f32 	%f81, [%rd135];
	max.f32 	%f333, %f333, %f81;
$L__BB20_84:
	add.s32 	%r183, %r135, %r182;
	setp.lt.s32 	%p65, %r183, 0;
	setp.ge.s32 	%p66, %r183, %r236;
	or.pred  	%p67, %p65, %p66;
	@%p67 bra 	$L__BB20_86;
	mul.wide.u32 	%rd136, %r532, 4;
	add.s64 	%rd137, %rd3, %rd136;
	ld.global.f32 	%f82, [%rd137];
	max.f32 	%f333, %f333, %f82;
$L__BB20_86:
	add.s32 	%r184, %r135, %r183;
	setp.lt.s32 	%p68, %r184, 0;
	setp.ge.s32 	%p69, %r184, %r236;
	or.pred  	%p70, %p68, %p69;
	@%p70 bra 	$L__BB20_88;
	mul.wide.u32 	%rd138, %r531, 4;
	add.s64 	%rd139, %rd3, %rd138;
	ld.global.f32 	%f83, [%rd139];
	max.f32 	%f333, %f333, %f83;
$L__BB20_88:
	add.s32 	%r185, %r135, %r184;
	setp.lt.s32 	%p71, %r185, 0;
	setp.ge.s32 	%p72, %r185, %r236;
	or.pred  	%p73, %p71, %p72;
	@%p73 bra 	$L__BB20_90;
	mul.wide.u32 	%rd140, %r530, 4;
	add.s64 	%rd141, %rd3, %rd140;
	ld.global.f32 	%f84, [%rd141];
	max.f32 	%f333, %f333, %f84;
$L__BB20_90:
	add.s32 	%r186, %r135, %r185;
	setp.lt.s32 	%p74, %r186, 0;
	setp.ge.s32 	%p75, %r186, %r236;
	or.pred  	%p76, %p74, %p75;
	@%p76 bra 	$L__BB20_92;
	mul.wide.u32 	%rd142, %r529, 4;
	add.s64 	%rd143, %rd3, %rd142;
	ld.global.f32 	%f85, [%rd143];
	max.f32 	%f333, %f333, %f85;
$L__BB20_92:
	add.s32 	%r427, %r135, %r186;
	setp.lt.s32 	%p77, %r427, 0;
	setp.ge.s32 	%p78, %r427, %r236;
	or.pred  	%p79, %p77, %p78;
	@%p79 bra 	$L__BB20_94;
	mul.wide.u32 	%rd144, %r528, 4;
	add.s64 	%rd145, %rd3, %rd144;
	ld.global.f32 	%f86, [%rd145];
	max.f32 	%f333, %f333, %f86;
$L__BB20_94:
	add.s32 	%r535, %r535, 8;
	add.s32 	%r534, %r534, %r141;
	add.s32 	%r533, %r533, %r141;
	add.s32 	%r532, %r532, %r141;
	add.s32 	%r531, %r531, %r141;
	add.s32 	%r530, %r530, %r141;
	add.s32 	%r529, %r529, %r141;
	add.s32 	%r528, %r528, %r141;
	add.s32 	%r527, %r527, %r141;
	setp.eq.s32 	%p80, %r535, 0;
	@%p80 bra 	$L__BB20_95;
	bra.uni 	$L__BB20_78;
$L__BB20_95:
	setp.eq.s32 	%p81, %r137, 0;
	@%p81 bra 	$L__BB20_116;
	and.b32  	%r149, %r136, 3;
	setp.lt.u32 	%p82, %r137, 4;
	@%p82 bra 	$L__BB20_106;
	mad.lo.s32 	%r150, %r524, %r135, %r523;
	setp.lt.s32 	%p83, %r150, 0;
	setp.ge.s32 	%p84, %r150, %r236;
	or.pred  	%p85, %p83, %p84;
	@%p85 bra 	$L__BB20_99;
	mul.wide.u32 	%rd146, %r150, 4;
	add.s64 	%rd147, %rd3, %rd146;
	ld.global.f32 	%f88, [%rd147];
	max.f32 	%f333, %f333, %f88;
$L__BB20_99:
	add.s32 	%r151, %r150, %r135;
	setp.lt.s32 	%p86, %r151, 0;
	setp.ge.s32 	%p87, %r151, %r236;
	or.pred  	%p88, %p86, %p87;
	@%p88 bra 	$L__BB20_101;
	mul.wide.u32 	%rd148, %r151, 4;
	add.s64 	%rd149, %rd3, %rd148;
	ld.global.f32 	%f89, [%rd149];
	max.f32 	%f333, %f333, %f89;
$L__BB20_101:
	add.s32 	%r152, %r151, %r135;
	setp.lt.s32 	%p89, %r152, 0;
	setp.ge.s32 	%p90, %r152, %r236;
	or.pred  	%p91, %p89, %p90;
	@%p91 bra 	$L__BB20_103;
	mul.wide.u32 	%rd150, %r152, 4;
	add.s64 	%rd151, %rd3, %rd150;
	ld.global.f32 	%f90, [%rd151];
	max.f32 	%f333, %f333, %f90;
$L__BB20_103:
	add.s32 	%r153, %r152, %r135;
	setp.lt.s32 	%p92, %r153, 0;
	setp.ge.s32 	%p93, %r153, %r236;
	or.pred  	%p94, %p92, %p93;
	@%p94 bra 	$L__BB20_105;
	mul.wide.u32 	%rd152, %r153, 4;
	add.s64 	%rd153, %rd3, %rd152;
	ld.global.f32 	%f91, [%rd153];
	max.f32 	%f333, %f333, %f91;
$L__BB20_105:
	add.s32 	%r524, %r524, 4;
$L__BB20_106:
	setp.eq.s32 	%p95, %r149, 0;
	@%p95 bra 	$L__BB20_116;
	setp.eq.s32 	%p96, %r149, 1;
	@%p96 bra 	$L__BB20_113;
	mad.lo.s32 	%r156, %r524, %r135, %r523;
	setp.lt.s32 	%p97, %r156, 0;
	setp.ge.s32 	%p98, %r156, %r236;
	or.pred  	%p99, %p97, %p98;
	@%p99 bra 	$L__BB20_110;
	mul.wide.u32 	%rd154, %r156, 4;
	add.s64 	%rd155, %rd3, %rd154;
	ld.global.f32 	%f93, [%rd155];
	max.f32 	%f333, %f333, %f93;
$L__BB20_110:
	add.s32 	%r157, %r156, %r135;
	setp.lt.s32 	%p100, %r157, 0;
	setp.ge.s32 	%p101, %r157, %r236;
	or.pred  	%p102, %p100, %p101;
	@%p102 bra 	$L__BB20_112;
	mul.wide.u32 	%rd156, %r157, 4;
	add.s64 	%rd157, %rd3, %rd156;
	ld.global.f32 	%f94, [%rd157];
	max.f32 	%f333, %f333, %f94;
$L__BB20_112:
	add.s32 	%r524, %r524, 2;
$L__BB20_113:
	and.b32  	%r428, %r136, 1;
	setp.eq.b32 	%p103, %r428, 1;
	not.pred 	%p104, %p103;
	@%p104 bra 	$L__BB20_116;
	mad.lo.s32 	%r160, %r524, %r135, %r523;
	setp.lt.s32 	%p105, %r160, 0;
	setp.ge.s32 	%p106, %r160, %r236;
	or.pred  	%p107, %p105, %p106;
	@%p107 bra 	$L__BB20_116;
	mul.wide.u32 	%rd158, %r160, 4;
	add.s64 	%rd159, %rd3, %rd158;
	ld.global.f32 	%f95, [%rd159];
	max.f32 	%f333, %f333, %f95;
$L__BB20_116:
	setp.lt.s32 	%p108, %r136, 1;
	mov.f32 	%f342, 0f00000000;
	@%p108 bra 	$L__BB20_157;
	and.b32  	%r161, %r136, 7;
	setp.lt.u32 	%p109, %r136, 8;
	mov.f32 	%f342, 0f00000000;
	mov.b32 	%r545, 0;
	@%p109 bra 	$L__BB20_136;
	and.b32  	%r545, %r136, 2147483640;
	neg.s32 	%r544, %r545;
	add.s32 	%r543, %r523, %r135;
	shl.b32 	%r165, %r135, 3;
	shl.b32 	%r430, %r135, 1;
	add.s32 	%r542, %r523, %r430;
	mad.lo.s32 	%r541, %r135, 3, %r523;
	shl.b32 	%r431, %r135, 2;
	add.s32 	%r540, %r523, %r431;
	mad.lo.s32 	%r539, %r135, 5, %r523;
	mad.lo.s32 	%r538, %r135, 6, %r523;
	mad.lo.s32 	%r537, %r135, 7, %r523;
	mov.f32 	%f342, 0f00000000;
	mov.u32 	%r536, %r523;
$L__BB20_119:
	.pragma "nounroll";
	setp.lt.s32 	%p110, %r536, 0;
	setp.ge.s32 	%p111, %r536, %r236;
	or.pred  	%p112, %p110, %p111;
	@%p112 bra 	$L__BB20_121;
	mul.wide.u32 	%rd160, %r536, 4;
	add.s64 	%rd161, %rd3, %rd160;
	ld.global.f32 	%f100, [%rd161];
	sub.f32 	%f101, %f100, %f333;
	fma.rn.f32 	%f102, %f101, 0f3BBB989D, 0f3F000000;
	cvt.sat.f32.f32 	%f103, %f102;
	mov.f32 	%f104, 0f4B400001;
	mov.f32 	%f105, 0f437C0000;
	fma.rm.f32 	%f106, %f103, %f105, %f104;
	add.f32 	%f107, %f106, 0fCB40007F;
	neg.f32 	%f108, %f107;
	fma.rn.f32 	%f109, %f101, 0f3FB8AA3B, %f108;
	fma.rn.f32 	%f110, %f101, 0f32A57060, %f109;
	mov.b32 	%r432, %f106;
	shl.b32 	%r433, %r432, 23;
	mov.b32 	%f111, %r433;
	ex2.approx.ftz.f32 	%f112, %f110;
	fma.rn.f32 	%f342, %f112, %f111, %f342;
$L__BB20_121:
	add.s32 	%r205, %r135, %r536;
	setp.lt.s32 	%p113, %r205, 0;
	setp.ge.s32 	%p114, %r205, %r236;
	or.pred  	%p115, %p113, %p114;
	@%p115 bra 	$L__BB20_123;
	mul.wide.u32 	%rd162, %r543, 4;
	add.s64 	%rd163, %rd3, %rd162;
	ld.global.f32 	%f113, [%rd163];
	sub.f32 	%f114, %f113, %f333;
	fma.rn.f32 	%f115, %f114, 0f3BBB989D, 0f3F000000;
	cvt.sat.f32.f32 	%f116, %f115;
	mov.f32 	%f117, 0f4B400001;
	mov.f32 	%f118, 0f437C0000;
	fma.rm.f32 	%f119, %f116, %f118, %f117;
	add.f32 	%f120, %f119, 0fCB40007F;
	neg.f32 	%f121, %f120;
	fma.rn.f32 	%f122, %f114, 0f3FB8AA3B, %f121;
	fma.rn.f32 	%f123, %f114, 0f32A57060, %f122;
	mov.b32 	%r434, %f119;
	shl.b32 	%r435, %r434, 23;
	mov.b32 	%f124, %r435;
	ex2.approx.ftz.f32 	%f125, %f123;
	fma.rn.f32 	%f342, %f125, %f124, %f342;
$L__BB20_123:
	add.s32 	%r206, %r135, %r205;
	setp.lt.s32 	%p116, %r206, 0;
	setp.ge.s32 	%p117, %r206, %r236;
	or.pred  	%p118, %p116, %p117;
	@%p118 bra 	$L__BB20_125;
	mul.wide.u32 	%rd164, %r542, 4;
	add.s64 	%rd165, %rd3, %rd164;
	ld.global.f32 	%f126, [%rd165];
	sub.f32 	%f127, %f126, %f333;
	fma.rn.f32 	%f128, %f127, 0f3BBB989D, 0f3F000000;
	cvt.sat.f32.f32 	%f129, %f128;
	mov.f32 	%f130, 0f4B400001;
	mov.f32 	%f131, 0f437C0000;
	fma.rm.f32 	%f132, %f129, %f131, %f130;
	add.f32 	%f133, %f132, 0fCB40007F;
	neg.f32 	%f134, %f133;
	fma.rn.f32 	%f135, %f127, 0f3FB8AA3B, %f134;
	fma.rn.f32 	%f136, %f127, 0f32A57060, %f135;
	mov.b32 	%r436, %f132;
	shl.b32 	%r437, %r436, 23;
	mov.b32 	%f137, %r437;
	ex2.approx.ftz.f32 	%f138, %f136;
	fma.rn.f32 	%f342, %f138, %f137, %f342;
$L__BB20_125:
	add.s32 	%r207, %r135, %r206;
	setp.lt.s32 	%p119, %r207, 0;
	setp.ge.s32 	%p120, %r207, %r236;
	or.pred  	%p121, %p119, %p120;
	@%p121 bra 	$L__BB20_127;
	mul.wide.u32 	%rd166, %r541, 4;
	add.s64 	%rd167, %rd3, %rd166;
	ld.global.f32 	%f139, [%rd167];
	sub.f32 	%f140, %f139, %f333;
	fma.rn.f32 	%f141, %f140, 0f3BBB989D, 0f3F000000;
	cvt.sat.f32.f32 	%f142, %f141;
	mov.f32 	%f143, 0f4B400001;
	mov.f32 	%f144, 0f437C0000;
	fma.rm.f32 	%f145, %f142, %f144, %f143;
	add.f32 	%f146, %f145, 0fCB40007F;
	neg.f32 	%f147, %f146;
	fma.rn.f32 	%f148, %f140, 0f3FB8AA3B, %f147;
	fma.rn.f32 	%f149, %f140, 0f32A57060, %f148;
	mov.b32 	%r438, %f145;
	shl.b32 	%r439, %r438, 23;
	mov.b32 	%f150, %r439;
	ex2.approx.ftz.f32 	%f151, %f149;
	fma.rn.f32 	%f342, %f151, %f150, %f342;
$L__BB20_127:
	add.s32 	%r208, %r135, %r207;
	setp.lt.s32 	%p122, %r208, 0;
	setp.ge.s32 	%p123, %r208, %r236;
	or.pred  	%p124, %p122, %p123;
	@%p124 bra 	$L__BB20_129;
	mul.wide.u32 	%rd168, %r540, 4;
	add.s64 	%rd169, %rd3, %rd168;
	ld.global.f32 	%f152, [%rd169];
	sub.f32 	%f153, %f152, %f333;
	fma.rn.f32 	%f154, %f153, 0f3BBB989D, 0f3F000000;
	cvt.sat.f32.f32 	%f155, %f154;
	mov.f32 	%f156, 0f4B400001;
	mov.f32 	%f157, 0f437C0000;
	fma.rm.f32 	%f158, %f155, %f157, %f156;
	add.f32 	%f159, %f158, 0fCB40007F;
	neg.f32 	%f160, %f159;
	fma.rn.f32 	%f161, %f153, 0f3FB8AA3B, %f160;
	fma.rn.f32 	%f162, %f153, 0f32A57060, %f161;
	mov.b32 	%r440, %f158;
	shl.b32 	%r441, %r440, 23;
	mov.b32 	%f163, %r441;
	ex2.approx.ftz.f32 	%f164, %f162;
	fma.rn.f32 	%f342, %f164, %f163, %f342;
$L__BB20_129:
	add.s32 	%r209, %r135, %r208;
	setp.lt.s32 	%p125, %r209, 0;
	setp.ge.s32 	%p126, %r209, %r236;
	or.pred  	%p127, %p125, %p126;
	@%p127 bra 	$L__BB20_131;
	mul.wide.u32 	%rd170, %r539, 4;
	add.s64 	%rd171, %rd3, %rd170;
	ld.global.f32 	%f165, [%rd171];
	sub.f32 	%f166, %f165, %f333;
	fma.rn.f32 	%f167, %f166, 0f3BBB989D, 0f3F000000;
	cvt.sat.f32.f32 	%f168, %f167;
	mov.f32 	%f169, 0f4B400001;
	mov.f32 	%f170, 0f437C0000;
	fma.rm.f32 	%f171, %f168, %f170, %f169;
	add.f32 	%f172, %f171, 0fCB40007F;
	neg.f32 	%f173, %f172;
	fma.rn.f32 	%f174, %f166, 0f3FB8AA3B, %f173;
	fma.rn.f32 	%f175, %f166, 0f32A57060, %f174;
	mov.b32 	%r442, %f171;
	shl.b32 	%r443, %r442, 23;
	mov.b32 	%f176, %r443;
	ex2.approx.ftz.f32 	%f177, %f175;
	fma.rn.f32 	%f342, %f177, %f176, %f342;
$L__BB20_131:
	add.s32 	%r210, %r135, %r209;
	setp.lt.s32 	%p128, %r210, 0;
	setp.ge.s32 	%p129, %r210, %r236;
	or.pred  	%p130, %p128, %p129;
	@%p130 bra 	$L__BB20_133;
	mul.wide.u32 	%rd172, %r538, 4;
	add.s64 	%rd173, %rd3, %rd172;
	ld.global.f32 	%f178, [%rd173];
	sub.f32 	%f179, %f178, %f333;
	fma.rn.f32 	%f180, %f179, 0f3BBB989D, 0f3F000000;
	cvt.sat.f32.f32 	%f181, %f180;
	mov.f32 	%f182, 0f4B400001;
	mov.f32 	%f183, 0f437C0000;
	fma.rm.f32 	%f184, %f181, %f183, %f182;
	add.f32 	%f185, %f184, 0fCB40007F;
	neg.f32 	%f186, %f185;
	fma.rn.f32 	%f187, %f179, 0f3FB8AA3B, %f186;
	fma.rn.f32 	%f188, %f179, 0f32A57060, %f187;
	mov.b32 	%r444, %f184;
	shl.b32 	%r445, %r444, 23;
	mov.b32 	%f189, %r445;
	ex2.approx.ftz.f32 	%f190, %f188;
	fma.rn.f32 	%f342, %f190, %f189, %f342;
$L__BB20_133:
	add.s32 	%r446, %r135, %r210;
	setp.lt.s32 	%p131, %r446, 0;
	setp.ge.s32 	%p132, %r446, %r236;
	or.pred  	%p133, %p131, %p132;
	@%p133 bra 	$L__BB20_135;
	mul.wide.u32 	%rd174, %r537, 4;
	add.s64 	%rd175, %rd3, %rd174;
	ld.global.f32 	%f191, [%rd175];
	sub.f32 	%f192, %f191, %f333;
	fma.rn.f32 	%f193, %f192, 0f3BBB989D, 0f3F000000;
	cvt.sat.f32.f32 	%f194, %f193;
	mov.f32 	%f195, 0f4B400001;
	mov.f32 	%f196, 0f437C0000;
	fma.rm.f32 	%f197, %f194, %f196, %f195;
	add.f32 	%f198, %f197, 0fCB40007F;
	neg.f32 	%f199, %f198;
	fma.rn.f32 	%f200, %f192, 0f3FB8AA3B, %f199;
	fma.rn.f32 	%f201, %f192, 0f32A57060, %f200;
	mov.b32 	%r447, %f197;
	shl.b32 	%r448, %r447, 23;
	mov.b32 	%f202, %r448;
	ex2.approx.ftz.f32 	%f203, %f201;
	fma.rn.f32 	%f342, %f203, %f202, %f342;
$L__BB20_135:
	add.s32 	%r544, %r544, 8;
	add.s32 	%r543, %r543, %r165;
	add.s32 	%r542, %r542, %r165;
	add.s32 	%r541, %r541, %r165;
	add.s32 	%r540, %r540, %r165;
	add.s32 	%r539, %r539, %r165;
	add.s32 	%r538, %r538, %r165;
	add.s32 	%r537, %r537, %r165;
	add.s32 	%r536, %r536, %r165;
	setp.ne.s32 	%p134, %r544, 0;
	@%p134 bra 	$L__BB20_119;
$L__BB20_136:
	setp.eq.s32 	%p135, %r161, 0;
	@%p135 bra 	$L__BB20_157;
	and.b32  	%r221, %r136, 3;
	setp.lt.u32 	%p136, %r161, 4;
	@%p136 bra 	$L__BB20_147;
	mad.lo.s32 	%r222, %r545, %r135, %r523;
	setp.lt.s32 	%p137, %r222, 0;
	setp.ge.s32 	%p138, %r222, %r236;
	or.pred  	%p139, %p137, %p138;
	@%p139 bra 	$L__BB20_140;
	mul.wide.u32 	%rd176, %r222, 4;
	add.s64 	%rd177, %rd3, %rd176;
	ld.global.f32 	%f205, [%rd177];
	sub.f32 	%f206, %f205, %f333;
	fma.rn.f32 	%f207, %f206, 0f3BBB989D, 0f3F000000;
	cvt.sat.f32.f32 	%f208, %f207;
	mov.f32 	%f209, 0f4B400001;
	mov.f32 	%f210, 0f437C0000;
	fma.rm.f32 	%f211, %f208, %f210, %f209;
	add.f32 	%f212, %f211, 0fCB40007F;
	neg.f32 	%f213, %f212;
	fma.rn.f32 	%f214, %f206, 0f3FB8AA3B, %f213;
	fma.rn.f32 	%f215, %f206, 0f32A57060, %f214;
	mov.b32 	%r449, %f211;
	shl.b32 	%r450, %r449, 23;
	mov.b32 	%f216, %r450;
	ex2.approx.ftz.f32 	%f217, %f215;
	fma.rn.f32 	%f342, %f217, %f216, %f342;
$L__BB20_140:
	add.s32 	%r223, %r222, %r135;
	setp.lt.s32 	%p140, %r223, 0;
	setp.ge.s32 	%p141, %r223, %r236;
	or.pred  	%p142, %p140, %p141;
	@%p142 bra 	$L__BB20_142;
	mul.wide.u32 	%rd178, %r223, 4;
	add.s64 	%rd179, %rd3, %rd178;
	ld.global.f32 	%f218, [%rd179];
	sub.f32 	%f219, %f218, %f333;
	fma.rn.f32 	%f220, %f219, 0f3BBB989D, 0f3F000000;
	cvt.sat.f32.f32 	%f221, %f220;
	mov.f32 	%f222, 0f4B400001;
	mov.f32 	%f223, 0f437C0000;
	fma.rm.f32 	%f224, %f221, %f223, %f222;
	add.f32 	%f225, %f224, 0fCB40007F;
	neg.f32 	%f226, %f225;
	fma.rn.f32 	%f227, %f219, 0f3FB8AA3B, %f226;
	fma.rn.f32 	%f228, %f219, 0f32A57060, %f227;
	mov.b32 	%r451, %f224;
	shl.b32 	%r452, %r451, 23;
	mov.b32 	%f229, %r452;
	ex2.approx.ftz.f32 	%f230, %f228;
	fma.rn.f32 	%f342, %f230, %f229, %f342;
$L__BB20_142:
	add.s32 	%r224, %r223, %r135;
	setp.lt.s32 	%p143, %r224, 0;
	setp.ge.s32 	%p144, %r224, %r236;
	or.pred  	%p145, %p143, %p144;
	@%p145 bra 	$L__BB20_144;
	mul.wide.u32 	%rd180, %r224, 4;
	add.s64 	%rd181, %rd3, %rd180;
	ld.global.f32 	%f231, [%rd181];
	sub.f32 	%f232, %f231, %f333;
	fma.rn.f32 	%f233, %f232, 0f3BBB989D, 0f3F000000;
	cvt.sat.f32.f32 	%f234, %f233;
	mov.f32 	%f235, 0f4B400001;
	mov.f32 	%f236, 0f437C0000;
	fma.rm.f32 	%f237, %f234, %f236, %f235;
	add.f32 	%f238, %f237, 0fCB40007F;
	neg.f32 	%f239, %f238;
	fma.rn.f32 	%f240, %f232, 0f3FB8AA3B, %f239;
	fma.rn.f32 	%f241, %f232, 0f32A57060, %f240;
	mov.b32 	%r453, %f237;
	shl.b32 	%r454, %r453, 23;
	mov.b32 	%f242, %r454;
	ex2.approx.ftz.f32 	%f243, %f241;
	fma.rn.f32 	%f342, %f243, %f242, %f342;
$L__BB20_144:
	add.s32 	%r225, %r224, %r135;
	setp.lt.s32 	%p146, %r225, 0;
	setp.ge.s32 	%p147, %r225, %r236;
	or.pred  	%p148, %p146, %p147;
	@%p148 bra 	$L__BB20_146;
	mul.wide.u32 	%rd182, %r225, 4;
	add.s64 	%rd183, %rd3, %rd182;
	ld.global.f32 	%f244, [%rd183];
	sub.f32 	%f245, %f244, %f333;
	fma.rn.f32 	%f246, %f245, 0f3BBB989D, 0f3F000000;
	cvt.sat.f32.f32 	%f247, %f246;
	mov.f32 	%f248, 0f4B400001;
	mov.f32 	%f249, 0f437C0000;
	fma.rm.f32 	%f250, %f247, %f249, %f248;
	add.f32 	%f251, %f250, 0fCB40007F;
	neg.f32 	%f252, %f251;
	fma.rn.f32 	%f253, %f245, 0f3FB8AA3B, %f252;
	fma.rn.f32 	%f254, %f245, 0f32A57060, %f253;
	mov.b32 	%r455, %f250;
	shl.b32 	%r456, %r455, 23;
	mov.b32 	%f255, %r456;
	ex2.approx.ftz.f32 	%f256, %f254;
	fma.rn.f32 	%f342, %f256, %f255, %f342;
$L__BB20_146:
	add.s32 	%r545, %r545, 4;
$L__BB20_147:
	setp.eq.s32 	%p149, %r221, 0;
	@%p149 bra 	$L__BB20_157;
	setp.eq.s32 	%p150, %r221, 1;
	@%p150 bra 	$L__BB20_154;
	mad.lo.s32 	%r228, %r545, %r135, %r523;
	setp.lt.s32 	%p151, %r228, 0;
	setp.ge.s32 	%p152, %r228, %r236;
	or.pred  	%p153, %p151, %p152;
	@%p153 bra 	$L__BB20_151;
	mul.wide.u32 	%rd184, %r228, 4;
	add.s64 	%rd185, %rd3, %rd184;
	ld.global.f32 	%f258, [%rd185];
	sub.f32 	%f259, %f258, %f333;
	fma.rn.f32 	%f260, %f259, 0f3BBB989D, 0f3F000000;
	cvt.sat.f32.f32 	%f261, %f260;
	mov.f32 	%f262, 0f4B400001;
	mov.f32 	%f263, 0f437C0000;
	fma.rm.f32 	%f264, %f261, %f263, %f262;
	add.f32 	%f265, %f264, 0fCB40007F;
	neg.f32 	%f266, %f265;
	fma.rn.f32 	%f267, %f259, 0f3FB8AA3B, %f266;
	fma.rn.f32 	%f268, %f259, 0f32A57060, %f267;
	mov.b32 	%r457, %f264;
	shl.b32 	%r458, %r457, 23;
	mov.b32 	%f269, %r458;
	ex2.approx.ftz.f32 	%f270, %f268;
	fma.rn.f32 	%f342, %f270, %f269, %f342;
$L__BB20_151:
	add.s32 	%r229, %r228, %r135;
	setp.lt.s32 	%p154, %r229, 0;
	setp.ge.s32 	%p155, %r229, %r236;
	or.pred  	%p156, %p154, %p155;
	@%p156 bra 	$L__BB20_153;
	mul.wide.u32 	%rd186, %r229, 4;
	add.s64 	%rd187, %rd3, %rd186;
	ld.global.f32 	%f271, [%rd187];
	sub.f32 	%f272, %f271, %f333;
	fma.rn.f32 	%f273, %f272, 0f3BBB989D, 0f3F000000;
	cvt.sat.f32.f32 	%f274, %f273;
	mov.f32 	%f275, 0f4B400001;
	mov.f32 	%f276, 0f437C0000;
	fma.rm.f32 	%f277, %f274, %f276, %f275;
	add.f32 	%f278, %f277, 0fCB40007F;
	neg.f32 	%f279, %f278;
	fma.rn.f32 	%f280, %f272, 0f3FB8AA3B, %f279;
	fma.rn.f32 	%f281, %f272, 0f32A57060, %f280;
	mov.b32 	%r459, %f277;
	shl.b32 	%r460, %r459, 23;
	mov.b32 	%f282, %r460;
	ex2.approx.ftz.f32 	%f283, %f281;
	fma.rn.f32 	%f342, %f283, %f282, %f342;
$L__BB20_153:
	add.s32 	%r545, %r545, 2;
$L__BB20_154:
	and.b32  	%r461, %r136, 1;
	setp.eq.b32 	%p157, %r461, 1;
	not.pred 	%p158, %p157;
	@%p158 bra 	$L__BB20_157;
	mad.lo.s32 	%r232, %r545, %r135, %r523;
	setp.lt.s32 	%p159, %r232, 0;
	setp.ge.s32 	%p160, %r232, %r236;
	or.pred  	%p161, %p159, %p160;
	@%p161 bra 	$L__BB20_157;
	mul.wide.u32 	%rd188, %r232, 4;
	add.s64 	%rd189, %rd3, %rd188;
	ld.global.f32 	%f284, [%rd189];
	sub.f32 	%f285, %f284, %f333;
	fma.rn.f32 	%f286, %f285, 0f3BBB989D, 0f3F000000;
	cvt.sat.f32.f32 	%f287, %f286;
	mov.f32 	%f288, 0f4B400001;
	mov.f32 	%f289, 0f437C0000;
	fma.rm.f32 	%f290, %f287, %f289, %f288;
	add.f32 	%f291, %f290, 0fCB40007F;
	neg.f32 	%f292, %f291;
	fma.rn.f32 	%f293, %f285, 0f3FB8AA3B, %f292;
	fma.rn.f32 	%f294, %f285, 0f32A57060, %f293;
	mov.b32 	%r462, %f290;
	shl.b32 	%r463, %r462, 23;
	mov.b32 	%f295, %r463;
	ex2.approx.ftz.f32 	%f296, %f294;
	fma.rn.f32 	%f342, %f296, %f295, %f342;
$L__BB20_157:
	ld.param.u64 	%rd197, [logsumexp_along_axis_kernel_param_1];
	setp.lt.f32 	%p162, %f342, 0f00800000;
	mul.f32 	%f297, %f342, 0f4B000000;
	selp.f32 	%f298, %f297, %f342, %p162;
	selp.f32 	%f299, 0fC1B80000, 0f00000000, %p162;
	mov.b32 	%r464, %f298;
	add.s32 	%r465, %r464, -1059760811;
	and.b32  	%r466, %r465, -8388608;
	sub.s32 	%r467, %r464, %r466;
	mov.b32 	%f300, %r467;
	cvt.rn.f32.s32 	%f301, %r466;
	fma.rn.f32 	%f302, %f301, 0f34000000, %f299;
	add.f32 	%f303, %f300, 0fBF800000;
	fma.rn.f32 	%f304, %f303, 0fBE055027, 0f3E1039F6;
	fma.rn.f32 	%f305, %f304, %f303, 0fBDF8CDCC;
	fma.rn.f32 	%f306, %f305, %f303, 0f3E0F2955;
	fma.rn.f32 	%f307, %f306, %f303, 0fBE2AD8B9;
	fma.rn.f32 	%f308, %f307, %f303, 0f3E4CED0B;
	fma.rn.f32 	%f309, %f308, %f303, 0fBE7FFF22;
	fma.rn.f32 	%f310, %f309, %f303, 0f3EAAAA78;
	fma.rn.f32 	%f311, %f310, %f303, 0fBF000000;
	mul.f32 	%f312, %f303, %f311;
	fma.rn.f32 	%f313, %f312, %f303, %f303;
	fma.rn.f32 	%f314, %f302, 0f3F317218, %f313;
	setp.gt.u32 	%p163, %r464, 2139095039;
	fma.rn.f32 	%f315, %f298, 0f7F800000, 0f7F800000;
	selp.f32 	%f316, %f315, %f314, %p163;
	setp.eq.f32 	%p164, %f298, 0f00000000;
	selp.f32 	%f317, 0fFF800000, %f316, %p164;
	add.f32 	%f318, %f333, %f317;
	cvta.to.global.u64 	%rd190, %rd197;
	shl.b64 	%rd191, %rd200, 2;
	add.s64 	%rd192, %rd190, %rd191;
	st.global.f32 	[%rd192], %f318;
$L__BB20_158:
	ret;
$L__BB20_159:
	setp.ge.s32 	%p34, %r509, %r234;
	@%p34 bra 	$L__BB20_161;
	mul.wide.s32 	%rd108, %r509, 4;
	add.s64 	%rd109, %rd5, %rd108;
	ld.local.u32 	%r319, [%rd109];
	st.local.u32 	[%rd202+-8], %r319;
	add.s32 	%r509, %r509, 1;
	bra.uni 	$L__BB20_162;
$L__BB20_161:
	mov.b32 	%r318, 0;
	st.local.u32 	[%rd202+-8], %r318;
$L__BB20_162:
	add.s32 	%r321, %r504, 1;
	setp.eq.s32 	%p35, %r321, %r235;
	@%p35 bra 	$L__BB20_166;
	setp.lt.s32 	%p36, %r509, %r234;
	@%p36 bra 	$L__BB20_165;
	mov.b32 	%r322, 0;
	st.local.u32 	[%rd202+-4], %r322;
	bra.uni 	$L__BB20_167;
$L__BB20_165:
	mul.wide.s32 	%rd110, %r509, 4;
	add.s64 	%rd111, %rd5, %rd110;
	ld.local.u32 	%r323, [%rd111];
	st.local.u32 	[%rd202+-4], %r323;
	add.s32 	%r509, %r509, 1;
	bra.uni 	$L__BB20_167;
$L__BB20_166:
	mov.b32 	%r324, 0;
	st.local.u32 	[%rd15], %r324;
$L__BB20_167:
	add.s32 	%r325, %r504, 2;
	setp.eq.s32 	%p37, %r325, %r235;
	@%p37 bra 	$L__BB20_171;
	setp.lt.s32 	%p38, %r509, %r234;
	@%p38 bra 	$L__BB20_170;
	mov.b32 	%r326, 0;
	st.local.u32 	[%rd202], %r326;
	bra.uni 	$L__BB20_172;
$L__BB20_170:
	mul.wide.s32 	%rd112, %r509, 4;
	add.s64 	%rd113, %rd5, %rd112;
	ld.local.u32 	%r327, [%rd113];
	st.local.u32 	[%rd202], %r327;
	add.s32 	%r509, %r509, 1;
	bra.uni 	$L__BB20_172;
$L__BB20_171:
	mov.b32 	%r328, 0;
	st.local.u32 	[%rd15], %r328;
$L__BB20_172:
	add.s32 	%r329, %r504, 3;
	setp.eq.s32 	%p39, %r329, %r235;
	@%p39 bra 	$L__BB20_176;
	setp.lt.s32 	%p40, %r509, %r234;
	@%p40 bra 	$L__BB20_175;
	mov.b32 	%r330, 0;
	st.local.u32 	[%rd202+4], %r330;
	bra.uni 	$L__BB20_177;
$L__BB20_175:
	mul.wide.s32 	%rd114, %r509, 4;
	add.s64 	%rd115, %rd5, %rd114;
	ld.local.u32 	%r331, [%rd115];
	st.local.u32 	[%rd202+4], %r331;
	add.s32 	%r509, %r509, 1;
	bra.uni 	$L__BB20_177;
$L__BB20_176:
	mov.b32 	%r332, 0;
	st.local.u32 	[%rd15], %r332;
$L__BB20_177:
	add.s32 	%r504, %r504, 4;
	add.s32 	%r503, %r503, 4;
	add.s64 	%rd202, %rd202, 16;
	setp.eq.s32 	%p41, %r504, %r497;
	@%p41 bra 	$L__BB20_55;
	bra.uni 	$L__BB20_37;

}
	// .globl	log_softmax_kernel
.visible .entry log_softmax_kernel(
	.param .u64 .ptr .align 1 log_softmax_kernel_param_0,
	.param .u64 .ptr .align 1 log_softmax_kernel_param_1,
	.param .u64 .ptr .align 1 log_softmax_kernel_param_2,
	.param .u64 .ptr .align 1 log_softmax_kernel_param_3,
	.param .u64 .ptr .align 1 log_softmax_kernel_param_4,
	.param .u64 .ptr .align 1 log_softmax_kernel_param_5,
	.param .u64 .ptr .align 1 log_softmax_kernel_param_6,
	.param .u32 log_softmax_kernel_param_7,
	.param .u32 log_softmax_kernel_param_8,
	.param .u32 log_softmax_kernel_param_9
)
{
	.local .align 16 .b8 	__local_depot21[32];
	.reg .b64 	%SP;
	.reg .b64 	%SPL;
	.reg .pred 	%p<86>;
	.reg .b32 	%r<310>;
	.reg .b32 	%f<85>;
	.reg .b64 	%rd<130>;

	mov.u64 	%SPL, __local_depot21;
	ld.param.u64 	%rd15, [log_softmax_kernel_param_0];
	ld.param.u64 	%rd16, [log_softmax_kernel_param_1];
	ld.param.u64 	%rd17, [log_softmax_kernel_param_2];
	ld.param.u64 	%rd18, [log_softmax_kernel_param_3];
	ld.param.u64 	%rd19, [log_softmax_kernel_param_4];
	ld.param.u64 	%rd20, [log_softmax_kernel_param_6];
	ld.param.u32 	%r148, [log_softmax_kernel_param_7];
	ld.param.u32 	%r149, [log_softmax_kernel_param_8];
	ld.param.u32 	%r150, [log_softmax_kernel_param_9];
	cvta.to.global.u64 	%rd1, %rd20;
	cvta.to.global.u64 	%rd2, %rd16;
	cvta.to.global.u64 	%rd3, %rd18;
	cvta.to.global.u64 	%rd4, %rd17;
	cvta.to.global.u64 	%rd5, %rd15;
	cvta.to.global.u64 	%rd6, %rd19;
	add.u64 	%rd7, %SPL, 0;
	mov.u32 	%r151, %ctaid.x;
	mov.u32 	%r152, %ntid.x;
	mov.u32 	%r153, %tid.x;
	mad.lo.s32 	%r1, %r151, %r152, %r153;
	setp.ge.s32 	%p1, %r1, %r150;
	@%p1 bra 	$L__BB21_71;
	setp.ne.s32 	%p2, %r149, 0;
	@%p2 bra 	$L__BB21_5;
	mul.wide.s32 	%rd124, %r1, 4;
	add.s64 	%rd125, %rd5, %rd124;
	ld.global.f32 	%f47, [%rd125];
	ld.global.f32 	%f48, [%rd4];
	ld.global.f32 	%f49, [%rd3];
	sub.f32 	%f1, %f47, %f48;
	fma.rn.f32 	%f50, %f1, 0f3BBB989D, 0f3F000000;
	cvt.sat.f32.f32 	%f51, %f50;
	mov.f32 	%f52, 0f4B400001;
	mov.f32 	%f53, 0f437C0000;
	fma.rm.f32 	%f54, %f51, %f53, %f52;
	add.f32 	%f55, %f54, 0fCB40007F;
	neg.f32 	%f56, %f55;
	fma.rn.f32 	%f57, %f1, 0f3FB8AA3B, %f56;
	fma.rn.f32 	%f58, %f1, 0f32A57060, %f57;
	mov.b32 	%r241, %f54;
	shl.b32 	%r242, %r241, 23;
	mov.b32 	%f59, %r242;
	ex2.approx.ftz.f32 	%f60, %f58;
	mul.f32 	%f61, %f60, %f59;
	sub.f32 	%f2, %f49, %f61;
	mov.f32 	%f62, 0f3F800000;
	add.rz.f32 	%f63, %f2, %f62;
	mov.b32 	%r243, %f63;
	add.s32 	%r244, %r243, -1061158912;
	and.b32  	%r245, %r244, -8388608;
	mov.b32 	%r2, %f2;
	sub.s32 	%r246, %r2, %r245;
	mov.b32 	%f64, %r246;
	sub.s32 	%r247, 1082130432, %r245;
	mov.b32 	%f65, %r247;
	fma.rn.f32 	%f66, %f65, 0f3E800000, 0fBF800000;
	add.f32 	%f67, %f66, %f64;
	cvt.rn.f32.s32 	%f68, %r245;
	mul.f32 	%f69, %f68, 0f34000000;
	fma.rn.f32 	%f70, %f67, 0fBD39BF78, 0f3DD80012;
	fma.rn.f32 	%f71, %f70, %f67, 0fBE0778E0;
	fma.rn.f32 	%f72, %f71, %f67, 0f3E146475;
	fma.rn.f32 	%f73, %f72, %f67, 0fBE2A68DD;
	fma.rn.f32 	%f74, %f73, %f67, 0f3E4CAF9E;
	fma.rn.f32 	%f75, %f74, %f67, 0fBE800042;
	fma.rn.f32 	%f76, %f75, %f67, 0f3EAAAAE6;
	fma.rn.f32 	%f77, %f76, %f67, 0fBF000000;
	mul.f32 	%f78, %f67, %f77;
	fma.rn.f32 	%f79, %f78, %f67, %f67;
	fma.rn.f32 	%f83, %f69, 0f3F317218, %f79;
	setp.lt.u32 	%p83, %r2, 2139095040;
	@%p83 bra 	$L__BB21_4;
	setp.gt.s32 	%p84, %r2, -1082130432;
	fma.rn.f32 	%f80, %f2, 0f7F800000, 0f7F800000;
	selp.f32 	%f81, %f80, %f83, %p84;
	setp.eq.f32 	%p85, %f2, 0f00000000;
	selp.f32 	%f83, 0f80000000, %f81, %p85;
$L__BB21_4:
	sub.f32 	%f82, %f1, %f83;
	add.s64 	%rd127, %rd2, %rd124;
	st.global.f32 	[%rd127], %f82;
	bra.uni 	$L__BB21_71;
$L__BB21_5:
	ld.global.u32 	%r3, [%rd6];
	setp.gt.s32 	%p3, %r3, 8;
	@%p3 bra 	$L__BB21_71;
	mov.b32 	%r154, 0;
	st.local.v4.u32 	[%rd7], {%r154, %r154, %r154, %r154};
	add.s64 	%rd128, %rd7, 16;
	st.local.v4.u32 	[%rd7+16], {%r154, %r154, %r154, %r154};
	setp.lt.s32 	%p4, %r3, 1;
	mov.b64 	%rd129, 0;
	@%p4 bra 	$L__BB21_68;
	and.b32  	%r4, %r3, 7;
	setp.gt.u32 	%p5, %r3, 7;
	mov.u32 	%r253, %r3;
	mov.u32 	%r259, %r1;
	@%p5 bra 	$L__BB21_72;
$L__BB21_8:
	setp.eq.s32 	%p14, %r4, 0;
	@%p14 bra 	$L__BB21_27;
	and.b32  	%r7, %r3, 3;
	setp.lt.u32 	%p15, %r4, 4;
	@%p15 bra 	$L__BB21_18;
	add.s32 	%r8, %r253, -1;
	mul.wide.u32 	%rd55, %r8, 4;
	add.s64 	%rd56, %rd6, %rd55;
	ld.global.u32 	%r9, [%rd56];
	setp.lt.s32 	%p16, %r9, 1;
	@%p16 bra 	$L__BB21_12;
	div.s32 	%r10, %r259, %r9;
	mul.lo.s32 	%r173, %r10, %r9;
	sub.s32 	%r174, %r259, %r173;
	add.s64 	%rd58, %rd7, %rd55;
	st.local.u32 	[%rd58], %r174;
	mov.u32 	%r259, %r10;
$L__BB21_12:
	add.s32 	%r12, %r253, -2;
	mul.wide.u32 	%rd59, %r12, 4;
	add.s64 	%rd60, %rd6, %rd59;
	ld.global.u32 	%r13, [%rd60];
	setp.lt.s32 	%p17, %r13, 1;
	@%p17 bra 	$L__BB21_14;
	div.s32 	%r14, %r259, %r13;
	mul.lo.s32 	%r175, %r14, %r13;
	sub.s32 	%r176, %r259, %r175;
	add.s64 	%rd62, %rd7, %rd59;
	st.local.u32 	[%rd62], %r176;
	mov.u32 	%r259, %r14;
$L__BB21_14:
	add.s32 	%r16, %r253, -3;
	mul.wide.u32 	%rd63, %r16, 4;
	add.s64 	%rd64, %rd6, %rd63;
	ld.global.u32 	%r17, [%rd64];
	setp.lt.s32 	%p18, %r17, 1;
	@%p18 bra 	$L__BB21_16;
	div.s32 	%r18, %r259, %r17;
	mul.lo.s32 	%r177, %r18, %r17;
	sub.s32 	%r178, %r259, %r177;
	add.s64 	%rd66, %rd7, %rd63;
	st.local.u32 	[%rd66], %r178;
	mov.u32 	%r259, %r18;
$L__BB21_16:
	add.s32 	%r253, %r253, -4;
	mul.wide.u32 	%rd67, %r253, 4;
	add.s64 	%rd68, %rd6, %rd67;
	ld.global.u32 	%r21, [%rd68];
	setp.lt.s32 	%p19, %r21, 1;
	@%p19 bra 	$L__BB21_18;
	div.s32 	%r22, %r259, %r21;
	mul.lo.s32 	%r179, %r22, %r21;
	sub.s32 	%r180, %r259, %r179;
	add.s64 	%rd70, %rd7, %rd67;
	st.local.u32 	[%rd70], %r180;
	mov.u32 	%r259, %r22;
$L__BB21_18:
	setp.eq.s32 	%p20, %r7, 0;
	@%p20 bra 	$L__BB21_27;
	setp.eq.s32 	%p21, %r7, 1;
	@%p21 bra 	$L__BB21_24;
	add.s32 	%r25, %r253, -1;
	mul.wide.u32 	%rd71, %r25, 4;
	add.s64 	%rd72, %rd6, %rd71;
	ld.global.u32 	%r26, [%rd72];
	setp.lt.s32 	%p22, %r26, 1;
	@%p22 bra 	$L__BB21_22;
	div.s32 	%r27, %r259, %r26;
	mul.lo.s32 	%r181, %r27, %r26;
	sub.s32 	%r182, %r259, %r181;
	add.s64 	%rd74, %rd7, %rd71;
	st.local.u32 	[%rd74], %r182;
	mov.u32 	%r259, %r27;
$L__BB21_22:
	add.s32 	%r253, %r253, -2;
	mul.wide.u32 	%rd75, %r253, 4;
	add.s64 	%rd76, %rd6, %rd75;
	ld.global.u32 	%r30, [%rd76];
	setp.lt.s32 	%p23, %r30, 1;
	@%p23 bra 	$L__BB21_24;
	div.s32 	%r31, %r259, %r30;
	mul.lo.s32 	%r183, %r31, %r30;
	sub.s32 	%r184, %r259, %r183;
	add.s64 	%rd78, %rd7, %rd75;
	st.local.u32 	[%rd78], %r184;
	mov.u32 	%r259, %r31;
$L__BB21_24:
	and.b32  	%r185, %r3, 1;
	setp.eq.b32 	%p24, %r185, 1;
	not.pred 	%p25, %p24;
	@%p25 bra 	$L__BB21_27;
	add.s32 	%r34, %r253, -1;
	mul.wide.u32 	%rd79, %r34, 4;
	add.s64 	%rd80, %rd6, %rd79;
	ld.global.u32 	%r35, [%rd80];
	setp.lt.s32 	%p26, %r35, 1;
	@%p26 bra 	$L__BB21_27;
	rem.s32 	%r186, %r259, %r35;
	add.s64 	%rd82, %rd7, %rd79;
	st.local.u32 	[%rd82], %r186;
$L__BB21_27:
	setp.ne.s32 	%p27, %r3, 8;
	mov.b32 	%r298, 0;
	mov.u32 	%r270, %r298;
	mov.u32 	%r269, %r298;
	@%p27 bra 	$L__BB21_46;
	neg.s32 	%r265, %r148;
	mov.b32 	%r266, 0;
	mov.u32 	%r270, %r266;
	mov.u32 	%r269, %r266;
$L__BB21_29:
	.pragma "nounroll";
	setp.eq.s32 	%p28, %r265, 0;
	setp.ge.s32 	%p29, %r270, %r149;
	or.pred  	%p30, %p28, %p29;
	@%p30 bra 	$L__BB21_31;
	ld.local.u32 	%r190, [%rd128+-16];
	mul.wide.s32 	%rd83, %r270, 4;
	add.s64 	%rd84, %rd1, %rd83;
	ld.global.u32 	%r191, [%rd84];
	mad.lo.s32 	%r269, %r191, %r190, %r269;
	add.s32 	%r270, %r270, 1;
$L__BB21_31:
	add.s32 	%r192, %r266, 1;
	setp.eq.s32 	%p31, %r192, %r148;
	setp.ge.s32 	%p32, %r270, %r149;
	or.pred  	%p33, %p31, %p32;
	@%p33 bra 	$L__BB21_33;
	ld.local.u32 	%r193, [%rd128+-12];
	mul.wide.s32 	%rd85, %r270, 4;
	add.s64 	%rd86, %rd1, %rd85;
	ld.global.u32 	%r194, [%rd86];
	mad.lo.s32 	%r269, %r194, %r193, %r269;
	add.s32 	%r270, %r270, 1;
$L__BB21_33:
	add.s32 	%r195, %r266, 2;
	setp.eq.s32 	%p34, %r195, %r148;
	setp.ge.s32 	%p35, %r270, %r149;
	or.pred  	%p36, %p34, %p35;
	@%p36 bra 	$L__BB21_35;
	ld.local.u32 	%r196, [%rd128+-8];
	mul.wide.s32 	%rd87, %r270, 4;
	add.s64 	%rd88, %rd1, %rd87;
	ld.global.u32 	%r197, [%rd88];
	mad.lo.s32 	%r269, %r197, %r196, %r269;
	add.s32 	%r270, %r270, 1;
$L__BB21_35:
	add.s32 	%r198, %r266, 3;
	setp.eq.s32 	%p37, %r198, %r148;
	setp.ge.s32 	%p38, %r270, %r149;
	or.pred  	%p39, %p37, %p38;
	@%p39 bra 	$L__BB21_37;
	ld.local.u32 	%r199, [%rd128+-4];
	mul.wide.s32 	%rd89, %r270, 4;
	add.s64 	%rd90, %rd1, %rd89;
	ld.global.u32 	%r200, [%rd90];
	mad.lo.s32 	%r269, %r200, %r199, %r269;
	add.s32 	%r270, %r270, 1;
$L__BB21_37:
	add.s32 	%r201, %r266, 4;
	setp.eq.s32 	%p40, %r201, %r148;
	setp.ge.s32 	%p41, %r270, %r149;
	or.pred  	%p42, %p40, %p41;
	@%p42 bra 	$L__BB21_39;
	ld.local.u32 	%r202, [%rd128];
	mul.wide.s32 	%rd91, %r270, 4;
	add.s64 	%rd92, %rd1, %rd91;
	ld.global.u32 	%r203, [%rd92];
	mad.lo.s32 	%r269, %r203, %r202, %r269;
	add.s32 	%r270, %r270, 1;
$L__BB21_39:
	add.s32 	%r204, %r266, 5;
	setp.eq.s32 	%p43, %r204, %r148;
	setp.ge.s32 	%p44, %r270, %r149;
	or.pred  	%p45, %p43, %p44;
	@%p45 bra 	$L__BB21_41;
	ld.local.u32 	%r205, [%rd128+4];
	mul.wide.s32 	%rd93, %r270, 4;
	add.s64 	%rd94, %rd1, %rd93;
	ld.global.u32 	%r206, [%rd94];
	mad.lo.s32 	%r269, %r206, %r205, %r269;
	add.s32 	%r270, %r270, 1;
$L__BB21_41:
	add.s32 	%r207, %r266, 6;
	setp.eq.s32 	%p46, %r207, %r148;
	setp.ge.s32 	%p47, %r270, %r149;
	or.pred  	%p48, %p46, %p47;
	@%p48 bra 	$L__BB21_43;
	ld.local.u32 	%r208, [%rd128+8];
	mul.wide.s32 	%rd95, %r270, 4;
	add.s64 	%rd96, %rd1, %rd95;
	ld.global.u32 	%r209, [%rd96];
	mad.lo.s32 	%r269, %r209, %r208, %r269;
	add.s32 	%r270, %r270, 1;
$L__BB21_43:
	add.s32 	%r210, %r266, 7;
	setp.eq.s32 	%p49, %r210, %r148;
	setp.ge.s32 	%p50, %r270, %r149;
	or.pred  	%p51, %p49, %p50;
	@%p51 bra 	$L__BB21_45;
	ld.local.u32 	%r211, [%rd128+12];
	mul.wide.s32 	%rd97, %r270, 4;
	add.s64 	%rd98, %rd1, %rd97;
	ld.global.u32 	%r212, [%rd98];
	mad.lo.s32 	%r269, %r212, %r211, %r269;
	add.s32 	%r270, %r270, 1;
$L__BB21_45:
	add.s32 	%r298, %r266, 8;
	add.s32 	%r265, %r265, 8;
	add.s64 	%rd128, %rd128, 32;
	setp.ne.s32 	%p52, %r266, 0;
	mov.u32 	%r266, %r298;
	@%p52 bra 	$L__BB21_29;
$L__BB21_46:
	setp.eq.s32 	%p53, %r4, 0;
	@%p53 bra 	$L__BB21_67;
	and.b32  	%r110, %r3, 3;
	setp.lt.u32 	%p54, %r4, 4;
	@%p54 bra 	$L__BB21_57;
	setp.eq.s32 	%p55, %r298, %r148;
	setp.ge.s32 	%p56, %r270, %r149;
	mul.wide.u32 	%rd99, %r298, 4;
	add.s64 	%rd11, %rd7, %rd99;
	or.pred  	%p57, %p55, %p56;
	@%p57 bra 	$L__BB21_50;
	ld.local.u32 	%r214, [%rd11];
	mul.wide.s32 	%rd100, %r270, 4;
	add.s64 	%rd101, %rd1, %rd100;
	ld.global.u32 	%r215, [%rd101];
	mad.lo.s32 	%r269, %r215, %r214, %r269;
	add.s32 	%r270, %r270, 1;
$L__BB21_50:
	add.s32 	%r216, %r298, 1;
	setp.eq.s32 	%p58, %r216, %r148;
	setp.ge.s32 	%p59, %r270, %r149;
	or.pred  	%p60, %p58, %p59;
	@%p60 bra 	$L__BB21_52;
	ld.local.u32 	%r217, [%rd11+4];
	mul.wide.s32 	%rd102, %r270, 4;
	add.s64 	%rd103, %rd1, %rd102;
	ld.global.u32 	%r218, [%rd103];
	mad.lo.s32 	%r269, %r218, %r217, %r269;
	add.s32 	%r270, %r270, 1;
$L__BB21_52:
	add.s32 	%r219, %r298, 2;
	setp.eq.s32 	%p61, %r219, %r148;
	setp.ge.s32 	%p62, %r270, %r149;
	or.pred  	%p63, %p61, %p62;
	@%p63 bra 	$L__BB21_54;
	ld.local.u32 	%r220, [%rd11+8];
	mul.wide.s32 	%rd104, %r270, 4;
	add.s64 	%rd105, %rd1, %rd104;
	ld.global.u32 	%r221, [%rd105];
	mad.lo.s32 	%r269, %r221, %r220, %r269;
	add.s32 	%r270, %r270, 1;
$L__BB21_54:
	add.s32 	%r222, %r298, 3;
	setp.eq.s32 	%p64, %r222, %r148;
	setp.ge.s32 	%p65, %r270, %r149;
	or.pred  	%p66, %p64, %p65;
	@%p66 bra 	$L__BB21_56;
	ld.local.u32 	%r223, [%rd11+12];
	mul.wide.s32 	%rd106, %r270, 4;
	add.s64 	%rd107, %rd1, %rd106;
	ld.global.u32 	%r224, [%rd107];
	mad.lo.s32 	%r269, %r224, %r223, %r269;
	add.s32 	%r270, %r270, 1;
$L__BB21_56:
	add.s32 	%r298, %r298, 4;
$L__BB21_57:
	setp.eq.s32 	%p67, %r110, 0;
	@%p67 bra 	$L__BB21_67;
	setp.eq.s32 	%p68, %r110, 1;
	@%p68 bra 	$L__BB21_64;
	setp.eq.s32 	%p69, %r298, %r148;
	setp.ge.s32 	%p70, %r270, %r149;
	mul.wide.u32 	%rd108, %r298, 4;
	add.s64 	%rd12, %rd7, %rd108;
	or.pred  	%p71, %p69, %p70;
	@%p71 bra 	$L__BB21_61;
	ld.local.u32 	%r226, [%rd12];
	mul.wide.s32 	%rd109, %r270, 4;
	add.s64 	%rd110, %rd1, %rd109;
	ld.global.u32 	%r227, [%rd110];
	mad.lo.s32 	%r269, %r227, %r226, %r269;
	add.s32 	%r270, %r270, 1;
$L__BB21_61:
	add.s32 	%r228, %r298, 1;
	setp.eq.s32 	%p72, %r228, %r148;
	setp.ge.s32 	%p73, %r270, %r149;
	or.pred  	%p74, %p72, %p73;
	@%p74 bra 	$L__BB21_63;
	ld.local.u32 	%r229, [%rd12+4];
	mul.wide.s32 	%rd111, %r270, 4;
	add.s64 	%rd112, %rd1, %rd111;
	ld.global.u32 	%r230, [%rd112];
	mad.lo.s32 	%r269, %r230, %r229, %r269;
	add.s32 	%r270, %r270, 1;
$L__BB21_63:
	add.s32 	%r298, %r298, 2;
$L__BB21_64:
	and.b32  	%r231, %r3, 1;
	setp.eq.b32 	%p75, %r231, 1;
	not.pred 	%p76, %p75;
	@%p76 bra 	$L__BB21_67;
	setp.eq.s32 	%p77, %r298, %r148;
	setp.ge.s32 	%p78, %r270, %r149;
	or.pred  	%p79, %p77, %p78;
	@%p79 bra 	$L__BB21_67;
	mul.wide.u32 	%rd113, %r298, 4;
	add.s64 	%rd114, %rd7, %rd113;
	ld.local.u32 	%r232, [%rd114];
	mul.wide.s32 	%rd115, %r270, 4;
	add.s64 	%rd116, %rd1, %rd115;
	ld.global.u32 	%r233, [%rd116];
	mad.lo.s32 	%r269, %r233, %r232, %r269;
$L__BB21_67:
	cvt.s64.s32 	%rd129, %r269;
$L__BB21_68:
	mul.wide.s32 	%rd117, %r1, 4;
	add.s64 	%rd118, %rd5, %rd117;
	ld.global.f32 	%f11, [%rd118];
	shl.b64 	%rd119, %rd129, 2;
	add.s64 	%rd120, %rd4, %rd119;
	ld.global.f32 	%f12, [%rd120];
	add.s64 	%rd121, %rd3, %rd119;
	ld.global.f32 	%f13, [%rd121];
	sub.f32 	%f6, %f11, %f12;
	fma.rn.f32 	%f14, %f6, 0f3BBB989D, 0f3F000000;
	cvt.sat.f32.f32 	%f15, %f14;
	mov.f32 	%f16, 0f4B400001;
	mov.f32 	%f17, 0f437C0000;
	fma.rm.f32 	%f18, %f15, %f17, %f16;
	add.f32 	%f19, %f18, 0fCB40007F;
	neg.f32 	%f20, %f19;
	fma.rn.f32 	%f21, %f6, 0f3FB8AA3B, %f20;
	fma.rn.f32 	%f22, %f6, 0f32A57060, %f21;
	mov.b32 	%r234, %f18;
	shl.b32 	%r235, %r234, 23;
	mov.b32 	%f23, %r235;
	ex2.approx.ftz.f32 	%f24, %f22;
	mul.f32 	%f25, %f24, %f23;
	sub.f32 	%f7, %f13, %f25;
	mov.f32 	%f26, 0f3F800000;
	add.rz.f32 	%f27, %f7, %f26;
	mov.b32 	%r236, %f27;
	add.s32 	%r237, %r236, -1061158912;
	and.b32  	%r238, %r237, -8388608;
	mov.b32 	%r147, %f7;
	sub.s32 	%r239, %r147, %r238;
	mov.b32 	%f28, %r239;
	sub.s32 	%r240, 1082130432, %r238;
	mov.b32 	%f29, %r240;
	fma.rn.f32 	%f30, %f29, 0f3E800000, 0fBF800000;
	add.f32 	%f31, %f30, %f28;
	cvt.rn.f32.s32 	%f32, %r238;
	mul.f32 	%f33, %f32, 0f34000000;
	fma.rn.f32 	%f34, %f31, 0fBD39BF78, 0f3DD80012;
	fma.rn.f32 	%f35, %f34, %f31, 0fBE0778E0;
	fma.rn.f32 	%f36, %f35, %f31, 0f3E146475;
	fma.rn.f32 	%f37, %f36, %f31, 0fBE2A68DD;
	fma.rn.f32 	%f38, %f37, %f31, 0f3E4CAF9E;
	fma.rn.f32 	%f39, %f38, %f31, 0fBE800042;
	fma.rn.f32 	%f40, %f39, %f31, 0f3EAAAAE6;
	fma.rn.f32 	%f41, %f40, %f31, 0fBF000000;
	mul.f32 	%f42, %f31, %f41;
	fma.rn.f32 	%f43, %f42, %f31, %f31;
	fma.rn.f32 	%f84, %f33, 0f3F317218, %f43;
	setp.lt.u32 	%p80, %r147, 2139095040;
	@%p80 bra 	$L__BB21_70;
	setp.gt.s32 	%p81, %r147, -1082130432;
	fma.rn.f32 	%f44, %f7, 0f7F800000, 0f7F800000;
	selp.f32 	%f45, %f44, %f84, %p81;
	setp.eq.f32 	%p82, %f7, 0f00000000;
	selp.f32 	%f84, 0f80000000, %f45, %p82;
$L__BB21_70:
	sub.f32 	%f46, %f6, %f84;
	add.s64 	%rd123, %rd2, %rd117;
	st.global.f32 	[%rd123], %f46;
$L__BB21_71:
	ret;
$L__BB21_72:
	add.s32 	%r37, %r3, -1;
	mul.wide.u32 	%rd23, %r37, 4;
	add.s64 	%rd24, %rd6, %rd23;
	ld.global.u32 	%r38, [%rd24];
	setp.lt.s32 	%p6, %r38, 1;
	mov.u32 	%r259, %r1;
	@%p6 bra 	$L__BB21_74;
	div.s32 	%r259, %r1, %r38;
	mul.lo.s32 	%r155, %r259, %r38;
	sub.s32 	%r156, %r1, %r155;
	add.s64 	%rd26, %rd7, %rd23;
	st.local.u32 	[%rd26], %r156;
$L__BB21_74:
	add.s32 	%r41, %r3, -2;
	mul.wide.u32 	%rd27, %r41, 4;
	add.s64 	%rd28, %rd6, %rd27;
	ld.global.u32 	%r42, [%rd28];
	setp.lt.s32 	%p7, %r42, 1;
	@%p7 bra 	$L__BB21_76;
	div.s32 	%r43, %r259, %r42;
	mul.lo.s32 	%r157, %r43, %r42;
	sub.s32 	%r158, %r259, %r157;
	add.s64 	%rd30, %rd7, %rd27;
	st.local.u32 	[%rd30], %r158;
	mov.u32 	%r259, %r43;
$L__BB21_76:
	add.s32 	%r45, %r3, -3;
	mul.wide.u32 	%rd31, %r45, 4;
	add.s64 	%rd32, %rd6, %rd31;
	ld.global.u32 	%r46, [%rd32];
	setp.lt.s32 	%p8, %r46, 1;
	@%p8 bra 	$L__BB21_78;
	div.s32 	%r47, %r259, %r46;
	mul.lo.s32 	%r159, %r47, %r46;
	sub.s32 	%r160, %r259, %r159;
	add.s64 	%rd34, %rd7, %rd31;
	st.local.u32 	[%rd34], %r160;
	mov.u32 	%r259, %r47;
$L__BB21_78:
	add.s32 	%r49, %r3, -4;
	mul.wide.u32 	%rd35, %r49, 4;
	add.s64 	%rd36, %rd6, %rd35;
	ld.global.u32 	%r50, [%rd36];
	setp.lt.s32 	%p9, %r50, 1;
	@%p9 bra 	$L__BB21_80;
	div.s32 	%r51, %r259, %r50;
	mul.lo.s32 	%r161, %r51, %r50;
	sub.s32 	%r162, %r259, %r161;
	add.s64 	%rd38, %rd7, %rd35;
	st.local.u32 	[%rd38], %r162;
	mov.u32 	%r259, %r51;
$L__BB21_80:
	add.s32 	%r53, %r3, -5;
	mul.wide.u32 	%rd39, %r53, 4;
	add.s64 	%rd40, %rd6, %rd39;
	ld.global.u32 	%r54, [%rd40];
	setp.lt.s32 	%p10, %r54, 1;
	@%p10 bra 	$L__BB21_82;
	div.s32 	%r55, %r259, %r54;
	mul.lo.s32 	%r163, %r55, %r54;
	sub.s32 	%r164, %r259, %r163;
	add.s64 	%rd42, %rd7, %rd39;
	st.local.u32 	[%rd42], %r164;
	mov.u32 	%r259, %r55;
$L__BB21_82:
	add.s32 	%r57, %r3, -6;
	mul.wide.u32 	%rd43, %r57, 4;
	add.s64 	%rd44, %rd6, %rd43;
	ld.global.u32 	%r58, [%rd44];
	setp.lt.s32 	%p11, %r58, 1;
	@%p11 bra 	$L__BB21_84;
	div.s32 	%r59, %r259, %r58;
	mul.lo.s32 	%r165, %r59, %r58;
	sub.s32 	%r166, %r259, %r165;
	add.s64 	%rd46, %rd7, %rd43;
	st.local.u32 	[%rd46], %r166;
	mov.u32 	%r259, %r59;
$L__BB21_84:
	add.s32 	%r61, %r3, -7;
	mul.wide.u32 	%rd47, %r61, 4;
	add.s64 	%rd48, %rd6, %rd47;
	ld.global.u32 	%r62, [%rd48];
	setp.lt.s32 	%p12, %r62, 1;
	@%p12 bra 	$L__BB21_86;
	div.s32 	%r63, %r259, %r62;
	mul.lo.s32 	%r167, %r63, %r62;
	sub.s32 	%r168, %r259, %r167;
	add.s64 	%rd50, %rd7, %rd47;
	st.local.u32 	[%rd50], %r168;
	mov.u32 	%r259, %r63;
$L__BB21_86:
	add.s32 	%r65, %r3, -8;
	mul.wide.u32 	%rd51, %r65, 4;
	add.s64 	%rd52, %rd6, %rd51;
	ld.global.u32 	%r66, [%rd52];
	setp.lt.s32 	%p13, %r66, 1;
	mov.b32 	%r253, 0;
	@%p13 bra 	$L__BB21_8;
	div.s32 	%r67, %r259, %r66;
	mul.lo.s32 	%r171, %r67, %r66;
	sub.s32 	%r172, %r259, %r171;
	add.s64 	%rd54, %rd7, %rd51;
	st.local.u32 	[%rd54], %r172;
	mov.u32 	%r259, %r67;
	bra.uni 	$L__BB21_8;

}
	// .globl	max_backward_kernel
.visible .entry max_backward_kernel(
	.param .u64 .ptr .align 1 max_backward_kernel_param_0,
	.param .u64 .ptr .align 1 max_backward_kernel_param_1,
	.param .u64 .ptr .align 1 max_backward_kernel_param_2,
	.param .u64 .ptr .align 1 max_backward_kernel_param_3,
	.param .u64 .ptr .align 1 max_backward_kernel_param_4,
	.param .u64 .ptr .align 1 max_backward_kernel_param_5,
	.param .u64 .ptr .align 1 max_backward_kernel_param_6,
	.param .u64 .ptr .align 1 max_backward_kernel_param_7,
	.param .u64 .ptr .align 1 max_backward_kernel_param_8,
	.param .u64 .ptr .align 1 max_backward_kernel_param_9,
	.param .u32 max_backward_kernel_param_10,
	.param .u32 max_backward_kernel_param_11,
	.param .u32 max_backward_kernel_param_12,
	.param .u32 max_backward_kernel_param_13,
	.param .u32 max_backward_kernel_param_14
)
{
	.local .align 16 .b8 	__local_depot22[128];
	.reg .b64 	%SP;
	.reg .b64 	%SPL;
	.reg .pred 	%p<195>;
	.reg .b32 	%r<924>;
	.reg .b32 	%f<140>;
	.reg .b64 	%rd<313>;

	mov.u64 	%SPL, __local_depot22;
	ld.param.u64 	%rd78, [max_backward_kernel_param_0];
	ld.param.u64 	%rd79, [max_backward_kernel_param_3];
	ld.param.u64 	%rd80, [max_backward_kernel_param_4];
	ld.param.u64 	%rd81, [max_backward_kernel_param_7];
	ld.param.u64 	%rd82, [max_backward_kernel_param_8];
	ld.param.u64 	%rd83, [max_backward_kernel_param_9];
	ld.param.u32 	%r326, [max_backward_kernel_param_10];
	ld.param.u32 	%r327, [max_backward_kernel_param_11];
	ld.param.u32 	%r328, [max_backward_kernel_param_12];
	ld.param.u32 	%r329, [max_backward_kernel_param_13];
	ld.param.u32 	%r330, [max_backward_kernel_param_14];
	cvta.to.global.u64 	%rd1, %rd81;
	cvta.to.global.u64 	%rd2, %rd80;
	cvta.to.global.u64 	%rd3, %rd78;
	cvta.to.global.u64 	%rd4, %rd82;
	cvta.to.global.u64 	%rd5, %rd83;
	cvta.to.global.u64 	%rd6, %rd79;
	add.u64 	%rd7, %SPL, 0;
	add.u64 	%rd8, %SPL, 32;
	add.u64 	%rd9, %SPL, 64;
	add.u64 	%rd10, %SPL, 96;
	mov.u32 	%r331, %ctaid.x;
	mov.u32 	%r332, %ntid.x;
	mov.u32 	%r333, %tid.x;
	mad.lo.s32 	%r1, %r331, %r332, %r333;
	setp.ge.s32 	%p1, %r1, %r330;
	@%p1 bra 	$L__BB22_202;
	max.s32 	%r334, %r326, %r327;
	max.s32 	%r335, %r334, %r328;
	setp.gt.s32 	%p2, %r335, 8;
	@%p2 bra 	$L__BB22_202;
	setp.lt.s32 	%p3, %r326, 1;
	@%p3 bra 	$L__BB22_54;
	and.b32  	%r2, %r326, 7;
	setp.lt.u32 	%p4, %r326, 8;
	mov.u32 	%r795, %r326;
	mov.u32 	%r784, %r1;
	@%p4 bra 	$L__BB22_28;
	add.s32 	%r3, %r326, -1;
	mul.wide.u32 	%rd88, %r3, 4;
	add.s64 	%rd89, %rd2, %rd88;
	ld.global.u32 	%r4, [%rd89];
	setp.lt.s32 	%p5, %r4, 1;
	@%p5 bra 	$L__BB22_6;
	div.s32 	%r784, %r1, %r4;
	mul.lo.s32 	%r337, %r784, %r4;
	sub.s32 	%r338, %r1, %r337;
	mul.wide.u32 	%rd92, %r3, 4;
	add.s64 	%rd93, %rd7, %rd92;
	st.local.u32 	[%rd93], %r338;
	bra.uni 	$L__BB22_7;
$L__BB22_6:
	add.s64 	%rd91, %rd7, %rd88;
	mov.b32 	%r336, 0;
	st.local.u32 	[%rd91], %r336;
	mov.u32 	%r784, %r1;
$L__BB22_7:
	add.s32 	%r7, %r326, -2;
	mul.wide.u32 	%rd94, %r7, 4;
	add.s64 	%rd95, %rd2, %rd94;
	ld.global.u32 	%r8, [%rd95];
	setp.gt.s32 	%p6, %r8, 0;
	@%p6 bra 	$L__BB22_9;
	mul.wide.u32 	%rd96, %r7, 4;
	add.s64 	%rd97, %rd7, %rd96;
	mov.b32 	%r339, 0;
	st.local.u32 	[%rd97], %r339;
	bra.uni 	$L__BB22_10;
$L__BB22_9:
	div.s32 	%r9, %r784, %r8;
	mul.lo.s32 	%r340, %r9, %r8;
	sub.s32 	%r341, %r784, %r340;
	mul.wide.u32 	%rd98, %r7, 4;
	add.s64 	%rd99, %rd7, %rd98;
	st.local.u32 	[%rd99], %r341;
	mov.u32 	%r784, %r9;
$L__BB22_10:
	add.s32 	%r11, %r326, -3;
	mul.wide.u32 	%rd100, %r11, 4;
	add.s64 	%rd101, %rd2, %rd100;
	ld.global.u32 	%r12, [%rd101];
	setp.gt.s32 	%p7, %r12, 0;
	@%p7 bra 	$L__BB22_12;
	mul.wide.u32 	%rd102, %r11, 4;
	add.s64 	%rd103, %rd7, %rd102;
	mov.b32 	%r342, 0;
	st.local.u32 	[%rd103], %r342;
	bra.uni 	$L__BB22_13;
$L__BB22_12:
	div.s32 	%r13, %r784, %r12;
	mul.lo.s32 	%r343, %r13, %r12;
	sub.s32 	%r344, %r784, %r343;
	mul.wide.u32 	%rd104, %r11, 4;
	add.s64 	%rd105, %rd7, %rd104;
	st.local.u32 	[%rd105], %r344;
	mov.u32 	%r784, %r13;
$L__BB22_13:
	add.s32 	%r15, %r326, -4;
	mul.wide.u32 	%rd106, %r15, 4;
	add.s64 	%rd107, %rd2, %rd106;
	ld.global.u32 	%r16, [%rd107];
	setp.gt.s32 	%p8, %r16, 0;
	@%p8 bra 	$L__BB22_15;
	mul.wide.u32 	%rd108, %r15, 4;
	add.s64 	%rd109, %rd7, %rd108;
	mov.b32 	%r345, 0;
	st.local.u32 	[%rd109], %r345;
	bra.uni 	$L__BB22_16;
$L__BB22_15:
	div.s32 	%r17, %r784, %r16;
	mul.lo.s32 	%r346, %r17, %r16;
	sub.s32 	%r347, %r784, %r346;
	mul.wide.u32 	%rd110, %r15, 4;
	add.s64 	%rd111, %rd7, %rd110;
	st.local.u32 	[%rd111], %r347;
	mov.u32 	%r784, %r17;
$L__BB22_16:
	add.s32 	%r19, %r326, -5;
	mul.wide.u32 	%rd112, %r19, 4;
	add.s64 	%rd113, %rd2, %rd112;
	ld.global.u32 	%r20, [%rd113];
	setp.gt.s32 	%p9, %r20, 0;
	@%p9 bra 	$L__BB22_18;
	mul.wide.u32 	%rd114, %r19, 4;
	add.s64 	%rd115, %rd7, %rd114;
	mov.b32 	%r348, 0;
	st.local.u32 	[%rd115], %r348;
	bra.uni 	$L__BB22_19;
$L__BB22_18:
	div.s32 	%r21, %r784, %r20;
	mul.lo.s32 	%r349, %r21, %r20;
	sub.s32 	%r350, %r784, %r349;
	mul.wide.u32 	%rd116, %r19, 4;
	add.s64 	%rd117, %rd7, %rd116;
	st.local.u32 	[%rd117], %r350;
	mov.u32 	%r784, %r21;
$L__BB22_19:
	add.s32 	%r23, %r326, -6;
	mul.wide.u32 	%rd118, %r23, 4;
	add.s64 	%rd119, %rd2, %rd118;
	ld.global.u32 	%r24, [%rd119];
	setp.gt.s32 	%p10, %r24, 0;
	@%p10 bra 	$L__BB22_21;
	mul.wide.u32 	%rd120, %r23, 4;
	add.s64 	%rd121, %rd7, %rd120;
	mov.b32 	%r351, 0;
	st.local.u32 	[%rd121], %r351;
	bra.uni 	$L__BB22_22;
$L__BB22_21:
	div.s32 	%r25, %r784, %r24;
	mul.lo.s32 	%r352, %r25, %r24;
	sub.s32 	%r353, %r784, %r352;
	mul.wide.u32 	%rd122, %r23, 4;
	add.s64 	%rd123, %rd7, %rd122;
	st.local.u32 	[%rd123], %r353;
	mov.u32 	%r784, %r25;
$L__BB22_22:
	add.s32 	%r27, %r326, -7;
	mul.wide.u32 	%rd124, %r27, 4;
	add.s64 	%rd125, %rd2, %rd124;
	ld.global.u32 	%r28, [%rd125];
	setp.gt.s32 	%p11, %r28, 0;
	@%p11 bra 	$L__BB22_24;
	mul.wide.u32 	%rd126, %r27, 4;
	add.s64 	%rd127, %rd7, %rd126;
	mov.b32 	%r354, 0;
	st.local.u32 	[%rd127], %r354;
	bra.uni 	$L__BB22_25;
$L__BB22_24:
	div.s32 	%r29, %r784, %r28;
	mul.lo.s32 	%r355, %r29, %r28;
	sub.s32 	%r356, %r784, %r355;
	mul.wide.u32 	%rd128, %r27, 4;
	add.s64 	%rd129, %rd7, %rd128;
	st.local.u32 	[%rd129], %r356;
	mov.u32 	%r784, %r29;
$L__BB22_25:
	add.s32 	%r31, %r326, -8;
	mul.wide.u32 	%rd130, %r31, 4;
	add.s64 	%rd131, %rd2, %rd130;
	ld.global.u32 	%r32, [%rd131];
	setp.gt.s32 	%p12, %r32, 0;
	@%p12 bra 	$L__BB22_27;
	mul.wide.u32 	%rd132, %r31, 4;
	add.s64 	%rd133, %rd7, %rd132;
	mov.b32 	%r795, 0;
	st.local.u32 	[%rd133], %r795;
	bra.uni 	$L__BB22_28;
$L__BB22_27:
	div.s32 	%r33, %r784, %r32;
	mul.lo.s32 	%r359, %r33, %r32;
	sub.s32 	%r360, %r784, %r359;
	mul.wide.u32 	%rd134, %r31, 4;
	add.s64 	%rd135, %rd7, %rd134;
	st.local.u32 	[%rd135], %r360;
	mov.b32 	%r795, 0;
	mov.u32 	%r784, %r33;
$L__BB22_28:
	setp.eq.s32 	%p13, %r2, 0;
	@%p13 bra 	$L__BB22_54;
	and.b32  	%r36, %r326, 3;
	setp.lt.u32 	%p14, %r2, 4;
	@%p14 bra 	$L__BB22_42;
	add.s32 	%r37, %r795, -1;
	mul.wide.u32 	%rd136, %r37, 4;
	add.s64 	%rd137, %rd2, %rd136;
	ld.global.u32 	%r38, [%rd137];
	setp.gt.s32 	%p15, %r38, 0;
	@%p15 bra 	$L__BB22_32;
	mul.wide.u32 	%rd138, %r37, 4;
	add.s64 	%rd139, %rd7, %rd138;
	mov.b32 	%r361, 0;
	st.local.u32 	[%rd139], %r361;
	bra.uni 	$L__BB22_33;
$L__BB22_32:
	div.s32 	%r39, %r784, %r38;
	mul.lo.s32 	%r362, %r39, %r38;
	sub.s32 	%r363, %r784, %r362;
	mul.wide.u32 	%rd140, %r37, 4;
	add.s64 	%rd141, %rd7, %rd140;
	st.local.u32 	[%rd141], %r363;
	mov.u32 	%r784, %r39;
$L__BB22_33:
	add.s32 	%r41, %r795, -2;
	mul.wide.u32 	%rd142, %r41, 4;
	add.s64 	%rd143, %rd2, %rd142;
	ld.global.u32 	%r42, [%rd143];
	setp.gt.s32 	%p16, %r42, 0;
	@%p16 bra 	$L__BB22_35;
	mul.wide.u32 	%rd144, %r41, 4;
	add.s64 	%rd145, %rd7, %rd144;
	mov.b32 	%r364, 0;
	st.local.u32 	[%rd145], %r364;
	bra.uni 	$L__BB22_36;
$L__BB22_35:
	div.s32 	%r43, %r784, %r42;
	mul.lo.s32 	%r365, %r43, %r42;
	sub.s32 	%r366, %r784, %r365;
	mul.wide.u32 	%rd146, %r41, 4;
	add.s64 	%rd147, %rd7, %rd146;
	st.local.u32 	[%rd147], %r366;
	mov.u32 	%r784, %r43;
$L__BB22_36:
	add.s32 	%r45, %r795, -3;
	mul.wide.u32 	%rd148, %r45, 4;
	add.s64 	%rd149, %rd2, %rd148;
	ld.global.u32 	%r46, [%rd149];
	setp.gt.s32 	%p17, %r46, 0;
	@%p17 bra 	$L__BB22_38;
	mul.wide.u32 	%rd150, %r45, 4;
	add.s64 	%rd151, %rd7, %rd150;
	mov.b32 	%r367, 0;
	st.local.u32 	[%rd151], %r367;
	bra.uni 	$L__BB22_39;
$L__BB22_38:
	div.s32 	%r47, %r784, %r46;
	mul.lo.s32 	%r368, %r47, %r46;
	sub.s32 	%r369, %r784, %r368;
	mul.wide.u32 	%rd152, %r45, 4;
	add.s64 	%rd153, %rd7, %rd152;
	st.local.u32 	[%rd153], %r369;
	mov.u32 	%r784, %r47;
$L__BB22_39:
	add.s32 	%r795, %r795, -4;
	mul.wide.u32 	%rd154, %r795, 4;
	add.s64 	%rd155, %rd2, %rd154;
	ld.global.u32 	%r50, [%rd155];
	setp.gt.s32 	%p18, %r50, 0;
	@%p18 bra 	$L__BB22_41;
	mul.wide.u32 	%rd156, %r795, 4;
	add.s64 	%rd157, %rd7, %rd156;
	mov.b32 	%r370, 0;
	st.local.u32 	[%rd157], %r370;
	bra.uni 	$L__BB22_42;
$L__BB22_41:
	div.s32 	%r51, %r784, %r50;
	mul.lo.s32 	%r371, %r51, %r50;
	sub.s32 	%r372, %r784, %r371;
	mul.wide.u32 	%rd158, %r795, 4;
	add.s64 	%rd159, %rd7, %rd158;
	st.local.u32 	[%rd159], %r372;
	mov.u32 	%r784, %r51;
$L__BB22_42:
	setp.eq.s32 	%p19, %r36, 0;
	@%p19 bra 	$L__BB22_54;
	setp.eq.s32 	%p20, %r36, 1;
	@%p20 bra 	$L__BB22_50;
	add.s32 	%r54, %r795, -1;
	mul.wide.u32 	%rd160, %r54, 4;
	add.s64 	%rd161, %rd2, %rd160;
	ld.global.u32 	%r55, [%rd161];
	setp.gt.s32 	%p21, %r55, 0;
	@%p21 bra 	$L__BB22_46;
	mul.wide.u32 	%rd162, %r54, 4;
	add.s64 	%rd163, %rd7, %rd162;
	mov.b32 	%r373, 0;
	st.local.u32 	[%rd163], %r373;
	bra.uni 	$L__BB22_47;
$L__BB22_46:
	div.s32 	%r56, %r784, %r55;
	mul.lo.s32 	%r374, %r56, %r55;
	sub.s32 	%r375, %r784, %r374;
	mul.wide.u32 	%rd164, %r54, 4;
	add.s64 	%rd165, %rd7, %rd164;
	st.local.u32 	[%rd165], %r375;
	mov.u32 	%r784, %r56;
$L__BB22_47:
	add.s32 	%r795, %r795, -2;
	mul.wide.u32 	%rd166, %r795, 4;
	add.s64 	%rd167, %rd2, %rd166;
	ld.global.u32 	%r59, [%rd167];
	setp.gt.s32 	%p22, %r59, 0;
	@%p22 bra 	$L__BB22_49;
	mul.wide.u32 	%rd168, %r795, 4;
	add.s64 	%rd169, %rd7, %rd168;
	mov.b32 	%r376, 0;
	st.local.u32 	[%rd169], %r376;
	bra.uni 	$L__BB22_50;
$L__BB22_49:
	div.s32 	%r60, %r784, %r59;
	mul.lo.s32 	%r377, %r60, %r59;
	sub.s32 	%r378, %r784, %r377;
	mul.wide.u32 	%rd170, %r795, 4;
	add.s64 	%rd171, %rd7, %rd170;
	st.local.u32 	[%rd171], %r378;
	mov.u32 	%r784, %r60;
$L__BB22_50:
	and.b32  	%r379, %r326, 1;
	setp.eq.b32 	%p23, %r379, 1;
	not.pred 	%p24, %p23;
	@%p24 bra 	$L__BB22_54;
	add.s32 	%r63, %r795, -1;
	mul.wide.u32 	%rd172, %r63, 4;
	add.s64 	%rd173, %rd2, %rd172;
	ld.global.u32 	%r64, [%rd173];
	setp.gt.s32 	%p25, %r64, 0;
	@%p25 bra 	$L__BB22_53;
	add.s64 	%rd175, %rd7, %rd172;
	mov.b32 	%r380, 0;
	st.local.u32 	[%rd175], %r380;
	bra.uni 	$L__BB22_54;
$L__BB22_53:
	rem.s32 	%r381, %r784, %r64;
	add.s64 	%rd177, %rd7, %rd172;
	st.local.u32 	[%rd177], %r381;
$L__BB22_54:
	setp.eq.s32 	%p26, %r329, -1;
	mov.b64 	%rd301, 0;
	mov.u64 	%rd302, %rd301;
	@%p26 bra 	$L__BB22_116;
	mov.b32 	%r808, 0;
	mov.u32 	%r809, %r808;
	@%p3 bra 	$L__BB22_87;
	and.b32  	%r65, %r326, 3;
	setp.lt.u32 	%p28, %r326, 4;
	mov.b32 	%r818, 0;
	mov.u32 	%r809, %r818;
	mov.u32 	%r808, %r818;
	@%p28 bra 	$L__BB22_79;
	neg.s32 	%r800, %r329;
	add.s64 	%rd290, %rd7, 8;
	mov.b32 	%r801, 0;
	mov.u32 	%r809, %r801;
	mov.u32 	%r808, %r801;
$L__BB22_58:
	setp.eq.s32 	%p29, %r800, 0;
	@%p29 bra 	$L__BB22_63;
	setp.ge.s32 	%p30, %r808, %r327;
	@%p30 bra 	$L__BB22_61;
	ld.local.u32 	%r386, [%rd290+-8];
	mul.wide.s32 	%rd179, %r808, 4;
	add.s64 	%rd180, %rd8, %rd179;
	st.local.u32 	[%rd180], %r386;
	add.s32 	%r808, %r808, 1;
$L__BB22_61:
	setp.ge.s32 	%p31, %r809, %r328;
	@%p31 bra 	$L__BB22_63;
	ld.local.u32 	%r387, [%rd290+-8];
	mul.wide.s32 	%rd181, %r809, 4;
	add.s64 	%rd182, %rd9, %rd181;
	st.local.u32 	[%rd182], %r387;
	add.s32 	%r809, %r809, 1;
$L__BB22_63:
	add.s32 	%r388, %r801, 1;
	setp.eq.s32 	%p32, %r388, %r329;
	@%p32 bra 	$L__BB22_68;
	setp.ge.s32 	%p33, %r808, %r327;
	@%p33 bra 	$L__BB22_66;
	ld.local.u32 	%r389, [%rd290+-4];
	mul.wide.s32 	%rd183, %r808, 4;
	add.s64 	%rd184, %rd8, %rd183;
	st.local.u32 	[%rd184], %r389;
	add.s32 	%r808, %r808, 1;
$L__BB22_66:
	setp.ge.s32 	%p34, %r809, %r328;
	@%p34 bra 	$L__BB22_68;
	ld.local.u32 	%r390, [%rd290+-4];
	mul.wide.s32 	%rd185, %r809, 4;
	add.s64 	%rd186, %rd9, %rd185;
	st.local.u32 	[%rd186], %r390;
	add.s32 	%r809, %r809, 1;
$L__BB22_68:
	add.s32 	%r391, %r801, 2;
	setp.eq.s32 	%p35, %r391, %r329;
	@%p35 bra 	$L__BB22_73;
	setp.ge.s32 	%p36, %r808, %r327;
	@%p36 bra 	$L__BB22_71;
	ld.local.u32 	%r392, [%rd290];
	mul.wide.s32 	%rd187, %r808, 4;
	add.s64 	%rd188, %rd8, %rd187;
	st.local.u32 	[%rd188], %r392;
	add.s32 	%r808, %r808, 1;
$L__BB22_71:
	setp.ge.s32 	%p37, %r809, %r328;
	@%p37 bra 	$L__BB22_73;
	ld.local.u32 	%r393, [%rd290];
	mul.wide.s32 	%rd189, %r809, 4;
	add.s64 	%rd190, %rd9, %rd189;
	st.local.u32 	[%rd190], %r393;
	add.s32 	%r809, %r809, 1;
$L__BB22_73:
	add.s32 	%r394, %r801, 3;
	setp.eq.s32 	%p38, %r394, %r329;
	@%p38 bra 	$L__BB22_78;
	setp.ge.s32 	%p39, %r808, %r327;
	@%p39 bra 	$L__BB22_76;
	ld.local.u32 	%r395, [%rd290+4];
	mul.wide.s32 	%rd191, %r808, 4;
	add.s64 	%rd192, %rd8, %rd191;
	st.local.u32 	[%rd192], %r395;
	add.s32 	%r808, %r808, 1;
$L__BB22_76:
	setp.ge.s32 	%p40, %r809, %r328;
	@%p40 bra 	$L__BB22_78;
	ld.local.u32 	%r396, [%rd290+4];
	mul.wide.s32 	%rd193, %r809, 4;
	add.s64 	%rd194, %rd9, %rd193;
	st.local.u32 	[%rd194], %r396;
	add.s32 	%r809, %r809, 1;
$L__BB22_78:
	add.s32 	%r801, %r801, 4;
	add.s32 	%r800, %r800, 4;
	add.s64 	%rd290, %rd290, 16;
	and.b32  	%r818, %r326, 2147483644;
	setp.ne.s32 	%p41, %r801, %r818;
	@%p41 bra 	$L__BB22_58;
$L__BB22_79:
	setp.eq.s32 	%p42, %r65, 0;
	@%p42 bra 	$L__BB22_87;
	mul.wide.u32 	%rd195, %r818, 4;
	add.s64 	%rd291, %rd7, %rd195;
	sub.s32 	%r822, %r818, %r329;
	neg.s32 	%r821, %r65;
$L__BB22_81:
	.pragma "nounroll";
	setp.eq.s32 	%p43, %r822, 0;
	@%p43 bra 	$L__BB22_86;
	setp.ge.s32 	%p44, %r808, %r327;
	@%p44 bra 	$L__BB22_84;
	ld.local.u32 	%r397, [%rd291];
	mul.wide.s32 	%rd196, %r808, 4;
	add.s64 	%rd197, %rd8, %rd196;
	st.local.u32 	[%rd197], %r397;
	add.s32 	%r808, %r808, 1;
$L__BB22_84:
	setp.ge.s32 	%p45, %r809, %r328;
	@%p45 bra 	$L__BB22_86;
	ld.local.u32 	%r398, [%rd291];
	mul.wide.s32 	%rd198, %r809, 4;
	add.s64 	%rd199, %rd9, %rd198;
	st.local.u32 	[%rd199], %r398;
	add.s32 	%r809, %r809, 1;
$L__BB22_86:
	add.s64 	%rd291, %rd291, 4;
	add.s32 	%r822, %r822, 1;
	add.s32 	%r821, %r821, 1;
	setp.ne.s32 	%p46, %r821, 0;
	@%p46 bra 	$L__BB22_81;
$L__BB22_87:
	setp.ne.s32 	%p47, %r808, %r327;
	setp.ne.s32 	%p48, %r809, %r328;
	or.pred  	%p49, %p47, %p48;
	@%p49 bra 	$L__BB22_203;
	setp.lt.s32 	%p50, %r327, 1;
	mov.b64 	%rd301, 0;
	@%p50 bra 	$L__BB22_102;
	and.b32  	%r114, %r327, 15;
	setp.lt.u32 	%p51, %r327, 16;
	mov.b32 	%r831, 0;
	mov.u32 	%r841, %r831;
	@%p51 bra 	$L__BB22_92;
	and.b32  	%r831, %r327, 2147483632;
	neg.s32 	%r842, %r831;
	add.s64 	%rd296, %rd8, 32;
	add.s64 	%rd295, %rd4, 32;
	mov.b32 	%r841, 0;
$L__BB22_91:
	.pragma "nounroll";
	ld.local.v4.u32 	{%r404, %r405, %r406, %r407}, [%rd296+-32];
	ld.global.u32 	%r408, [%rd295+-32];
	mad.lo.s32 	%r409, %r408, %r404, %r841;
	ld.global.u32 	%r410, [%rd295+-28];
	mad.lo.s32 	%r411, %r410, %r405, %r409;
	ld.global.u32 	%r412, [%rd295+-24];
	mad.lo.s32 	%r413, %r412, %r406, %r411;
	ld.global.u32 	%r414, [%rd295+-20];
	mad.lo.s32 	%r415, %r414, %r407, %r413;
	ld.local.v4.u32 	{%r416, %r417, %r418, %r419}, [%rd296+-16];
	ld.global.u32 	%r420, [%rd295+-16];
	mad.lo.s32 	%r421, %r420, %r416, %r415;
	ld.global.u32 	%r422, [%rd295+-12];
	mad.lo.s32 	%r423, %r422, %r417, %r421;
	ld.global.u32 	%r424, [%rd295+-8];
	mad.lo.s32 	%r425, %r424, %r418, %r423;
	ld.global.u32 	%r426, [%rd295+-4];
	mad.lo.s32 	%r427, %r426, %r419, %r425;
	ld.local.v4.u32 	{%r428, %r429, %r430, %r431}, [%rd296];
	ld.global.u32 	%r432, [%rd295];
	mad.lo.s32 	%r433, %r432, %r428, %r427;
	ld.global.u32 	%r434, [%rd295+4];
	mad.lo.s32 	%r435, %r434, %r429, %r433;
	ld.global.u32 	%r436, [%rd295+8];
	mad.lo.s32 	%r437, %r436, %r430, %r435;
	ld.global.u32 	%r438, [%rd295+12];
	mad.lo.s32 	%r439, %r438, %r431, %r437;
	ld.local.v4.u32 	{%r440, %r441, %r442, %r443}, [%rd296+16];
	ld.global.u32 	%r444, [%rd295+16];
	mad.lo.s32 	%r445, %r444, %r440, %r439;
	ld.global.u32 	%r446, [%rd295+20];
	mad.lo.s32 	%r447, %r446, %r441, %r445;
	ld.global.u32 	%r448, [%rd295+24];
	mad.lo.s32 	%r449, %r448, %r442, %r447;
	ld.global.u32 	%r450, [%rd295+28];
	mad.lo.s32 	%r841, %r450, %r443, %r449;
	add.s32 	%r842, %r842, 16;
	add.s64 	%rd296, %rd296, 64;
	add.s64 	%rd295, %rd295, 64;
	setp.eq.s32 	%p52, %r842, 0;
	@%p52 bra 	$L__BB22_92;
	bra.uni 	$L__BB22_91;
$L__BB22_92:
	setp.eq.s32 	%p53, %r114, 0;
	@%p53 bra 	$L__BB22_101;
	and.b32  	%r119, %r327, 7;
	setp.lt.u32 	%p54, %r114, 8;
	@%p54 bra 	$L__BB22_95;
	mul.wide.u32 	%rd203, %r831, 4;
	add.s64 	%rd204, %rd8, %rd203;
	ld.local.u32 	%r452, [%rd204];
	add.s64 	%rd205, %rd4, %rd203;
	ld.global.u32 	%r453, [%rd205];
	mad.lo.s32 	%r454, %r453, %r452, %r841;
	ld.local.u32 	%r455, [%rd204+4];
	ld.global.u32 	%r456, [%rd205+4];
	mad.lo.s32 	%r457, %r456, %r455, %r454;
	ld.local.u32 	%r458, [%rd204+8];
	ld.global.u32 	%r459, [%rd205+8];
	mad.lo.s32 	%r460, %r459, %r458, %r457;
	ld.local.u32 	%r461, [%rd204+12];
	ld.global.u32 	%r462, [%rd205+12];
	mad.lo.s32 	%r463, %r462, %r461, %r460;
	ld.local.u32 	%r464, [%rd204+16];
	ld.global.u32 	%r465, [%rd205+16];
	mad.lo.s32 	%r466, %r465, %r464, %r463;
	ld.local.u32 	%r467, [%rd204+20];
	ld.global.u32 	%r468, [%rd205+20];
	mad.lo.s32 	%r469, %r468, %r467, %r466;
	ld.local.u32 	%r470, [%rd204+24];
	ld.global.u32 	%r471, [%rd205+24];
	mad.lo.s32 	%r472, %r471, %r470, %r469;
	ld.local.u32 	%r473, [%rd204+28];
	ld.global.u32 	%r474, [%rd205+28];
	mad.lo.s32 	%r841, %r474, %r473, %r472;
	add.s32 	%r831, %r831, 8;
$L__BB22_95:
	setp.eq.s32 	%p55, %r119, 0;
	@%p55 bra 	$L__BB22_101;
	and.b32  	%r125, %r327, 3;
	setp.lt.u32 	%p56, %r119, 4;
	@%p56 bra 	$L__BB22_98;
	mul.wide.u32 	%rd206, %r831, 4;
	add.s64 	%rd207, %rd8, %rd206;
	ld.local.u32 	%r476, [%rd207];
	add.s64 	%rd208, %rd4, %rd206;
	ld.global.u32 	%r477, [%rd208];
	mad.lo.s32 	%r478, %r477, %r476, %r841;
	ld.local.u32 	%r479, [%rd207+4];
	ld.global.u32 	%r480, [%rd208+4];
	mad.lo.s32 	%r481, %r480, %r479, %r478;
	ld.local.u32 	%r482, [%rd207+8];
	ld.global.u32 	%r483, [%rd208+8];
	mad.lo.s32 	%r484, %r483, %r482, %r481;
	ld.local.u32 	%r485, [%rd207+12];
	ld.global.u32 	%r486, [%rd208+12];
	mad.lo.s32 	%r841, %r486, %r485, %r484;
	add.s32 	%r831, %r831, 4;
$L__BB22_98:
	setp.eq.s32 	%p57, %r125, 0;
	@%p57 bra 	$L__BB22_101;
	mul.wide.u32 	%rd209, %r831, 4;
	add.s64 	%rd293, %rd4, %rd209;
	add.s64 	%rd292, %rd8, %rd209;
	neg.s32 	%r839, %r125;
$L__BB22_100:
	.pragma "nounroll";
	ld.local.u32 	%r487, [%rd292];
	ld.global.u32 	%r488, [%rd293];
	mad.lo.s32 	%r841, %r488, %r487, %r841;
	add.s64 	%rd293, %rd293, 4;
	add.s64 	%rd292, %rd292, 4;
	add.s32 	%r839, %r839, 1;
	setp.ne.s32 	%p58, %r839, 0;
	@%p58 bra 	$L__BB22_100;
$L__BB22_101:
	cvt.s64.s32 	%rd301, %r841;
$L__BB22_102:
	setp.lt.s32 	%p59, %r328, 1;
	mov.b64 	%rd302, 0;
	@%p59 bra 	$L__BB22_116;
	and.b32  	%r137, %r328, 15;
	setp.lt.u32 	%p60, %r328, 16;
	mov.b32 	%r847, 0;
	mov.u32 	%r857, %r847;
	@%p60 bra 	$L__BB22_106;
	and.b32  	%r847, %r328, 2147483632;
	neg.s32 	%r844, %r847;
	add.s64 	%rd298, %rd9, 32;
	add.s64 	%rd297, %rd5, 32;
	mov.b32 	%r857, 0;
$L__BB22_105:
	.pragma "nounroll";
	ld.local.v4.u32 	{%r492, %r493, %r494, %r495}, [%rd298+-32];
	ld.global.u32 	%r496, [%rd297+-32];
	mad.lo.s32 	%r497, %r496, %r492, %r857;
	ld.global.u32 	%r498, [%rd297+-28];
	mad.lo.s32 	%r499, %r498, %r493, %r497;
	ld.global.u32 	%r500, [%rd297+-24];
	mad.lo.s32 	%r501, %r500, %r494, %r499;
	ld.global.u32 	%r502, [%rd297+-20];
	mad.lo.s32 	%r503, %r502, %r495, %r501;
	ld.local.v4.u32 	{%r504, %r505, %r506, %r507}, [%rd298+-16];
	ld.global.u32 	%r508, [%rd297+-16];
	mad.lo.s32 	%r509, %r508, %r504, %r503;
	ld.global.u32 	%r510, [%rd297+-12];
	mad.lo.s32 	%r511, %r510, %r505, %r509;
	ld.global.u32 	%r512, [%rd297+-8];
	mad.lo.s32 	%r513, %r512, %r506, %r511;
	ld.global.u32 	%r514, [%rd297+-4];
	mad.lo.s32 	%r515, %r514, %r507, %r513;
	ld.local.v4.u32 	{%r516, %r517, %r518, %r519}, [%rd298];
	ld.global.u32 	%r520, [%rd297];
	mad.lo.s32 	%r521, %r520, %r516, %r515;
	ld.global.u32 	%r522, [%rd297+4];
	mad.lo.s32 	%r523, %r522, %r517, %r521;
	ld.global.u32 	%r524, [%rd297+8];
	mad.lo.s32 	%r525, %r524, %r518, %r523;
	ld.global.u32 	%r526, [%rd297+12];
	mad.lo.s32 	%r527, %r526, %r519, %r525;
	ld.local.v4.u32 	{%r528, %r529, %r530, %r531}, [%rd298+16];
	ld.global.u32 	%r532, [%rd297+16];
	mad.lo.s32 	%r533, %r532, %r528, %r527;
	ld.global.u32 	%r534, [%rd297+20];
	mad.lo.s32 	%r535, %r534, %r529, %r533;
	ld.global.u32 	%r536, [%rd297+24];
	mad.lo.s32 	%r537, %r536, %r530, %r535;
	ld.global.u32 	%r538, [%rd297+28];
	mad.lo.s32 	%r857, %r538, %r531, %r537;
	add.s32 	%r844, %r844, 16;
	add.s64 	%rd298, %rd298, 64;
	add.s64 	%rd297, %rd297, 64;
	setp.ne.s32 	%p61, %r844, 0;
	@%p61 bra 	$L__BB22_105;
$L__BB22_106:
	setp.eq.s32 	%p62, %r137, 0;
	@%p62 bra 	$L__BB22_115;
	and.b32  	%r152, %r328, 7;
	setp.lt.u32 	%p63, %r137, 8;
	@%p63 bra 	$L__BB22_109;
	mul.wide.u32 	%rd211, %r847, 4;
	add.s64 	%rd212, %rd9, %rd211;
	ld.local.u32 	%r540, [%rd212];
	add.s64 	%rd213, %rd5, %rd211;
	ld.global.u32 	%r541, [%rd213];
	mad.lo.s32 	%r542, %r541, %r540, %r857;
	ld.local.u32 	%r543, [%rd212+4];
	ld.global.u32 	%r544, [%rd213+4];
	mad.lo.s32 	%r545, %r544, %r543, %r542;
	ld.local.u32 	%r546, [%rd212+8];
	ld.global.u32 	%r547, [%rd213+8];
	mad.lo.s32 	%r548, %r547, %r546, %r545;
	ld.local.u32 	%r549, [%rd212+12];
	ld.global.u32 	%r550, [%rd213+12];
	mad.lo.s32 	%r551, %r550, %r549, %r548;
	ld.local.u32 	%r552, [%rd212+16];
	ld.global.u32 	%r553, [%rd213+16];
	mad.lo.s32 	%r554, %r553, %r552, %r551;
	ld.local.u32 	%r555, [%rd212+20];
	ld.global.u32 	%r556, [%rd213+20];
	mad.lo.s32 	%r557, %r556, %r555, %r554;
	ld.local.u32 	%r558, [%rd212+24];
	ld.global.u32 	%r559, [%rd213+24];
	mad.lo.s32 	%r560, %r559, %r558, %r557;
	ld.local.u32 	%r561, [%rd212+28];
	ld.global.u32 	%r562, [%rd213+28];
	mad.lo.s32 	%r857, %r562, %r561, %r560;
	add.s32 	%r847, %r847, 8;
$L__BB22_109:
	setp.eq.s32 	%p64, %r152, 0;
	@%p64 bra 	$L__BB22_115;
	and.b32  	%r158, %r328, 3;
	setp.lt.u32 	%p65, %r152, 4;
	@%p65 bra 	$L__BB22_112;
	mul.wide.u32 	%rd214, %r847, 4;
	add.s64 	%rd215, %rd9, %rd214;
	ld.local.u32 	%r564, [%rd215];
	add.s64 	%rd216, %rd5, %rd214;
	ld.global.u32 	%r565, [%rd216];
	mad.lo.s32 	%r566, %r565, %r564, %r857;
	ld.local.u32 	%r567, [%rd215+4];
	ld.global.u32 	%r568, [%rd216+4];
	mad.lo.s32 	%r569, %r568, %r567, %r566;
	ld.local.u32 	%r570, [%rd215+8];
	ld.global.u32 	%r571, [%rd216+8];
	mad.lo.s32 	%r572, %r571, %r570, %r569;
	ld.local.u32 	%r573, [%rd215+12];
	ld.global.u32 	%r574, [%rd216+12];
	mad.lo.s32 	%r857, %r574, %r573, %r572;
	add.s32 	%r847, %r847, 4;
$L__BB22_112:
	setp.eq.s32 	%p66, %r158, 0;
	@%p66 bra 	$L__BB22_115;
	mul.wide.u32 	%rd217, %r847, 4;
	add.s64 	%rd300, %rd5, %rd217;
	add.s64 	%rd299, %rd9, %rd217;
	neg.s32 	%r855, %r158;
$L__BB22_114:
	.pragma "nounroll";
	ld.local.u32 	%r575, [%rd299];
	ld.global.u32 	%r576, [%rd300];
	mad.lo.s32 	%r857, %r576, %r575, %r857;
	add.s64 	%rd300, %rd300, 4;
	add.s64 	%rd299, %rd299, 4;
	add.s32 	%r855, %r855, 1;
	setp.ne.s32 	%p67, %r855, 0;
	@%p67 bra 	$L__BB22_114;
$L__BB22_115:
	cvt.s64.s32 	%rd302, %r857;
$L__BB22_116:
	ld.param.u64 	%rd289, [max_backward_kernel_param_2];
	ld.param.u64 	%rd288, [max_backward_kernel_param_1];
	mul.wide.s32 	%rd218, %r1, 4;
	add.s64 	%rd219, %rd3, %rd218;
	ld.global.f32 	%f3, [%rd219];
	cvta.to.global.u64 	%rd220, %rd288;
	shl.b64 	%rd221, %rd301, 2;
	add.s64 	%rd222, %rd220, %rd221;
	ld.global.f32 	%f1, [%rd222];
	cvta.to.global.u64 	%rd223, %rd289;
	shl.b64 	%rd224, %rd302, 2;
	add.s64 	%rd225, %rd223, %rd224;
	ld.global.f32 	%f2, [%rd225];
	sub.f32 	%f4, %f3, %f1;
	abs.f32 	%f5, %f4;
	setp.lt.f32 	%p68, %f5, 0f3089705F;
	@%p68 bra 	$L__BB22_118;
	add.s64 	%rd287, %rd6, %rd218;
	mov.b32 	%r782, 0;
	st.global.u32 	[%rd287], %r782;
	bra.uni 	$L__BB22_202;
$L__BB22_118:
	setp.ne.s32 	%p69, %r329, -1;
	@%p69 bra 	$L__BB22_132;
	setp.lt.s32 	%p156, %r330, 1;
	mov.b32 	%r923, 0;
	@%p156 bra 	$L__BB22_199;
	and.b32  	%r170, %r330, 15;
	setp.lt.u32 	%p157, %r330, 16;
	mov.b32 	%r901, 0;
	mov.u32 	%r923, %r901;
	@%p157 bra 	$L__BB22_123;
	and.b32  	%r901, %r330, 2147483632;
	neg.s32 	%r858, %r901;
	add.s64 	%rd303, %rd3, 32;
	mov.b32 	%r923, 0;
$L__BB22_122:
	.pragma "nounroll";
	ld.global.f32 	%f51, [%rd303+-32];
	sub.f32 	%f52, %f51, %f1;
	abs.f32 	%f53, %f52;
	setp.lt.f32 	%p158, %f53, 0f3089705F;
	selp.u32 	%r725, 1, 0, %p158;
	add.s32 	%r726, %r923, %r725;
	ld.global.f32 	%f54, [%rd303+-28];
	sub.f32 	%f55, %f54, %f1;
	abs.f32 	%f56, %f55;
	setp.lt.f32 	%p159, %f56, 0f3089705F;
	selp.u32 	%r727, 1, 0, %p159;
	add.s32 	%r728, %r726, %r727;
	ld.global.f32 	%f57, [%rd303+-24];
	sub.f32 	%f58, %f57, %f1;
	abs.f32 	%f59, %f58;
	setp.lt.f32 	%p160, %f59, 0f3089705F;
	selp.u32 	%r729, 1, 0, %p160;
	add.s32 	%r730, %r728, %r729;
	ld.global.f32 	%f60, [%rd303+-20];
	sub.f32 	%f61, %f60, %f1;
	abs.f32 	%f62, %f61;
	setp.lt.f32 	%p161, %f62, 0f3089705F;
	selp.u32 	%r731, 1, 0, %p161;
	add.s32 	%r732, %r730, %r731;
	ld.global.f32 	%f63, [%rd303+-16];
	sub.f32 	%f64, %f63, %f1;
	abs.f32 	%f65, %f64;
	setp.lt.f32 	%p162, %f65, 0f3089705F;
	selp.u32 	%r733, 1, 0, %p162;
	add.s32 	%r734, %r732, %r733;
	ld.global.f32 	%f66, [%rd303+-12];
	sub.f32 	%f67, %f66, %f1;
	abs.f32 	%f68, %f67;
	setp.lt.f32 	%p163, %f68, 0f3089705F;
	selp.u32 	%r735, 1, 0, %p163;
	add.s32 	%r736, %r734, %r735;
	ld.global.f32 	%f69, [%rd303+-8];
	sub.f32 	%f70, %f69, %f1;
	abs.f32 	%f71, %f70;
	setp.lt.f32 	%p164, %f71, 0f3089705F;
	selp.u32 	%r737, 1, 0, %p164;
	add.s32 	%r738, %r736, %r737;
	ld.global.f32 	%f72, [%rd303+-4];
	sub.f32 	%f73, %f72, %f1;
	abs.f32 	%f74, %f73;
	setp.lt.f32 	%p165, %f74, 0f3089705F;
	selp.u32 	%r739, 1, 0, %p165;
	add.s32 	%r740, %r738, %r739;
	ld.global.f32 	%f75, [%rd303];
	sub.f32 	%f76, %f75, %f1;
	abs.f32 	%f77, %f76;
	setp.lt.f32 	%p166, %f77, 0f3089705F;
	selp.u32 	%r741, 1, 0, %p166;
	add.s32 	%r742, %r740, %r741;
	ld.global.f32 	%f78, [%rd303+4];
	sub.f32 	%f79, %f78, %f1;
	abs.f32 	%f80, %f79;
	setp.lt.f32 	%p167, %f80, 0f3089705F;
	selp.u32 	%r743, 1, 0, %p167;
	add.s32 	%r744, %r742, %r743;
	ld.global.f32 	%f81, [%rd303+8];
	sub.f32 	%f82, %f81, %f1;
	abs.f32 	%f83, %f82;
	setp.lt.f32 	%p168, %f83, 0f3089705F;
	selp.u32 	%r745, 1, 0, %p168;
	add.s32 	%r746, %r744, %r745;
	ld.global.f32 	%f84, [%rd303+12];
	sub.f32 	%f85, %f84, %f1;
	abs.f32 	%f86, %f85;
	setp.lt.f32 	%p169, %f86, 0f3089705F;
	selp.u32 	%r747, 1, 0, %p169;
	add.s32 	%r748, %r746, %r747;
	ld.global.f32 	%f87, [%rd303+16];
	sub.f32 	%f88, %f87, %f1;
	abs.f32 	%f89, %f88;
	setp.lt.f32 	%p170, %f89, 0f3089705F;
	selp.u32 	%r749, 1, 0, %p170;
	add.s32 	%r750, %r748, %r749;
	ld.global.f32 	%f90, [%rd303+20];
	sub.f32 	%f91, %f90, %f1;
	abs.f32 	%f92, %f91;
	setp.lt.f32 	%p171, %f92, 0f3089705F;
	selp.u32 	%r751, 1, 0, %p171;
	add.s32 	%r752, %r750, %r751;
	ld.global.f32 	%f93, [%rd303+24];
	sub.f32 	%f94, %f93, %f1;
	abs.f32 	%f95, %f94;
	setp.lt.f32 	%p172, %f95, 0f3089705F;
	selp.u32 	%r753, 1, 0, %p172;
	add.s32 	%r754, %r752, %r753;
	ld.global.f32 	%f96, [%rd303+28];
	sub.f32 	%f97, %f96, %f1;
	abs.f32 	%f98, %f97;
	setp.lt.f32 	%p173, %f98, 0f3089705F;
	selp.u32 	%r755, 1, 0, %p173;
	add.s32 	%r923, %r754, %r755;
	add.s32 	%r858, %r858, 16;
	add.s64 	%rd303, %rd303, 64;
	setp.eq.s32 	%p174, %r858, 0;
	@%p174 bra 	$L__BB22_123;
	bra.uni 	$L__BB22_122;
$L__BB22_123:
	setp.eq.s32 	%p175, %r170, 0;
	@%p175 bra 	$L__BB22_199;
	and.b32  	%r276, %r330, 7;
	setp.lt.u32 	%p176, %r170, 8;
	@%p176 bra 	$L__BB22_126;
	mul.wide.u32 	%rd277, %r901, 4;
	add.s64 	%rd278, %rd3, %rd277;
	ld.global.f32 	%f99, [%rd278];
	sub.f32 	%f100, %f99, %f1;
	abs.f32 	%f101, %f100;
	setp.lt.f32 	%p177, %f101, 0f3089705F;
	selp.u32 	%r757, 1, 0, %p177;
	add.s32 	%r758, %r923, %r757;
	ld.global.f32 	%f102, [%rd278+4];
	sub.f32 	%f103, %f102, %f1;
	abs.f32 	%f104, %f103;
	setp.lt.f32 	%p178, %f104, 0f3089705F;
	selp.u32 	%r759, 1, 0, %p178;
	add.s32 	%r760, %r758, %r759;
	ld.global.f32 	%f105, [%rd278+8];
	sub.f32 	%f106, %f105, %f1;
	abs.f32 	%f107, %f106;
	setp.lt.f32 	%p179, %f107, 0f3089705F;
	selp.u32 	%r761, 1, 0, %p179;
	add.s32 	%r762, %r760, %r761;
	ld.global.f32 	%f108, [%rd278+12];
	sub.f32 	%f109, %f108, %f1;
	abs.f32 	%f110, %f109;
	setp.lt.f32 	%p180, %f110, 0f3089705F;
	selp.u32 	%r763, 1, 0, %p180;
	add.s32 	%r764, %r762, %r763;
	ld.global.f32 	%f111, [%rd278+16];
	sub.f32 	%f112, %f111, %f1;
	abs.f32 	%f113, %f112;
	setp.lt.f32 	%p181, %f113, 0f3089705F;
	selp.u32 	%r765, 1, 0, %p181;
	add.s32 	%r766, %r764, %r765;
	ld.global.f32 	%f114, [%rd278+20];
	sub.f32 	%f115, %f114, %f1;
	abs.f32 	%f116, %f115;
	setp.lt.f32 	%p182, %f116, 0f3089705F;
	selp.u32 	%r767, 1, 0, %p182;
	add.s32 	%r768, %r766, %r767;
	ld.global.f32 	%f117, [%rd278+24];
	sub.f32 	%f118, %f117, %f1;
	abs.f32 	%f119, %f118;
	setp.lt.f32 	%p183, %f119, 0f3089705F;
	selp.u32 	%r769, 1, 0, %p183;
	add.s32 	%r770, %r768, %r769;
	ld.global.f32 	%f120, [%rd278+28];
	sub.f32 	%f121, %f120, %f1;
	abs.f32 	%f122, %f121;
	setp.lt.f32 	%p184, %f122, 0f3089705F;
	selp.u32 	%r771, 1, 0, %p184;
	add.s32 	%r923, %r770, %r771;
	add.s32 	%r901, %r901, 8;
$L__BB22_126:
	setp.eq.s32 	%p185, %r276, 0;
	@%p185 bra 	$L__BB22_199;
	and.b32  	%r282, %r330, 3;
	setp.lt.u32 	%p186, %r276, 4;
	@%p186 bra 	$L__BB22_129;
	mul.wide.u32 	%rd279, %r901, 4;
	add.s64 	%rd280, %rd3, %rd279;
	ld.global.f32 	%f123, [%rd280];
	sub.f32 	%f124, %f123, %f1;
	abs.f32 	%f125, %f124;
	setp.lt.f32 	%p187, %f125, 0f3089705F;
	selp.u32 	%r773, 1, 0, %p187;
	add.s32 	%r774, %r923, %r773;
	ld.global.f32 	%f126, [%rd280+4];
	sub.f32 	%f127, %f126, %f1;
	abs.f32 	%f128, %f127;
	setp.lt.f32 	%p188, %f128, 0f3089705F;
	selp.u32 	%r775, 1, 0, %p188;
	add.s32 	%r776, %r774, %r775;
	ld.global.f32 	%f129, [%rd280+8];
	sub.f32 	%f130, %f129, %f1;
	abs.f32 	%f131, %f130;
	setp.lt.f32 	%p189, %f131, 0f3089705F;
	selp.u32 	%r777, 1, 0, %p189;
	add.s32 	%r778, %r776, %r777;
	ld.global.f32 	%f132, [%rd280+12];
	sub.f32 	%f133, %f132, %f1;
	abs.f32 	%f134, %f133;
	setp.lt.f32 	%p190, %f134, 0f3089705F;
	selp.u32 	%r779, 1, 0, %p190;
	add.s32 	%r923, %r778, %r779;
	add.s32 	%r901, %r901, 4;
$L__BB22_129:
	setp.eq.s32 	%p191, %r282, 0;
	@%p191 bra 	$L__BB22_199;
	mul.wide.u32 	%rd281, %r901, 4;
	add.s64 	%rd312, %rd3, %rd281;
	neg.s32 	%r906, %r282;
$L__BB22_131:
	.pragma "nounroll";
	ld.global.f32 	%f135, [%rd312];
	sub.f32 	%f136, %f135, %f1;
	abs.f32 	%f137, %f136;
	setp.lt.f32 	%p192, %f137, 0f3089705F;
	selp.u32 	%r780, 1, 0, %p192;
	add.s32 	%r923, %r923, %r780;
	add.s64 	%rd312, %rd312, 4;
	add.s32 	%r906, %r906, 1;
	setp.eq.s32 	%p193, %r906, 0;
	@%p193 bra 	$L__BB22_199;
	bra.uni 	$L__BB22_131;
$L__BB22_132:
	setp.lt.s32 	%p70, %r326, 1;
	mul.wide.s32 	%rd226, %r329, 4;
	add.s64 	%rd227, %rd2, %rd226;
	ld.global.u32 	%r177, [%rd227];
	add.s64 	%rd228, %rd1, %rd226;
	ld.global.u32 	%r178, [%rd228];
	@%p70 bra 	$L__BB22_157;
	and.b32  	%r179, %r326, 15;
	setp.lt.u32 	%p71, %r326, 16;
	mov.b32 	%r862, 0;
	@%p71 bra 	$L__BB22_136;
	and.b32  	%r862, %r326, 2147483632;
	neg.s32 	%r860, %r862;
	add.s64 	%rd305, %rd7, 32;
	add.s64 	%rd304, %rd10, 32;
$L__BB22_135:
	.pragma "nounroll";
	ld.local.v4.u32 	{%r579, %r580, %r581, %r582}, [%rd305+-32];
	st.local.v4.u32 	[%rd304+-32], {%r579, %r580, %r581, %r582};
	ld.local.v4.u32 	{%r583, %r584, %r585, %r586}, [%rd305+-16];
	st.local.v4.u32 	[%rd304+-16], {%r583, %r584, %r585, %r586};
	ld.local.v4.u32 	{%r587, %r588, %r589, %r590}, [%rd305];
	st.local.v4.u32 	[%rd304], {%r587, %r588, %r589, %r590};
	ld.local.v4.u32 	{%r591, %r592, %r593, %r594}, [%rd305+16];
	st.local.v4.u32 	[%rd304+16], {%r591, %r592, %r593, %r594};
	add.s32 	%r860, %r860, 16;
	add.s64 	%rd305, %rd305, 64;
	add.s64 	%rd304, %rd304, 64;
	setp.ne.s32 	%p72, %r860, 0;
	@%p72 bra 	$L__BB22_135;
$L__BB22_136:
	setp.eq.s32 	%p73, %r179, 0;
	@%p73 bra 	$L__BB22_145;
	and.b32  	%r185, %r326, 7;
	setp.lt.u32 	%p74, %r179, 8;
	@%p74 bra 	$L__BB22_139;
	mul.wide.u32 	%rd231, %r862, 4;
	add.s64 	%rd232, %rd7, %rd231;
	ld.local.u32 	%r595, [%rd232];
	add.s64 	%rd233, %rd10, %rd231;
	st.local.u32 	[%rd233], %r595;
	ld.local.u32 	%r596, [%rd232+4];
	st.local.u32 	[%rd233+4], %r596;
	ld.local.u32 	%r597, [%rd232+8];
	st.local.u32 	[%rd233+8], %r597;
	ld.local.u32 	%r598, [%rd232+12];
	st.local.u32 	[%rd233+12], %r598;
	ld.local.u32 	%r599, [%rd232+16];
	st.local.u32 	[%rd233+16], %r599;
	ld.local.u32 	%r600, [%rd232+20];
	st.local.u32 	[%rd233+20], %r600;
	ld.local.u32 	%r601, [%rd232+24];
	st.local.u32 	[%rd233+24], %r601;
	ld.local.u32 	%r602, [%rd232+28];
	st.local.u32 	[%rd233+28], %r602;
	add.s32 	%r862, %r862, 8;
$L__BB22_139:
	setp.eq.s32 	%p75, %r185, 0;
	@%p75 bra 	$L__BB22_145;
	and.b32  	%r188, %r326, 3;
	setp.lt.u32 	%p76, %r185, 4;
	@%p76 bra 	$L__BB22_142;
	mul.wide.u32 	%rd234, %r862, 4;
	add.s64 	%rd235, %rd7, %rd234;
	ld.local.u32 	%r603, [%rd235];
	add.s64 	%rd236, %rd10, %rd234;
	st.local.u32 	[%rd236], %r603;
	ld.local.u32 	%r604, [%rd235+4];
	st.local.u32 	[%rd236+4], %r604;
	ld.local.u32 	%r605, [%rd235+8];
	st.local.u32 	[%rd236+8], %r605;
	ld.local.u32 	%r606, [%rd235+12];
	st.local.u32 	[%rd236+12], %r606;
	add.s32 	%r862, %r862, 4;
$L__BB22_142:
	setp.eq.s32 	%p77, %r188, 0;
	@%p77 bra 	$L__BB22_145;
	mul.wide.u32 	%rd237, %r862, 4;
	add.s64 	%rd307, %rd10, %rd237;
	add.s64 	%rd306, %rd7, %rd237;
	neg.s32 	%r864, %r188;
$L__BB22_144:
	.pragma "nounroll";
	ld.local.u32 	%r607, [%rd306];
	st.local.u32 	[%rd307], %r607;
	add.s64 	%rd307, %rd307, 4;
	add.s64 	%rd306, %rd306, 4;
	add.s32 	%r864, %r864, 1;
	setp.ne.s32 	%p78, %r864, 0;
	@%p78 bra 	$L__BB22_144;
$L__BB22_145:
	setp.lt.u32 	%p79, %r326, 16;
	add.s64 	%rd239, %rd10, %rd226;
	mov.b32 	%r866, 0;
	st.local.u32 	[%rd239], %r866;
	mov.u32 	%r876, %r866;
	@%p79 bra 	$L__BB22_148;
	and.b32  	%r866, %r326, 2147483632;
	neg.s32 	%r877, %r866;
	add.s64 	%rd311, %rd10, 32;
	add.s64 	%rd310, %rd1, 32;
	mov.b32 	%r876, 0;
$L__BB22_147:
	.pragma "nounroll";
	ld.local.v4.u32 	{%r611, %r612, %r613, %r614}, [%rd311+-32];
	ld.global.u32 	%r615, [%rd310+-32];
	mad.lo.s32 	%r616, %r615, %r611, %r876;
	ld.global.u32 	%r617, [%rd310+-28];
	mad.lo.s32 	%r618, %r617, %r612, %r616;
	ld.global.u32 	%r619, [%rd310+-24];
	mad.lo.s32 	%r620, %r619, %r613, %r618;
	ld.global.u32 	%r621, [%rd310+-20];
	mad.lo.s32 	%r622, %r621, %r614, %r620;
	ld.local.v4.u32 	{%r623, %r624, %r625, %r626}, [%rd311+-16];
	ld.global.u32 	%r627, [%rd310+-16];
	mad.lo.s32 	%r628, %r627, %r623, %r622;
	ld.global.u32 	%r629, [%rd310+-12];
	mad.lo.s32 	%r630, %r629, %r624, %r628;
	ld.global.u32 	%r631, [%rd310+-8];
	mad.lo.s32 	%r632, %r631, %r625, %r630;
	ld.global.u32 	%r633, [%rd310+-4];
	mad.lo.s32 	%r634, %r633, %r626, %r632;
	ld.local.v4.u32 	{%r635, %r636, %r637, %r638}, [%rd311];
	ld.global.u32 	%r639, [%rd310];
	mad.lo.s32 	%r640, %r639, %r635, %r634;
	ld.global.u32 	%r641, [%rd310+4];
	mad.lo.s32 	%r642, %r641, %r636, %r640;
	ld.global.u32 	%r643, [%rd310+8];
	mad.lo.s32 	%r644, %r643, %r637, %r642;
	ld.global.u32 	%r645, [%rd310+12];
	mad.lo.s32 	%r646, %r645, %r638, %r644;
	ld.local.v4.u32 	{%r647, %r648, %r649, %r650}, [%rd311+16];
	ld.global.u32 	%r651, [%rd310+16];
	mad.lo.s32 	%r652, %r651, %r647, %r646;
	ld.global.u32 	%r653, [%rd310+20];
	mad.lo.s32 	%r654, %r653, %r648, %r652;
	ld.global.u32 	%r655, [%rd310+24];
	mad.lo.s32 	%r656, %r655, %r649, %r654;
	ld.global.u32 	%r657, [%rd310+28];
	mad.lo.s32 	%r876, %r657, %r650, %r656;
	add.s32 	%r877, %r877, 16;
	add.s64 	%rd311, %rd311, 64;
	add.s64 	%rd310, %rd310, 64;
	setp.eq.s32 	%p80, %r877, 0;
	@%p80 bra 	$L__BB22_148;
	bra.uni 	$L__BB22_147;
$L__BB22_148:
	setp.eq.s32 	%p81, %r179, 0;
	@%p81 bra 	$L__BB22_158;
	and.b32  	%r199, %r326, 7;
	setp.lt.u32 	%p82, %r179, 8;
	@%p82 bra 	$L__BB22_151;
	mul.wide.u32 	%rd240, %r866, 4;
	add.s64 	%rd241, %rd10, %rd240;
	ld.local.u32 	%r659, [%rd241];
	add.s64 	%rd242, %rd1, %rd240;
	ld.global.u32 	%r660, [%rd242];
	mad.lo.s32 	%r661, %r660, %r659, %r876;
	ld.local.u32 	%r662, [%rd241+4];
	ld.global.u32 	%r663, [%rd242+4];
	mad.lo.s32 	%r664, %r663, %r662, %r661;
	ld.local.u32 	%r665, [%rd241+8];
	ld.global.u32 	%r666, [%rd242+8];
	mad.lo.s32 	%r667, %r666, %r665, %r664;
	ld.local.u32 	%r668, [%rd241+12];
	ld.global.u32 	%r669, [%rd242+12];
	mad.lo.s32 	%r670, %r669, %r668, %r667;
	ld.local.u32 	%r671, [%rd241+16];
	ld.global.u32 	%r672, [%rd242+16];
	mad.lo.s32 	%r673, %r672, %r671, %r670;
	ld.local.u32 	%r674, [%rd241+20];
	ld.global.u32 	%r675, [%rd242+20];
	mad.lo.s32 	%r676, %r675, %r674, %r673;
	ld.local.u32 	%r677, [%rd241+24];
	ld.global.u32 	%r678, [%rd242+24];
	mad.lo.s32 	%r679, %r678, %r677, %r676;
	ld.local.u32 	%r680, [%rd241+28];
	ld.global.u32 	%r681, [%rd242+28];
	mad.lo.s32 	%r876, %r681, %r680, %r679;
	add.s32 	%r866, %r866, 8;
$L__BB22_151:
	setp.eq.s32 	%p83, %r199, 0;
	@%p83 bra 	$L__BB22_158;
	and.b32  	%r205, %r326, 3;
	setp.lt.u32 	%p84, %r199, 4;
	@%p84 bra 	$L__BB22_154;
	mul.wide.u32 	%rd243, %r866, 4;
	add.s64 	%rd244, %rd10, %rd243;
	ld.local.u32 	%r683, [%rd244];
	add.s64 	%rd245, %rd1, %rd243;
	ld.global.u32 	%r684, [%rd245];
	mad.lo.s32 	%r685, %r684, %r683, %r876;
	ld.local.u32 	%r686, [%rd244+4];
	ld.global.u32 	%r687, [%rd245+4];
	mad.lo.s32 	%r688, %r687, %r686, %r685;
	ld.local.u32 	%r689, [%rd244+8];
	ld.global.u32 	%r690, [%rd245+8];
	mad.lo.s32 	%r691, %r690, %r689, %r688;
	ld.local.u32 	%r692, [%rd244+12];
	ld.global.u32 	%r693, [%rd245+12];
	mad.lo.s32 	%r876, %r693, %r692, %r691;
	add.s32 	%r866, %r866, 4;
$L__BB22_154:
	setp.eq.s32 	%p85, %r205, 0;
	@%p85 bra 	$L__BB22_158;
	mul.wide.u32 	%rd246, %r866, 4;
	add.s64 	%rd309, %rd1, %rd246;
	add.s64 	%rd308, %rd10, %rd246;
	neg.s32 	%r874, %r205;
$L__BB22_156:
	.pragma "nounroll";
	ld.local.u32 	%r694, [%rd308];
	ld.global.u32 	%r695, [%rd309];
	mad.lo.s32 	%r876, %r695, %r694, %r876;
	add.s64 	%rd309, %rd309, 4;
	add.s64 	%rd308, %rd308, 4;
	add.s32 	%r874, %r874, 1;
	setp.eq.s32 	%p86, %r874, 0;
	@%p86 bra 	$L__BB22_158;
	bra.uni 	$L__BB22_156;
$L__BB22_157:
	add.s64 	%rd230, %rd10, %rd226;
	mov.b32 	%r876, 0;
	st.local.u32 	[%rd230], %r876;
$L__BB22_158:
	setp.lt.s32 	%p87, %r177, 1;
	mov.b32 	%r923, 0;
	@%p87 bra 	$L__BB22_199;
	and.b32  	%r217, %r177, 7;
	setp.lt.u32 	%p88, %r177, 8;
	mov.b32 	%r909, 0;
	mov.u32 	%r923, %r909;
	@%p88 bra 	$L__BB22_178;
	and.b32  	%r909, %r177, 2147483640;
	neg.s32 	%r887, %r909;
	add.s32 	%r886, %r876, %r178;
	shl.b32 	%r221, %r178, 3;
	shl.b32 	%r700, %r178, 1;
	add.s32 	%r885, %r876, %r700;
	mad.lo.s32 	%r884, %r178, 3, %r876;
	shl.b32 	%r701, %r178, 2;
	add.s32 	%r883, %r876, %r701;
	mad.lo.s32 	%r882, %r178, 5, %r876;
	mad.lo.s32 	%r881, %r178, 6, %r876;
	mad.lo.s32 	%r880, %r178, 7, %r876;
	mov.b32 	%r923, 0;
	mov.u32 	%r879, %r876;
$L__BB22_161:
	.pragma "nounroll";
	setp.lt.s32 	%p89, %r879, 0;
	setp.ge.s32 	%p90, %r879, %r330;
	or.pred  	%p91, %p89, %p90;
	@%p91 bra 	$L__BB22_163;
	mul.wide.u32 	%rd247, %r879, 4;
	add.s64 	%rd248, %rd3, %rd247;
	ld.global.f32 	%f6, [%rd248];
	sub.f32 	%f7, %f6, %f1;
	abs.f32 	%f8, %f7;
	setp.lt.f32 	%p92, %f8, 0f3089705F;
	selp.u32 	%r702, 1, 0, %p92;
	add.s32 	%r923, %r923, %r702;
$L__BB22_163:
	add.s32 	%r244, %r178, %r879;
	setp.lt.s32 	%p93, %r244, 0;
	setp.ge.s32 	%p94, %r244, %r330;
	or.pred  	%p95, %p93, %p94;
	@%p95 bra 	$L__BB22_165;
	mul.wide.u32 	%rd249, %r886, 4;
	add.s64 	%rd250, %rd3, %rd249;
	ld.global.f32 	%f9, [%rd250];
	sub.f32 	%f10, %f9, %f1;
	abs.f32 	%f11, %f10;
	setp.lt.f32 	%p96, %f11, 0f3089705F;
	selp.u32 	%r703, 1, 0, %p96;
	add.s32 	%r923, %r923, %r703;
$L__BB22_165:
	add.s32 	%r247, %r178, %r244;
	setp.lt.s32 	%p97, %r247, 0;
	setp.ge.s32 	%p98, %r247, %r330;
	or.pred  	%p99, %p97, %p98;
	@%p99 bra 	$L__BB22_167;
	mul.wide.u32 	%rd251, %r885, 4;
	add.s64 	%rd252, %rd3, %rd251;
	ld.global.f32 	%f12, [%rd252];
	sub.f32 	%f13, %f12, %f1;
	abs.f32 	%f14, %f13;
	setp.lt.f32 	%p100, %f14, 0f3089705F;
	selp.u32 	%r704, 1, 0, %p100;
	add.s32 	%r923, %r923, %r704;
$L__BB22_167:
	add.s32 	%r250, %r178, %r247;
	setp.lt.s32 	%p101, %r250, 0;
	setp.ge.s32 	%p102, %r250, %r330;
	or.pred  	%p103, %p101, %p102;
	@%p103 bra 	$L__BB22_169;
	mul.wide.u32 	%rd253, %r884, 4;
	add.s64 	%rd254, %rd3, %rd253;
	ld.global.f32 	%f15, [%rd254];
	sub.f32 	%f16, %f15, %f1;
	abs.f32 	%f17, %f16;
	setp.lt.f32 	%p104, %f17, 0f3089705F;
	selp.u32 	%r705, 1, 0, %p104;
	add.s32 	%r923, %r923, %r705;
$L__BB22_169:
	add.s32 	%r253, %r178, %r250;
	setp.lt.s32 	%p105, %r253, 0;
	setp.ge.s32 	%p106, %r253, %r330;
	or.pred  	%p107, %p105, %p106;
	@%p107 bra 	$L__BB22_171;
	mul.wide.u32 	%rd255, %r883, 4;
	add.s64 	%rd256, %rd3, %rd255;
	ld.global.f32 	%f18, [%rd256];
	sub.f32 	%f19, %f18, %f1;
	abs.f32 	%f20, %f19;
	setp.lt.f32 	%p108, %f20, 0f3089705F;
	selp.u32 	%r706, 1, 0, %p108;
	add.s32 	%r923, %r923, %r706;
$L__BB22_171:
	add.s32 	%r256, %r178, %r253;
	setp.lt.s32 	%p109, %r256, 0;
	setp.ge.s32 	%p110, %r256, %r330;
	or.pred  	%p111, %p109, %p110;
	@%p111 bra 	$L__BB22_173;
	mul.wide.u32 	%rd257, %r882, 4;
	add.s64 	%rd258, %rd3, %rd257;
	ld.global.f32 	%f21, [%rd258];
	sub.f32 	%f22, %f21, %f1;
	abs.f32 	%f23, %f22;
	setp.lt.f32 	%p112, %f23, 0f3089705F;
	selp.u32 	%r707, 1, 0, %p112;
	add.s32 	%r923, %r923, %r707;
$L__BB22_173:
	add.s32 	%r259, %r178, %r256;
	setp.lt.s32 	%p113, %r259, 0;
	setp.ge.s32 	%p114, %r259, %r330;
	or.pred  	%p115, %p113, %p114;
	@%p115 bra 	$L__BB22_175;
	mul.wide.u32 	%rd259, %r881, 4;
	add.s64 	%rd260, %rd3, %rd259;
	ld.global.f32 	%f24, [%rd260];
	sub.f32 	%f25, %f24, %f1;
	abs.f32 	%f26, %f25;
	setp.lt.f32 	%p116, %f26, 0f3089705F;
	selp.u32 	%r708, 1, 0, %p116;
	add.s32 	%r923, %r923, %r708;
$L__BB22_175:
	add.s32 	%r709, %r178, %r259;
	setp.lt.s32 	%p117, %r709, 0;
	setp.ge.s32 	%p118, %r709, %r330;
	or.pred  	%p119, %p117, %p118;
	@%p119 bra 	$L__BB22_177;
	mul.wide.u32 	%rd261, %r880, 4;
	add.s64 	%rd262, %rd3, %rd261;
	ld.global.f32 	%f27, [%rd262];
	sub.f32 	%f28, %f27, %f1;
	abs.f32 	%f29, %f28;
	setp.lt.f32 	%p120, %f29, 0f3089705F;
	selp.u32 	%r710, 1, 0, %p120;
	add.s32 	%r923, %r923, %r710;
$L__BB22_177:
	add.s32 	%r887, %r887, 8;
	add.s32 	%r886, %r886, %r221;
	add.s32 	%r885, %r885, %r221;
	add.s32 	%r884, %r884, %r221;
	add.s32 	%r883, %r883, %r221;
	add.s32 	%r882, %r882, %r221;
	add.s32 	%r881, %r881, %r221;
	add.s32 	%r880, %r880, %r221;
	add.s32 	%r879, %r879, %r221;
	setp.eq.s32 	%p121, %r887, 0;
	@%p121 bra 	$L__BB22_178;
	bra.uni 	$L__BB22_161;
$L__BB22_178:
	setp.eq.s32 	%p122, %r217, 0;
	@%p122 bra 	$L__BB22_199;
	and.b32  	%r296, %r177, 3;
	setp.lt.u32 	%p123, %r217, 4;
	@%p123 bra 	$L__BB22_189;
	mad.lo.s32 	%r297, %r909, %r178, %r876;
	setp.lt.s32 	%p124, %r297, 0;
	setp.ge.s32 	%p125, %r297, %r330;
	or.pred  	%p126, %p124, %p125;
	@%p126 bra 	$L__BB22_182;
	mul.wide.u32 	%rd263, %r297, 4;
	add.s64 	%rd264, %rd3, %rd263;
	ld.global.f32 	%f30, [%rd264];
	sub.f32 	%f31, %f30, %f1;
	abs.f32 	%f32, %f31;
	setp.lt.f32 	%p127, %f32, 0f3089705F;
	selp.u32 	%r712, 1, 0, %p127;
	add.s32 	%r923, %r923, %r712;
$L__BB22_182:
	add.s32 	%r300, %r297, %r178;
	setp.lt.s32 	%p128, %r300, 0;
	setp.ge.s32 	%p129, %r300, %r330;
	or.pred  	%p130, %p128, %p129;
	@%p130 bra 	$L__BB22_184;
	mul.wide.u32 	%rd265, %r300, 4;
	add.s64 	%rd266, %rd3, %rd265;
	ld.global.f32 	%f33, [%rd266];
	sub.f32 	%f34, %f33, %f1;
	abs.f32 	%f35, %f34;
	setp.lt.f32 	%p131, %f35, 0f3089705F;
	selp.u32 	%r713, 1, 0, %p131;
	add.s32 	%r923, %r923, %r713;
$L__BB22_184:
	add.s32 	%r303, %r300, %r178;
	setp.lt.s32 	%p132, %r303, 0;
	setp.ge.s32 	%p133, %r303, %r330;
	or.pred  	%p134, %p132, %p133;
	@%p134 bra 	$L__BB22_186;
	mul.wide.u32 	%rd267, %r303, 4;
	add.s64 	%rd268, %rd3, %rd267;
	ld.global.f32 	%f36, [%rd268];
	sub.f32 	%f37, %f36, %f1;
	abs.f32 	%f38, %f37;
	setp.lt.f32 	%p135, %f38, 0f3089705F;
	selp.u32 	%r714, 1, 0, %p135;
	add.s32 	%r923, %r923, %r714;
$L__BB22_186:
	add.s32 	%r306, %r303, %r178;
	setp.lt.s32 	%p136, %r306, 0;
	setp.ge.s32 	%p137, %r306, %r330;
	or.pred  	%p138, %p136, %p137;
	@%p138 bra 	$L__BB22_188;
	mul.wide.u32 	%rd269, %r306, 4;
	add.s64 	%rd270, %rd3, %rd269;
	ld.global.f32 	%f39, [%rd270];
	sub.f32 	%f40, %f39, %f1;
	abs.f32 	%f41, %f40;
	setp.lt.f32 	%p139, %f41, 0f3089705F;
	selp.u32 	%r715, 1, 0, %p139;
	add.s32 	%r923, %r923, %r715;
$L__BB22_188:
	add.s32 	%r909, %r909, 4;
$L__BB22_189:
	setp.eq.s32 	%p140, %r296, 0;
	@%p140 bra 	$L__BB22_199;
	setp.eq.s32 	%p141, %r296, 1;
	@%p141 bra 	$L__BB22_196;
	mad.lo.s32 	%r313, %r909, %r178, %r876;
	setp.lt.s32 	%p142, %r313, 0;
	setp.ge.s32 	%p143, %r313, %r330;
	or.pred  	%p144, %p142, %p143;
	@%p144 bra 	$L__BB22_193;
	mul.wide.u32 	%rd271, %r313, 4;
	add.s64 	%rd272, %rd3, %rd271;
	ld.global.f32 	%f42, [%rd272];
	sub.f32 	%f43, %f42, %f1;
	abs.f32 	%f44, %f43;
	setp.lt.f32 	%p145, %f44, 0f3089705F;
	selp.u32 	%r717, 1, 0, %p145;
	add.s32 	%r923, %r923, %r717;
$L__BB22_193:
	add.s32 	%r316, %r313, %r178;
	setp.lt.s32 	%p146, %r316, 0;
	setp.ge.s32 	%p147, %r316, %r330;
	or.pred  	%p148, %p146, %p147;
	@%p148 bra 	$L__BB22_195;
	mul.wide.u32 	%rd273, %r316, 4;
	add.s64 	%rd274, %rd3, %rd273;
	ld.global.f32 	%f45, [%rd274];
	sub.f32 	%f46, %f45, %f1;
	abs.f32 	%f47, %f46;
	setp.lt.f32 	%p149, %f47, 0f3089705F;
	selp.u32 	%r718, 1, 0, %p149;
	add.s32 	%r923, %r923, %r718;
$L__BB22_195:
	add.s32 	%r909, %r909, 2;
$L__BB22_196:
	and.b32  	%r719, %r177, 1;
	setp.eq.b32 	%p150, %r719, 1;
	not.pred 	%p151, %p150;
	@%p151 bra 	$L__BB22_199;
	mad.lo.s32 	%r323, %r909, %r178, %r876;
	setp.lt.s32 	%p152, %r323, 0;
	setp.ge.s32 	%p153, %r323, %r330;
	or.pred  	%p154, %p152, %p153;
	@%p154 bra 	$L__BB22_199;
	mul.wide.u32 	%rd275, %r323, 4;
	add.s64 	%rd276, %rd3, %rd275;
	ld.global.f32 	%f48, [%rd276];
	sub.f32 	%f49, %f48, %f1;
	abs.f32 	%f50, %f49;
	setp.lt.f32 	%p155, %f50, 0f3089705F;
	selp.u32 	%r720, 1, 0, %p155;
	add.s32 	%r923, %r923, %r720;
$L__BB22_199:
	setp.lt.s32 	%p194, %r923, 1;
	@%p194 bra 	$L__BB22_201;
	cvt.rn.f32.u32 	%f138, %r923;
	div.rn.f32 	%f139, %f2, %f138;
	add.s64 	%rd285, %rd6, %rd218;
	st.global.f32 	[%rd285], %f139;
	bra.uni 	$L__BB22_202;
$L__BB22_201:
	add.s64 	%rd283, %rd6, %rd218;
	mov.b32 	%r781, 0;
	st.global.u32 	[%rd283], %r781;
$L__BB22_202:
	ret;
$L__BB22_203:
	mul.wide.s32 	%rd200, %r1, 4;
	add.s64 	%rd201, %rd6, %rd200;
	mov.b32 	%r399, 2143289344;
	st.global.u32 	[%rd201], %r399;
	bra.uni 	$L__BB22_202;

}
	// .globl	min_backward_kernel
.visible .entry min_backward_kernel(
	.param .u64 .ptr .align 1 min_backward_kernel_param_0,
	.param .u64 .ptr .align 1 min_backward_kernel_param_1,
	.param .u64 .ptr .align 1 min_backward_kernel_param_2,
	.param .u64 .ptr .align 1 min_backward_kernel_param_3,
	.param .u64 .ptr .align 1 min_backward_kernel_param_4,
	.param .u64 .ptr .align 1 min_backward_kernel_param_5,
	.param .u64 .ptr .align 1 min_backward_kernel_param_6,
	.param .u64 .ptr .align 1 min_backward_kernel_param_7,
	.param .u64 .ptr .align 1 min_backward_kernel_param_8,
	.param .u64 .ptr .align 1 min_backward_kernel_param_9,
	.param .u32 min_backward_kernel_param_10,
	.param .u32 min_backward_kernel_param_11,
	.param .u32 min_backward_kernel_param_12,
	.param .u32 min_backward_kernel_param_13,
	.param .u32 min_backward_kernel_param_14
)
{
	.local .align 16 .b8 	__local_depot23[176];
	.reg .b64 	%SP;
	.reg .b64 	%SPL;
	.reg .pred 	%p<316>;
	.reg .b32 	%r<1386>;
	.reg .b32 	%f<143>;
	.reg .b64 	%rd<531>;
	.reg .b64 	%fd<10>;

	mov.u64 	%SPL, __local_depot23;
	cvta.local.u64 	%SP, %SPL;
	ld.param.u64 	%rd103, [min_backward_kernel_param_0];
	ld.param.u64 	%rd104, [min_backward_kernel_param_2];
	ld.param.u64 	%rd105, [min_backward_kernel_param_3];
	ld.param.u64 	%rd106, [min_backward_kernel_param_4];
	ld.param.u64 	%rd107, [min_backward_kernel_param_5];
	ld.param.u64 	%rd108, [min_backward_kernel_param_6];
	ld.param.u64 	%rd109, [min_backward_kernel_param_7];
	ld.param.u64 	%rd110, [min_backward_kernel_param_8];
	ld.param.u64 	%rd111, [min_backward_kernel_param_9];
	ld.param.u32 	%r384, [min_backward_kernel_param_10];
	ld.param.u32 	%r385, [min_backward_kernel_param_11];
	ld.param.u32 	%r386, [min_backward_kernel_param_12];
	ld.param.u32 	%r387, [min_backward_kernel_param_13];
	ld.param.u32 	%r388, [min_backward_kernel_param_14];
	cvta.to.global.u64 	%rd1, %rd107;
	cvta.to.global.u64 	%rd2, %rd108;
	cvta.to.global.u64 	%rd3, %rd109;
	cvta.to.global.u64 	%rd4, %rd106;
	cvta.to.global.u64 	%rd5, %rd103;
	cvta.to.global.u64 	%rd6, %rd110;
	cvta.to.global.u64 	%rd7, %rd111;
	cvta.to.global.u64 	%rd8, %rd105;
	cvta.to.global.u64 	%rd9, %rd104;
	add.u64 	%rd10, %SPL, 0;
	add.u64 	%rd113, %SP, 32;
	add.u64 	%rd11, %SPL, 32;
	add.u64 	%rd12, %SPL, 80;
	add.u64 	%rd13, %SPL, 112;
	add.u64 	%rd14, %SPL, 144;
	mov.u32 	%r1, %tid.x;
	mov.u32 	%r2, %ctaid.x;
	or.b32  	%r3, %r1, %r2;
	setp.ne.s32 	%p1, %r3, 0;
	@%p1 bra 	$L__BB23_44;
	mov.u64 	%rd117, $str$1;
	cvta.global.u64 	%rd118, %rd117;
	{ // callseq 1, 0
	.param .b64 param0;
	st.param.b64 	[param0], %rd118;
	.param .b64 param1;
	st.param.b64 	[param1], 0;
	.param .b32 retval0;
	call.uni (retval0), 
	vprintf, 
	(
	param0, 
	param1
	);
	ld.param.b32 	%r389, [retval0];
	} // callseq 1
	st.local.v2.u32 	[%rd11], {%r384, %r385};
	st.local.u32 	[%rd11+8], %r386;
	mov.u64 	%rd119, $str$2;
	cvta.global.u64 	%rd120, %rd119;
	{ // callseq 2, 0
	.param .b64 param0;
	st.param.b64 	[param0], %rd120;
	.param .b64 param1;
	st.param.b64 	[param1], %rd113;
	.param .b32 retval0;
	call.uni (retval0), 
	vprintf, 
	(
	param0, 
	param1
	);
	ld.param.b32 	%r391, [retval0];
	} // callseq 2
	st.local.v2.u32 	[%rd11], {%r387, %r388};
	mov.u64 	%rd122, $str$3;
	cvta.global.u64 	%rd123, %rd122;
	{ // callseq 3, 0
	.param .b64 param0;
	st.param.b64 	[param0], %rd123;
	.param .b64 param1;
	st.param.b64 	[param1], %rd113;
	.param .b32 retval0;
	call.uni (retval0), 
	vprintf, 
	(
	param0, 
	param1
	);
	ld.param.b32 	%r393, [retval0];
	} // callseq 3
	mov.u64 	%rd124, $str$4;
	cvta.global.u64 	%rd125, %rd124;
	{ // callseq 4, 0
	.param .b64 param0;
	st.param.b64 	[param0], %rd125;
	.param .b64 param1;
	st.param.b64 	[param1], 0;
	.param .b32 retval0;
	call.uni (retval0), 
	vprintf, 
	(
	param0, 
	param1
	);
	ld.param.b32 	%r395, [retval0];
	} // callseq 4
	setp.lt.s32 	%p2, %r384, 1;
	@%p2 bra 	$L__BB23_14;
	add.s32 	%r4, %r384, -1;
	and.b32  	%r5, %r384, 15;
	setp.lt.u32 	%p3, %r4, 15;
	mov.b32 	%r1224, 0;
	@%p3 bra 	$L__BB23_5;
	add.s64 	%rd501, %rd4, 32;
	mov.b32 	%r1222, 0;
	mov.u64 	%rd126, $str$6;
	mov.u64 	%rd128, $str$5;
	mov.u64 	%rd131, $str$7;
	and.b32  	%r1224, %r384, 2147483632;
$L__BB23_4:
	.pragma "nounroll";
	ld.global.u32 	%r399, [%rd501+-32];
	setp.lt.s32 	%p4, %r1222, %r4;
	cvta.global.u64 	%rd127, %rd126;
	cvta.global.u64 	%rd129, %rd128;
	selp.b64 	%rd130, %rd129, %rd127, %p4;
	st.local.u32 	[%rd11], %r399;
	st.local.u64 	[%rd11+8], %rd130;
	cvta.global.u64 	%rd132, %rd131;
	{ // callseq 5, 0
	.param .b64 param0;
	st.param.b64 	[param0], %rd132;
	.param .b64 param1;
	st.param.b64 	[param1], %rd113;
	.param .b32 retval0;
	call.uni (retval0), 
	vprintf, 
	(
	param0, 
	param1
	);
	ld.param.b32 	%r400, [retval0];
	} // callseq 5
	ld.global.u32 	%r402, [%rd501+-28];
	add.s32 	%r403, %r1222, 1;
	setp.lt.s32 	%p5, %r403, %r4;
	selp.b64 	%rd134, %rd129, %rd127, %p5;
	st.local.u32 	[%rd11], %r402;
	st.local.u64 	[%rd11+8], %rd134;
	{ // callseq 6, 0
	.param .b64 param0;
	st.param.b64 	[param0], %rd132;
	.param .b64 param1;
	st.param.b64 	[param1], %rd113;
	.param .b32 retval0;
	call.uni (retval0), 
	vprintf, 
	(
	param0, 
	param1
	);
	ld.param.b32 	%r404, [retval0];
	} // callseq 6
	ld.global.u32 	%r406, [%rd501+-24];
	add.s32 	%r407, %r1222, 2;
	setp.lt.s32 	%p6, %r407, %r4;
	selp.b64 	%rd135, %rd129, %rd127, %p6;
	st.local.u32 	[%rd11], %r406;
	st.local.u64 	[%rd11+8], %rd135;
	{ // callseq 7, 0
	.param .b64 param0;
	st.param.b64 	[param0], %rd132;
	.param .b64 param1;
	st.param.b64 	[param1], %rd113;
	.param .b32 retval0;
	call.uni (retval0), 
	vprintf, 
	(
	param0, 
	param1
	);
	ld.param.b32 	%r408, [retval0];
	} // callseq 7
	ld.global.u32 	%r410, [%rd501+-20];
	add.s32 	%r411, %r1222, 3;
	setp.lt.s32 	%p7, %r411, %r4;
	selp.b64 	%rd136, %rd129, %rd127, %p7;
	st.local.u32 	[%rd11], %r410;
	st.local.u64 	[%rd11+8], %rd136;
	{ // callseq 8, 0
	.param .b64 param0;
	st.param.b64 	[param0], %rd132;
	.param .b64 param1;
	st.param.b64 	[param1], %rd113;
	.param .b32 retval0;
	call.uni (retval0), 
	vprintf, 
	(
	param0, 
	param1
	);
	ld.param.b32 	%r412, [retval0];
	} // callseq 8
	ld.global.u32 	%r414, [%rd501+-16];
	add.s32 	%r415, %r1222, 4;
	setp.lt.s32 	%p8, %r415, %r4;
	selp.b64 	%rd137, %rd129, %rd127, %p8;
	st.local.u32 	[%rd11], %r414;
	st.local.u64 	[%rd11+8], %rd137;
	{ // callseq 9, 0
	.param .b64 param0;
	st.param.b64 	[param0], %rd132;
	.param .b64 param1;
	st.param.b64 	[param1], %rd113;
	.param .b32 retval0;
	call.uni (retval0), 
	vprintf, 
	(
	param0, 
	param1
	);
	ld.param.b32 	%r416, [retval0];
	} // callseq 9
	ld.global.u32 	%r418, [%rd501+-12];
	add.s32 	%r419, %r1222, 5;
	setp.lt.s32 	%p9, %r419, %r4;
	selp.b64 	%rd138, %rd129, %rd127, %p9;
	st.local.u32 	[%rd11], %r418;
	st.local.u64 	[%rd11+8], %rd138;
	{ // callseq 10, 0
	.param .b64 param0;
	st.param.b64 	[param0], %rd132;
	.param .b64 param1;
	st.param.b64 	[param1], %rd113;
	.param .b32 retval0;
	call.uni (retval0), 
	vprintf, 
	(
	param0, 
	param1
	);
	ld.param.b32 	%r420, [retval0];
	} // callseq 10
	ld.global.u32 	%r422, [%rd501+-8];
	add.s32 	%r423, %r1222, 6;
	setp.lt.s32 	%p10, %r423, %r4;
	selp.b64 	%rd139, %rd129, %rd127, %p10;
	st.local.u32 	[%rd11], %r422;
	st.local.u64 	[%rd11+8], %rd139;
	{ // callseq 11, 0
	.param .b64 param0;
	st.param.b64 	[param0], %rd132;
	.param .b64 param1;
	st.param.b64 	[param1], %rd113;
	.param .b32 retval0;
	call.uni (retval0), 
	vprintf, 
	(
	param0, 
	param1
	);
	ld.param.b32 	%r424, [retval0];
	} // callseq 11
	ld.global.u32 	%r426, [%rd501+-4];
	add.s32 	%r427, %r1222, 7;
	setp.lt.s32 	%p11, %r427, %r4;
	selp.b64 	%rd140, %rd129, %rd127, %p11;
	st.local.u32 	[%rd11], %r426;
	st.local.u64 	[%rd11+8], %rd140;
	{ // callseq 12, 0
	.param .b64 param0;
	st.param.b64 	[param0], %rd132;
	.param .b64 param1;
	st.param.b64 	[param1], %rd113;
	.param .b32 retval0;
	call.uni (retval0), 
	vprintf, 
	(
	param0, 
	param1
	);
	ld.param.b32 	%r428, [retval0];
	} // callseq 12
	ld.global.u32 	%r430, [%rd501];
	add.s32 	%r431, %r1222, 8;
	setp.lt.s32 	%p12, %r431, %r4;
	selp.b64 	%rd141, %rd129, %rd127, %p12;
	st.local.u32 	[%rd11], %r430;
	st.local.u64 	[%rd11+8], %rd141;
	{ // callseq 13, 0
	.param .b64 param0;
	st.param.b64 	[param0], %rd132;
	.param .b64 param1;
	st.param.b64 	[param1], %rd113;
	.param .b32 retval0;
	call.uni (retval0), 
	vprintf, 
	(
	param0, 
	param1
	);
	ld.param.b32 	%r432, [retval0];
	} // callseq 13
	ld.global.u32 	%r434, [%rd501+4];
	add.s32 	%r435, %r1222, 9;
	setp.lt.s32 	%p13, %r435, %r4;
	selp.b64 	%rd142, %rd129, %rd127, %p13;
	st.local.u32 	[%rd11], %r434;
	st.local.u64 	[%rd11+8], %rd142;
	{ // callseq 14, 0
	.param .b64 param0;
	st.param.b64 	[param0], %rd132;
	.param .b64 param1;
	st.param.b64 	[param1], %rd113;
	.param .b32 retval0;
	call.uni (retval0), 
	vprintf, 
	(
	param0, 
	param1
	);
	ld.param.b32 	%r436, [retval0];
	} // callseq 14
	ld.global.u32 	%r438, [%rd501+8];
	add.s32 	%r439, %r1222, 10;
	setp.lt.s32 	%p14, %r439, %r4;
	selp.b64 	%rd143, %rd129, %rd127, %p14;
	st.local.u32 	[%rd11], %r438;
	st.local.u64 	[%rd11+8], %rd143;
	{ // callseq 15, 0
	.param .b64 param0;
	st.param.b64 	[param0], %rd132;
	.param .b64 param1;
	st.param.b64 	[param1], %rd113;
	.param .b32 retval0;
	call.uni (retval0), 
	vprintf, 
	(
	param0, 
	param1
	);
	ld.param.b32 	%r440, [retval0];
	} // callseq 15
	ld.global.u32 	%r442, [%rd501+12];
	add.s32 	%r443, %r1222, 11;
	setp.lt.s32 	%p15, %r443, %r4;
	selp.b64 	%rd144, %rd129, %rd127, %p15;
	st.local.u32 	[%rd11], %r442;
	st.local.u64 	[%rd11+8], %rd144;
	{ // callseq 16, 0
	.param .b64 param0;
	st.param.b64 	[param0], %rd132;
	.param .b64 param1;
	st.param.b64 	[param1], %rd113;
	.param .b32 retval0;
	call.uni (retval0), 
	vprintf, 
	(
	param0, 
	param1
	);
	ld.param.b32 	%r444, [retval0];
	} // callseq 16
	ld.global.u32 	%r446, [%rd501+16];
	add.s32 	%r447, %r1222, 12;
	setp.lt.s32 	%p16, %r447, %r4;
	selp.b64 	%rd145, %rd129, %rd127, %p16;
	st.local.u32 	[%rd11], %r446;
	st.local.u64 	[%rd11+8], %rd145;
	{ // callseq 17, 0
	.param .b64 param0;
	st.param.b64 	[param0], %rd132;
	.param .b64 param1;
	st.param.b64 	[param1], %rd113;
	.param .b32 retval0;
	call.uni (retval0), 
	vprintf, 
	(
	param0, 
	param1
	);
	ld.param.b32 	%r448, [retval0];
	} // callseq 17
	ld.global.u32 	%r450, [%rd501+20];
	add.s32 	%r451, %r1222, 13;
	setp.lt.s32 	%p17, %r451, %r4;
	selp.b64 	%rd146, %rd129, %rd127, %p17;
	st.local.u32 	[%rd11], %r450;
	st.local.u64 	[%rd11+8], %rd146;
	{ // callseq 18, 0
	.param .b64 param0;
	st.param.b64 	[param0], %rd132;
	.param .b64 param1;
	st.param.b64 	[param1], %rd113;
	.param .b32 retval0;
	call.uni (retval0), 
	vprintf, 
	(
	param0, 
	param1
	);
	ld.param.b32 	%r452, [retval0];
	} // callseq 18
	ld.global.u32 	%r454, [%rd501+24];
	add.s32 	%r455, %r1222, 14;
	setp.lt.s32 	%p18, %r455, %r4;
	selp.b64 	%rd147, %rd129, %rd127, %p18;
	st.local.u32 	[%rd11], %r454;
	st.local.u64 	[%rd11+8], %rd147;
	{ // callseq 19, 0
	.param .b64 param0;
	st.param.b64 	[param0], %rd132;
	.param .b64 param1;
	st.param.b64 	[param1], %rd113;
	.param .b32 retval0;
	call.uni (retval0), 
	vprintf, 
	(
	param0, 
	param1
	);
	ld.param.b32 	%r456, [retval0];
	} // callseq 19
	ld.global.u32 	%r458, [%rd501+28];
	add.s32 	%r459, %r1222, 15;
	setp.lt.s32 	%p19, %r459, %r4;
	selp.b64 	%rd148, %rd129, %rd127, %p19;
	st.local.u32 	[%rd11], %r458;
	st.local.u64 	[%rd11+8], %rd148;
	{ // callseq 20, 0
	.param .b64 param0;
	st.param.b64 	[param0], %rd132;
	.param .b64 param1;
	st.param.b64 	[param1], %rd113;
	.param .b32 retval0;
	call.uni (retval0), 
	vprintf, 
	(
	param0, 
	param1
	);
	ld.param.b32 	%r460, [retval0];
	} // callseq 20
	add.s64 	%rd501, %rd501, 64;
	add.s32 	%r1222, %r1222, 16;
	setp.ne.s32 	%p20, %r1222, %r1224;
	@%p20 bra 	$L__BB23_4;
$L__BB23_5:
	setp.eq.s32 	%p21, %r5, 0;
	@%p21 bra 	$L__BB23_14;
	and.b32  	%r10, %r384, 7;
	setp.lt.u32 	%p22, %r5, 8;
	@%p22 bra 	$L__BB23_8;
	mul.wide.u32 	%rd149, %r1224, 4;
	add.s64 	%rd150, %rd4, %rd149;
	ld.global.u32 	%r462, [%rd150];
	setp.lt.s32 	%p23, %r1224, %r4;
	mov.u64 	%rd151, $str$6;
	cvta.global.u64 	%rd152, %rd151;
	mov.u64 	%rd153, $str$5;
	cvta.global.u64 	%rd154, %rd153;
	selp.b64 	%rd155, %rd154, %rd152, %p23;
	st.local.u32 	[%rd11], %r462;
	st.local.u64 	[%rd11+8], %rd155;
	mov.u64 	%rd156, $str$7;
	cvta.global.u64 	%rd157, %rd156;
	add.u64 	%rd158, %SP, 32;
	{ // callseq 21, 0
	.param .b64 param0;
	st.param.b64 	[param0], %rd157;
	.param .b64 param1;
	st.param.b64 	[param1], %rd158;
	.param .b32 retval0;
	call.uni (retval0), 
	vprintf, 
	(
	param0, 
	param1
	);
	ld.param.b32 	%r463, [retval0];
	} // callseq 21
	add.s32 	%r465, %r1224, 1;
	ld.global.u32 	%r466, [%rd150+4];
	setp.lt.s32 	%p24, %r465, %r4;
	selp.b64 	%rd159, %rd154, %rd152, %p24;
	st.local.u32 	[%rd11], %r466;
	st.local.u64 	[%rd11+8], %rd159;
	{ // callseq 22, 0
	.param .b64 param0;
	st.param.b64 	[param0], %rd157;
	.param .b64 param1;
	st.param.b64 	[param1], %rd158;
	.param .b32 retval0;
	call.uni (retval0), 
	vprintf, 
	(
	param0, 
	param1
	);
	ld.param.b32 	%r467, [retval0];
	} // callseq 22
	add.s32 	%r469, %r1224, 2;
	ld.global.u32 	%r470, [%rd150+8];
	setp.lt.s32 	%p25, %r469, %r4;
	selp.b64 	%rd160, %rd154, %rd152, %p25;
	st.local.u32 	[%rd11], %r470;
	st.local.u64 	[%rd11+8], %rd160;
	{ // callseq 23, 0
	.param .b64 param0;
	st.param.b64 	[param0], %rd157;
	.param .b64 param1;
	st.param.b64 	[param1], %rd158;
	.param .b32 retval0;
	call.uni (retval0), 
	vprintf, 
	(
	param0, 
	param1
	);
	ld.param.b32 	%r471, [retval0];
	} // callseq 23
	add.s32 	%r473, %r1224, 3;
	ld.global.u32 	%r474, [%rd150+12];
	setp.lt.s32 	%p26, %r473, %r4;
	selp.b64 	%rd161, %rd154, %rd152, %p26;
	st.local.u32 	[%rd11], %r474;
	st.local.u64 	[%rd11+8], %rd161;
	{ // callseq 24, 0
	.param .b64 param0;
	st.param.b64 	[param0], %rd157;
	.param .b64 param1;
	st.param.b64 	[param1], %rd158;
	.param .b32 retval0;
	call.uni (retval0), 
	vprintf, 
	(
	param0, 
	param1
	);
	ld.param.b32 	%r475, [retval0];
	} // callseq 24
	add.s32 	%r477, %r1224, 4;
	ld.global.u32 	%r478, [%rd150+16];
	setp.lt.s32 	%p27, %r477, %r4;
	selp.b64 	%rd162, %rd154, %rd152, %p27;
	st.local.u32 	[%rd11], %r478;
	st.local.u64 	[%rd11+8], %rd162;
	{ // callseq 25, 0
	.param .b64 param0;
	st.param.b64 	[param0], %rd157;
	.param .b64 param1;
	st.param.b64 	[param1], %rd158;
	.param .b32 retval0;
	call.uni (retval0), 
	vprintf, 
	(
	param0, 
	param1
	);
	ld.param.b32 	%r479, [retval0];
	} // callseq 25
	add.s32 	%r481, %r1224, 5;
	ld.global.u32 	%r482, [%rd150+20];
	setp.lt.s32 	%p28, %r481, %r4;
	selp.b64 	%rd163, %rd154, %rd152, %p28;
	st.local.u32 	[%rd11], %r482;
	st.local.u64 	[%rd11+8], %rd163;
	{ // callseq 26, 0
	.param .b64 param0;
	st.param.b64 	[param0], %rd157;
	.param .b64 param1;
	st.param.b64 	[param1], %rd158;
	.param .b32 retval0;
	call.uni (retval0), 
	vprintf, 
	(
	param0, 
	param1
	);
	ld.param.b32 	%r483, [retval0];
	} // callseq 26
	add.s32 	%r485, %r1224, 6;
	ld.global.u32 	%r486, [%rd150+24];
	setp.lt.s32 	%p29, %r485, %r4;
	selp.b64 	%rd164, %rd154, %rd152, %p29;
	st.local.u32 	[%rd11], %r486;
	st.local.u64 	[%rd11+8], %rd164;
	{ // callseq 27, 0
	.param .b64 param0;
	st.param.b64 	[param0], %rd157;
	.param .b64 param1;
	st.param.b64 	[param1], %rd158;
	.param .b32 retval0;
	call.uni (retval0), 
	vprintf, 
	(
	param0, 
	param1
	);
	ld.param.b32 	%r487, [retval0];
	} // callseq 27
	add.s32 	%r489, %r1224, 7;
	ld.global.u32 	%r490, [%rd150+28];
	setp.lt.s32 	%p30, %r489, %r4;
	selp.b64 	%rd165, %rd154, %rd152, %p30;
	st.local.u32 	[%rd11], %r490;
	st.local.u64 	[%rd11+8], %rd165;
	{ // callseq 28, 0
	.param .b64 param0;
	st.param.b64 	[param0], %rd157;
	.param .b64 param1;
	st.param.b64 	[param1], %rd158;
	.param .b32 retval0;
	call.uni (retval0), 
	vprintf, 
	(
	param0, 
	param1
	);
	ld.param.b32 	%r491, [retval0];
	} // callseq 28
	add.s32 	%r1224, %r1224, 8;
$L__BB23_8:
	setp.eq.s32 	%p31, %r10, 0;
	@%p31 bra 	$L__BB23_14;
	and.b32  	%r13, %r384, 3;
	setp.lt.u32 	%p32, %r10, 4;
	@%p32 bra 	$L__BB23_11;
	mul.wide.u32 	%rd166, %r1224, 4;
	add.s64 	%rd167, %rd4, %rd166;
	ld.global.u32 	%r493, [%rd167];
	setp.lt.s32 	%p33, %r1224, %r4;
	mov.u64 	%rd168, $str$6;
	cvta.global.u64 	%rd169, %rd168;
	mov.u64 	%rd170, $str$5;
	cvta.global.u64 	%rd171, %rd170;
	selp.b64 	%rd172, %rd171, %rd169, %p33;
	st.local.u32 	[%rd11], %r493;
	st.local.u64 	[%rd11+8], %rd172;
	mov.u64 	%rd173, $str$7;
	cvta.global.u64 	%rd174, %rd173;
	add.u64 	%rd175, %SP, 32;
	{ // callseq 29, 0
	.param .b64 param0;
	st.param.b64 	[param0], %rd174;
	.param .b64 param1;
	st.param.b64 	[param1], %rd175;
	.param .b32 retval0;
	call.uni (retval0), 
	vprintf, 
	(
	param0, 
	param1
	);
	ld.param.b32 	%r494, [retval0];
	} // callseq 29
	add.s32 	%r496, %r1224, 1;
	ld.global.u32 	%r497, [%rd167+4];
	setp.lt.s32 	%p34, %r496, %r4;
	selp.b64 	%rd176, %rd171, %rd169, %p34;
	st.local.u32 	[%rd11], %r497;
	st.local.u64 	[%rd11+8], %rd176;
	{ // callseq 30, 0
	.param .b64 param0;
	st.param.b64 	[param0], %rd174;
	.param .b64 param1;
	st.param.b64 	[param1], %rd175;
	.param .b32 retval0;
	call.uni (retval0), 
	vprintf, 
	(
	param0, 
	param1
	);
	ld.param.b32 	%r498, [retval0];
	} // callseq 30
	add.s32 	%r500, %r1224, 2;
	ld.global.u32 	%r501, [%rd167+8];
	setp.lt.s32 	%p35, %r500, %r4;
	selp.b64 	%rd177, %rd171, %rd169, %p35;
	st.local.u32 	[%rd11], %r501;
	st.local.u64 	[%rd11+8], %rd177;
	{ // callseq 31, 0
	.param .b64 param0;
	st.param.b64 	[param0], %rd174;
	.param .b64 param1;
	st.param.b64 	[param1], %rd175;
	.param .b32 retval0;
	call.uni (retval0), 
	vprintf, 
	(
	param0, 
	param1
	);
	ld.param.b32 	%r502, [retval0];
	} // callseq 31
	add.s32 	%r504, %r1224, 3;
	ld.global.u32 	%r505, [%rd167+12];
	setp.lt.s32 	%p36, %r504, %r4;
	selp.b64 	%rd178, %rd171, %rd169, %p36;
	st.local.u32 	[%rd11], %r505;
	st.local.u64 	[%rd11+8], %rd178;
	{ // callseq 32, 0
	.param .b64 param0;
	st.param.b64 	[param0], %rd174;
	.param .b64 param1;
	st.param.b64 	[param1], %rd175;
	.param .b32 retval0;
	call.uni (retval0), 
	vprintf, 
	(
	param0, 
	param1
	);
	ld.param.b32 	%r506, [retval0];
	} // callseq 32
	add.s32 	%r1224, %r1224, 4;
$L__BB23_11:
	setp.eq.s32 	%p37, %r13, 0;
	@%p37 bra 	$L__BB23_14;
	mul.wide.u32 	%rd179, %r1224, 4;
	add.s64 	%rd502, %rd4, %rd179;
	neg.s32 	%r1226, %r13;
	mov.u64 	%rd180, $str$6;
	mov.u64 	%rd182, $str$5;
	mov.u64 	%rd185, $str$7;
	add.u64 	%rd187, %SP, 32;
$L__BB23_13:
	.pragma "nounroll";
	ld.global.u32 	%r508, [%rd502];
	setp.lt.s32 	%p38, %r1224, %r4;
	cvta.global.u64 	%rd181, %rd180;
	cvta.global.u64 	%rd183, %rd182;
	selp.b64 	%rd184, %rd183, %rd181, %p38;
	st.local.u32 	[%rd11], %r508;
	st.local.u64 	[%rd11+8], %rd184;
	cvta.global.u64 	%rd186, %rd185;
	{ // callseq 33, 0
	.param .b64 param0;
	st.param.b64 	[param0], %rd186;
	.param .b64 param1;
	st.param.b64 	[param1], %rd187;
	.param .b32 retval0;
	call.uni (retval0), 
	vprintf, 
	(
	param0, 
	param1
	);
	ld.param.b32 	%r509, [retval0];
	} // callseq 33
	add.s32 	%r1224, %r1224, 1;
	add.s64 	%rd502, %rd502, 4;
	add.s32 	%r1226, %r1226, 1;
	setp.ne.s32 	%p39, %r1226, 0;
	@%p39 bra 	$L__BB23_13;
$L__BB23_14:
	mov.u64 	%rd188, $str$8;
	cvta.global.u64 	%rd189, %rd188;
	{ // callseq 34, 0
	.param .b64 param0;
	st.param.b64 	[param0], %rd189;
	.param .b64 param1;
	st.param.b64 	[param1], 0;
	.param .b32 retval0;
	call.uni (retval0), 
	vprintf, 
	(
	param0, 
	param1
	);
	ld.param.b32 	%r511, [retval0];
	} // callseq 34
	mov.u64 	%rd190, $str$9;
	cvta.global.u64 	%rd191, %rd190;
	{ // callseq 35, 0
	.param .b64 param0;
	st.param.b64 	[param0], %rd191;
	.param .b64 param1;
	st.param.b64 	[param1], 0;
	.param .b32 retval0;
	call.uni (retval0), 
	vprintf, 
	(
	param0, 
	param1
	);
	ld.param.b32 	%r513, [retval0];
	} // callseq 35
	setp.lt.s32 	%p40, %r385, 1;
	@%p40 bra 	$L__BB23_27;
	add.s32 	%r21, %r385, -1;
	and.b32  	%r22, %r385, 15;
	setp.lt.u32 	%p41, %r385, 16;
	mov.b32 	%r1230, 0;
	@%p41 bra 	$L__BB23_18;
	add.s64 	%rd503, %rd1, 32;
	mov.b32 	%r1228, 0;
	mov.u64 	%rd192, $str$6;
	mov.u64 	%rd194, $str$5;
	mov.u64 	%rd197, $str$7;
	add.u64 	%rd199, %SP, 32;
	and.b32  	%r1230, %r385, 2147483632;
$L__BB23_17:
	.pragma "nounroll";
	ld.global.u32 	%r517, [%rd503+-32];
	setp.lt.s32 	%p42, %r1228, %r21;
	cvta.global.u64 	%rd193, %rd192;
	cvta.global.u64 	%rd195, %rd194;
	selp.b64 	%rd196, %rd195, %rd193, %p42;
	st.local.u32 	[%rd11], %r517;
	st.local.u64 	[%rd11+8], %rd196;
	cvta.global.u64 	%rd198, %rd197;
	{ // callseq 36, 0
	.param .b64 param0;
	st.param.b64 	[param0], %rd198;
	.param .b64 param1;
	st.param.b64 	[param1], %rd199;
	.param .b32 retval0;
	call.uni (retval0), 
	vprintf, 
	(
	param0, 
	param1
	);
	ld.param.b32 	%r518, [retval0];
	} // callseq 36
	ld.global.u32 	%r520, [%rd503+-28];
	add.s32 	%r521, %r1228, 1;
	setp.lt.s32 	%p43, %r521, %r21;
	selp.b64 	%rd200, %rd195, %rd193, %p43;
	st.local.u32 	[%rd11], %r520;
	st.local.u64 	[%rd11+8], %rd200;
	{ // callseq 37, 0
	.param .b64 param0;
	st.param.b64 	[param0], %rd198;
	.param .b64 param1;
	st.param.b64 	[param1], %rd199;
	.param .b32 retval0;
	call.uni (retval0), 
	vprintf, 
	(
	param0, 
	param1
	);
	ld.param.b32 	%r522, [retval0];
	} // callseq 37
	ld.global.u32 	%r524, [%rd503+-24];
	add.s32 	%r525, %r1228, 2;
	setp.lt.s32 	%p44, %r525, %r21;
	selp.b64 	%rd201, %rd195, %rd193, %p44;
	st.local.u32 	[%rd11], %r524;
	st.local.u64 	[%rd11+8], %rd201;
	{ // callseq 38, 0
	.param .b64 param0;
	st.param.b64 	[param0], %rd198;
	.param .b64 param1;
	st.param.b64 	[param1], %rd199;
	.param .b32 retval0;
	call.uni (retval0), 
	vprintf, 
	(
	param0, 
	param1
	);
	ld.param.b32 	%r526, [retval0];
	} // callseq 38
	ld.global.u32 	%r528, [%rd503+-20];
	add.s32 	%r529, %r1228, 3;
	setp.lt.s32 	%p45, %r529, %r21;
	selp.b64 	%rd202, %rd195, %rd193, %p45;
	st.local.u32 	[%rd11], %r528;
	st.local.u64 	[%rd11+8], %rd202;
	{ // callseq 39, 0
	.param .b64 param0;
	st.param.b64 	[param0], %rd198;
	.param .b64 param1;
	st.param.b64 	[param1], %rd199;
	.param .b32 retval0;
	call.uni (retval0), 
	vprintf, 
	(
	param0, 
	param1
	);
	ld.param.b32 	%r530, [retval0];
	} // callseq 39
	ld.global.u32 	%r532, [%rd503+-16];
	add.s32 	%r533, %r1228, 4;
	setp.lt.s32 	%p46, %r533, %r21;
	selp.b64 	%rd203, %rd195, %rd193, %p46;
	st.local.u32 	[%rd11], %r532;
	st.local.u64 	[%rd11+8], %rd203;
	{ // callseq 40, 0
	.param .b64 param0;
	st.param.b64 	[param0], %rd198;
	.param .b64 param1;
	st.param.b64 	[param1], %rd199;
	.param .b32 retval0;
	call.uni (retval0), 
	vprintf, 
	(
	param0, 
	param1
	);
	ld.param.b32 	%r534, [retval0];
	} // callseq 40
	ld.global.u32 	%r536, [%rd503+-12];
	add.s32 	%r537, %r1228, 5;
	setp.lt.s32 	%p47, %r537, %r21;
	selp.b64 	%rd204, %rd195, %rd193, %p47;
	st.local.u32 	[%rd11], %r536;
	st.local.u64 	[%rd11+8], %rd204;
	{ // callseq 41, 0
	.param .b64 param0;
	st.param.b64 	[param0], %rd198;
	.param .b64 param1;
	st.param.b64 	[param1], %rd199;
	.param .b32 retval0;
	call.uni (retval0), 
	vprintf, 
	(
	param0, 
	param1
	);
	ld.param.b32 	%r538, [retval0];
	} // callseq 41
	ld.global.u32 	%r540, [%rd503+-8];
	add.s32 	%r541, %r1228, 6;
	setp.lt.s32 	%p48, %r541, %r21;
	selp.b64 	%rd205, %rd195, %rd193, %p48;
	st.local.u32 	[%rd11], %r540;
	st.local.u64 	[%rd11+8], %rd205;
	{ // callseq 42, 0
	.param .b64 param0;
	st.param.b64 	[param0], %rd198;
	.param .b64 param1;
	st.param.b64 	[param1], %rd199;
	.param .b32 retval0;
	call.uni (retval0), 
	vprintf, 
	(
	param0, 
	param1
	);
	ld.param.b32 	%r542, [retval0];
	} // callseq 42
	ld.global.u32 	%r544, [%rd503+-4];
	add.s32 	%r545, %r1228, 7;
	setp.lt.s32 	%p49, %r545, %r21;
	selp.b64 	%rd206, %rd195, %rd193, %p49;
	st.local.u32 	[%rd11], %r544;
	st.local.u64 	[%rd11+8], %rd206;
	{ // callseq 43, 0
	.param .b64 param0;
	st.param.b64 	[param0], %rd198;
	.param .b64 param1;
	st.param.b64 	[param1], %rd199;
	.param .b32 retval0;
	call.uni (retval0), 
	vprintf, 
	(
	param0, 
	param1
	);
	ld.param.b32 	%r546, [retval0];
	} // callseq 43
	ld.global.u32 	%r548, [%rd503];
	add.s32 	%r549, %r1228, 8;
	setp.lt.s32 	%p50, %r549, %r21;
	selp.b64 	%rd207, %rd195, %rd193, %p50;
	st.local.u32 	[%rd11], %r548;
	st.local.u64 	[%rd11+8], %rd207;
	{ // callseq 44, 0
	.param .b64 param0;
	st.param.b64 	[param0], %rd198;
	.param .b64 param1;
	st.param.b64 	[param1], %rd199;
	.param .b32 retval0;
	call.uni (retval0), 
	vprintf, 
	(
	param0, 
	param1
	);
	ld.param.b32 	%r550, [retval0];
	} // callseq 44
	ld.global.u32 	%r552, [%rd503+4];
	add.s32 	%r553, %r1228, 9;
	setp.lt.s32 	%p51, %r553, %r21;
	selp.b64 	%rd208, %rd195, %rd193, %p51;
	st.local.u32 	[%rd11], %r552;
	st.local.u64 	[%rd11+8], %rd208;
	{ // callseq 45, 0
	.param .b64 param0;
	st.param.b64 	[param0], %rd198;
	.param .b64 param1;
	st.param.b64 	[param1], %rd199;
	.param .b32 retval0;
	call.uni (retval0), 
	vprintf, 
	(
	param0, 
	param1
	);
	ld.param.b32 	%r554, [retval0];
	} // callseq 45
	ld.global.u32 	%r556, [%rd503+8];
	add.s32 	%r557, %r1228, 10;
	setp.lt.s32 	%p52, %r557, %r21;
	selp.b64 	%rd209, %rd195, %rd193, %p52;
	st.local.u32 	[%rd11], %r556;
	st.local.u64 	[%rd11+8], %rd209;
	{ // callseq 46, 0
	.param .b64 param0;
	st.param.b64 	[param0], %rd198;
	.param .b64 param1;
	st.param.b64 	[param1], %rd199;
	.param .b32 retval0;
	call.uni (retval0), 
	vprintf, 
	(
	param0, 
	param1
	);
	ld.param.b32 	%r558, [retval0];
	} // callseq 46
	ld.global.u32 	%r560, [%rd503+12];
	add.s32 	%r561, %r1228, 11;
	setp.lt.s32 	%p53, %r561, %r21;
	selp.b64 	%rd210, %rd195, %rd193, %p53;
	st.local.u32 	[%rd11], %r560;
	st.local.u64 	[%rd11+8], %rd210;
	{ // callseq 47, 0
	.param .b64 param0;
	st.param.b64 	[param0], %rd198;
	.param .b64 param1;
	st.param.b64 	[param1], %rd199;
	.param .b32 retval0;
	call.uni (retval0), 
	vprintf, 
	(
	param0, 
	param1
	);
	ld.param.b32 	%r562, [retval0];
	} // callseq 47
	ld.global.u32 	%r564, [%rd503+16];
	add.s32 	%r565, %r1228, 12;
	setp.lt.s32 	%p54, %r565, %r21;
	selp.b64 	%rd211, %rd195, %rd193, %p54;
	st.local.u32 	[%rd11], %r564;
	st.local.u64 	[%rd11+8], %rd211;
	{ // callseq 48, 0
	.param .b64 param0;
	st.param.b64 	[param0], %rd198;
	.param .b64 param1;
	st.param.b64 	[param1], %rd199;
	.param .b32 retval0;
	call.uni (retval0), 
	vprintf, 
	(
	param0, 
	param1
	);
	ld.param.b32 	%r566, [retval0];
	} // callseq 48
	ld.global.u32 	%r568, [%rd503+20];
	add.s32 	%r569, %r1228, 13;
	setp.lt.s32 	%p55, %r569, %r21;
	selp.b64 	%rd212, %rd195, %rd193, %p55;
	st.local.u32 	[%rd11], %r568;
	st.local.u64 	[%rd11+8], %rd212;
	{ // callseq 49, 0
	.param .b64 param0;
	st.param.b64 	[param0], %rd198;
	.param .b64 param1;
	st.param.b64 	[param1], %rd199;
	.param .b32 retval0;
	call.uni (retval0), 
	vprintf, 
	(
	param0, 
	param1
	);
	ld.param.b32 	%r570, [retval0];
	} // callseq 49
	ld.global.u32 	%r572, [%rd503+24];
	add.s32 	%r573, %r1228, 14;
	setp.lt.s32 	%p56, %r573, %r21;
	selp.b64 	%rd213, %rd195, %rd193, %p56;
	st.local.u32 	[%rd11], %r572;
	st.local.u64 	[%rd11+8], %rd213;
	{ // callseq 50, 0
	.param .b64 param0;
	st.param.b64 	[param0], %rd198;
	.param .b64 param1;
	st.param.b64 	[param1], %rd199;
	.param .b32 retval0;
	call.uni (retval0), 
	vprintf, 
	(
	param0, 
	param1
	);
	ld.param.b32 	%r574, [retval0];
	} // callseq 50
	ld.global.u32 	%r576, [%rd503+28];
	add.s32 	%r577, %r1228, 15;
	setp.lt.s32 	%p57, %r577, %r21;
	selp.b64 	%rd214, %rd195, %rd193, %p57;
	st.local.u32 	[%rd11], %r576;
	st.local.u64 	[%rd11+8], %rd214;
	{ // callseq 51, 0
	.param .b64 param0;
	st.param.b64 	[param0], %rd198;
	.param .b64 param1;
	st.param.b64 	[param1], %rd199;
	.param .b32 retval0;
	call.uni (retval0), 
	vprintf, 
	(
	param0, 
	param1
	);
	ld.param.b32 	%r578, [retval0];
	} // callseq 51
	add.s64 	%rd503, %rd503, 64;
	add.s32 	%r1228, %r1228, 16;
	setp.ne.s32 	%p58, %r1228, %r1230;
	@%p58 bra 	$L__BB23_17;
$L__BB23_18:
	setp.eq.s32 	%p59, %r22, 0;
	@%p59 bra 	$L__BB23_27;
	and.b32  	%r27, %r385, 7;
	setp.lt.u32 	%p60, %r22, 8;
	@%p60 bra 	$L__BB23_21;
	mul.wide.u32 	%rd215, %r1230, 4;
	add.s64 	%rd216, %rd1, %rd215;
	ld.global.u32 	%r580, [%rd216];
	setp.lt.s32 	%p61, %r1230, %r21;
	mov.u64 	%rd217, $str$6;
	cvta.global.u64 	%rd218, %rd217;
	mov.u64 	%rd219, $str$5;
	cvta.global.u64 	%rd220, %rd219;
	selp.b64 	%rd221, %rd220, %rd218, %p61;
	st.local.u32 	[%rd11], %r580;
	st.local.u64 	[%rd11+8], %rd221;
	mov.u64 	%rd222, $str$7;
	cvta.global.u64 	%rd223, %rd222;
	add.u64 	%rd224, %SP, 32;
	{ // callseq 52, 0
	.param .b64 param0;
	st.param.b64 	[param0], %rd223;
	.param .b64 param1;
	st.param.b64 	[param1], %rd224;
	.param .b32 retval0;
	call.uni (retval0), 
	vprintf, 
	(
	param0, 
	param1
	);
	ld.param.b32 	%r581, [retval0];
	} // callseq 52
	add.s32 	%r583, %r1230, 1;
	ld.global.u32 	%r584, [%rd216+4];
	setp.lt.s32 	%p62, %r583, %r21;
	selp.b64 	%rd225, %rd220, %rd218, %p62;
	st.local.u32 	[%rd11], %r584;
	st.local.u64 	[%rd11+8], %rd225;
	{ // callseq 53, 0
	.param .b64 param0;
	st.param.b64 	[param0], %rd223;
	.param .b64 param1;
	st.param.b64 	[param1], %rd224;
	.param .b32 retval0;
	call.uni (retval0), 
	vprintf, 
	(
	param0, 
	param1
	);
	ld.param.b32 	%r585, [retval0];
	} // callseq 53
	add.s32 	%r587, %r1230, 2;
	ld.global.u32 	%r588, [%rd216+8];
	setp.lt.s32 	%p63, %r587, %r21;
	selp.b64 	%rd226, %rd220, %rd218, %p63;
	st.local.u32 	[%rd11], %r588;
	st.local.u64 	[%rd11+8], %rd226;
	{ // callseq 54, 0
	.param .b64 param0;
	st.param.b64 	[param0], %rd223;
	.param .b64 param1;
	st.param.b64 	[param1], %rd224;
	.param .b32 retval0;
	call.uni (retval0), 
	vprintf, 
	(
	param0, 
	param1
	);
	ld.param.b32 	%r589, [retval0];
	} // callseq 54
	add.s32 	%r591, %r1230, 3;
	ld.global.u32 	%r592, [%rd216+12];
	setp.lt.s32 	%p64, %r591, %r21;
	selp.b64 	%rd227, %rd220, %rd218, %p64;
	st.local.u32 	[%rd11], %r592;
	st.local.u64 	[%rd11+8], %rd227;
	{ // callseq 55, 0
	.param .b64 param0;
	st.param.b64 	[param0], %rd223;
	.param .b64 param1;
	st.param.b64 	[param1], %rd224;
	.param .b32 retval0;
	call.uni (retval0), 
	vprintf, 
	(
	param0, 
	param1
	);
	ld.param.b32 	%r593, [retval0];
	} // callseq 55
	add.s32 	%r595, %r1230, 4;
	ld.global.u32 	%r596, [%rd216+16];
	setp.lt.s32 	%p65, %r595, %r21;
	selp.b64 	%rd228, %rd220, %rd218, %p65;
	st.local.u32 	[%rd11], %r596;
	st.local.u64 	[%rd11+8], %rd228;
	{ // callseq 56, 0
	.param .b64 param0;
	st.param.b64 	[param0], %rd223;
	.param .b64 param1;
	st.param.b64 	[param1], %rd224;
	.param .b32 retval0;
	call.uni (retval0), 
	vprintf, 
	(
	param0, 
	param1
	);
	ld.param.b32 	%r597, [retval0];
	} // callseq 56
	add.s32 	%r599, %r1230, 5;
	ld.global.u32 	%r600, [%rd216+20];
	setp.lt.s32 	%p66, %r599, %r21;
	selp.b64 	%rd229, %rd220, %rd218, %p66;
	st.local.u32 	[%rd11], %r600;
	st.local.u64 	[%rd11+8], %rd229;
	{ // callseq 57, 0
	.param .b64 param0;
	st.param.b64 	[param0], %rd223;
	.param .b64 param1;
	st.param.b64 	[param1], %rd224;
	.param .b32 retval0;
	call.uni (retval0), 
	vprintf, 
	(
	param0, 
	param1
	);
	ld.param.b32 	%r601, [retval0];
	} // callseq 57
	add.s32 	%r603, %r1230, 6;
	ld.global.u32 	%r604, [%rd216+24];
	setp.lt.s32 	%p67, %r603, %r21;
	selp.b64 	%rd230, %rd220, %rd218, %p67;
	st.local.u32 	[%rd11], %r604;
	st.local.u64 	[%rd11+8], %rd230;
	{ // callseq 58, 0
	.param .b64 param0;
	st.param.b64 	[param0], %rd223;
	.param .b64 param1;
	st.param.b64 	[param1], %rd224;
	.param .b32 retval0;
	call.uni (retval0), 
	vprintf, 
	(
	param0, 
	param1
	);
	ld.param.b32 	%r605, [retval0];
	} // callseq 58
	add.s32 	%r607, %r1230, 7;
	ld.global.u32 	%r608, [%rd216+28];
	setp.lt.s32 	%p68, %r607, %r21;
	selp.b64 	%rd231, %rd220, %rd218, %p68;
	st.local.u32 	[%rd11], %r608;
	st.local.u64 	[%rd11+8], %rd231;
	{ // callseq 59, 0
	.param .b64 param0;
	st.param.b64 	[param0], %rd223;
	.param .b64 param1;
	st.param.b64 	[param1], %rd224;
	.param .b32 retval0;
	call.uni (retval0), 
	vprintf, 
	(
	param0, 
	param1
	);
	ld.param.b32 	%r609, [retval0];
	} // callseq 59
	add.s32 	%r1230, %r1230, 8;
$L__BB23_21:
	setp.eq.s32 	%p69, %r27, 0;
	@%p69 bra 	$L__BB23_27;
	and.b32  	%r30, %r385, 3;
	setp.lt.u32 	%p70, %r27, 4;
	@%p70 bra 	$L__BB23_24;
	mul.wide.u32 	%rd232, %r1230, 4;
	add.s64 	%rd233, %rd1, %rd232;
	ld.global.u32 	%r611, [%rd233];
	setp.lt.s32 	%p71, %r1230, %r21;
	mov.u64 	%rd234, $str$6;
	cvta.global.u64 	%rd235, %rd234;
	mov.u64 	%rd236, $str$5;
	cvta.global.u64 	%rd237, %rd236;
	selp.b64 	%rd238, %rd237, %rd235, %p71;
	st.local.u32 	[%rd11], %r611;
	st.local.u64 	[%rd11+8], %rd238;
	mov.u64 	%rd239, $str$7;
	cvta.global.u64 	%rd240, %rd239;
	add.u64 	%rd241, %SP, 32;
	{ // callseq 60, 0
	.param .b64 param0;
	st.param.b64 	[param0], %rd240;
	.param .b64 param1;
	st.param.b64 	[param1], %rd241;
	.param .b32 retval0;
	call.uni (retval0), 
	vprintf, 
	(
	param0, 
	param1
	);
	ld.param.b32 	%r612, [retval0];
	} // callseq 60
	add.s32 	%r614, %r1230, 1;
	ld.global.u32 	%r615, [%rd233+4];
	setp.lt.s32 	%p72, %r614, %r21;
	selp.b64 	%rd242, %rd237, %rd235, %p72;
	st.local.u32 	[%rd11], %r615;
	st.local.u64 	[%rd11+8], %rd242;
	{ // callseq 61, 0
	.param .b64 param0;
	st.param.b64 	[param0], %rd240;
	.param .b64 param1;
	st.param.b64 	[param1], %rd241;
	.param .b32 retval0;
	call.uni (retval0), 
	vprintf, 
	(
	param0, 
	param1
	);
	ld.param.b32 	%r616, [retval0];
	} // callseq 61
	add.s32 	%r618, %r1230, 2;
	ld.global.u32 	%r619, [%rd233+8];
	setp.lt.s32 	%p73, %r618, %r21;
	selp.b64 	%rd243, %rd237, %rd235, %p73;
	st.local.u32 	[%rd11], %r619;
	st.local.u64 	[%rd11+8], %rd243;
	{ // callseq 62, 0
	.param .b64 param0;
	st.param.b64 	[param0], %rd240;
	.param .b64 param1;
	st.param.b64 	[param1], %rd241;
	.param .b32 retval0;
	call.uni (retval0), 
	vprintf, 
	(
	param0, 
	param1
	);
	ld.param.b32 	%r620, [retval0];
	} // callseq 62
	add.s32 	%r622, %r1230, 3;
	ld.global.u32 	%r623, [%rd233+12];
	setp.lt.s32 	%p74, %r622, %r21;
	selp.b64 	%rd244, %rd237, %rd235, %p74;
	st.local.u32 	[%rd11], %r623;
	st.local.u64 	[%rd11+8], %rd244;
	{ // callseq 63, 0
	.param .b64 param0;
	st.param.b64 	[param0], %rd240;
	.param .b64 param1;
	st.param.b64 	[param1], %rd241;
	.param .b32 retval0;
	call.uni (retval0), 
	vprintf, 
	(
	param0, 
	param1
	);
	ld.param.b32 	%r624, [retval0];
	} // callseq 63
	add.s32 	%r1230, %r1230, 4;
$L__BB23_24:
	setp.eq.s32 	%p75, %r30, 0;
	@%p75 bra 	$L__BB23_27;
	mul.wide.u32 	%rd245, %r1230, 4;
	add.s64 	%rd504, %rd1, %rd245;
	neg.s32 	%r1232, %r30;
	mov.u64 	%rd246, $str$6;
	mov.u64 	%rd248, $str$5;
	mov.u64 	%rd251, $str$7;
	add.u64 	%rd253, %SP, 32;
$L__BB23_26:
	.pragma "nounroll";
	ld.global.u32 	%r626, [%rd504];
	setp.lt.s32 	%p76, %r1230, %r21;
	cvta.global.u64 	%rd247, %rd246;
	cvta.global.u64 	%rd249, %rd248;
	selp.b64 	%rd250, %rd249, %rd247, %p76;
	st.local.u32 	[%rd11], %r626;
	st.local.u64 	[%rd11+8], %rd250;
	cvta.global.u64 	%rd252, %rd251;
	{ // callseq 64, 0
	.param .b64 param0;
	st.param.b64 	[param0], %rd252;
	.param .b64 param1;
	st.param.b64 	[param1], %rd253;
	.param .b32 retval0;
	call.uni (retval0), 
	vprintf, 
	(
	param0, 
	param1
	);
	ld.param.b32 	%r627, [retval0];
	} // callseq 64
	add.s32 	%r1230, %r1230, 1;
	add.s64 	%rd504, %rd504, 4;
	add.s32 	%r1232, %r1232, 1;
	setp.ne.s32 	%p77, %r1232, 0;
	@%p77 bra 	$L__BB23_26;
$L__BB23_27:
	mov.u64 	%rd254, $str$8;
	cvta.global.u64 	%rd255, %rd254;
	{ // callseq 65, 0
	.param .b64 param0;
	st.param.b64 	[param0], %rd255;
	.param .b64 param1;
	st.param.b64 	[param1], 0;
	.param .b32 retval0;
	call.uni (retval0), 
	vprintf, 
	(
	param0, 
	param1
	);
	ld.param.b32 	%r629, [retval0];
	} // callseq 65
	mov.u64 	%rd256, $str$10;
	cvta.global.u64 	%rd257, %rd256;
	{ // callseq 66, 0
	.param .b64 param0;
	st.param.b64 	[param0], %rd257;
	.param .b64 param1;
	st.param.b64 	[param1], 0;
	.param .b32 retval0;
	call.uni (retval0), 
	vprintf, 
	(
	param0, 
	param1
	);
	ld.param.b32 	%r631, [retval0];
	} // callseq 66
	setp.lt.s32 	%p78, %r386, 1;
	@%p78 bra 	$L__BB23_40;
	add.s32 	%r38, %r386, -1;
	and.b32  	%r39, %r386, 15;
	setp.lt.u32 	%p79, %r386, 16;
	mov.b32 	%r1236, 0;
	@%p79 bra 	$L__BB23_31;
	and.b32  	%r1236, %r386, 2147483632;
	add.s64 	%rd505, %rd2, 32;
	mov.b32 	%r1234, 0;
	mov.u64 	%rd258, $str$6;
	mov.u64 	%rd260, $str$5;
	mov.u64 	%rd263, $str$7;
	add.u64 	%rd265, %SP, 32;
$L__BB23_30:
	.pragma "nounroll";
	ld.global.u32 	%r635, [%rd505+-32];
	setp.lt.s32 	%p80, %r1234, %r38;
	cvta.global.u64 	%rd259, %rd258;
	cvta.global.u64 	%rd261, %rd260;
	selp.b64 	%rd262, %rd261, %rd259, %p80;
	st.local.u32 	[%rd11], %r635;
	st.local.u64 	[%rd11+8], %rd262;
	cvta.global.u64 	%rd264, %rd263;
	{ // callseq 67, 0
	.param .b64 param0;
	st.param.b64 	[param0], %rd264;
	.param .b64 param1;
	st.param.b64 	[param1], %rd265;
	.param .b32 retval0;
	call.uni (retval0), 
	vprintf, 
	(
	param0, 
	param1
	);
	ld.param.b32 	%r636, [retval0];
	} // callseq 67
	ld.global.u32 	%r638, [%rd505+-28];
	add.s32 	%r639, %r1234, 1;
	setp.lt.s32 	%p81, %r639, %r38;
	selp.b64 	%rd266, %rd261, %rd259, %p81;
	st.local.u32 	[%rd11], %r638;
	st.local.u64 	[%rd11+8], %rd266;
	{ // callseq 68, 0
	.param .b64 param0;
	st.param.b64 	[param0], %rd264;
	.param .b64 param1;
	st.param.b64 	[param1], %rd265;
	.param .b32 retval0;
	call.uni (retval0), 
	vprintf, 
	(
	param0, 
	param1
	);
	ld.param.b32 	%r640, [retval0];
	} // callseq 68
	ld.global.u32 	%r642, [%rd505+-24];
	add.s32 	%r643, %r1234, 2;
	setp.lt.s32 	%p82, %r643, %r38;
	selp.b64 	%rd267, %rd261, %rd259, %p82;
	st.local.u32 	[%rd11], %r642;
	st.local.u64 	[%rd11+8], %rd267;
	{ // callseq 69, 0
	.param .b64 param0;
	st.param.b64 	[param0], %rd264;
	.param .b64 param1;
	st.param.b64 	[param1], %rd265;
	.param .b32 retval0;
	call.uni (retval0), 
	vprintf, 
	(
	param0, 
	param1
	);
	ld.param.b32 	%r644, [retval0];
	} // callseq 69
	ld.global.u32 	%r646, [%rd505+-20];
	add.s32 	%r647, %r1234, 3;
	setp.lt.s32 	%p83, %r647, %r38;
	selp.b64 	%rd268, %rd261, %rd259, %p83;
	st.local.u32 	[%rd11], %r646;
	st.local.u64 	[%rd11+8], %rd268;
	{ // callseq 70, 0
	.param .b64 param0;
	st.param.b64 	[param0], %rd264;
	.param .b64 param1;
	st.param.b64 	[param1], %rd265;
	.param .b32 retval0;
	call.uni (retval0), 
	vprintf, 
	(
	param0, 
	param1
	);
	ld.param.b32 	%r648, [retval0];
	} // callseq 70
	ld.global.u32 	%r650, [%rd505+-16];
	add.s32 	%r651, %r1234, 4;
	setp.lt.s32 	%p84, %r651, %r38;
	selp.b64 	%rd269, %rd261, %rd259, %p84;
	st.local.u32 	[%rd11], %r650;
	st.local.u64 	[%rd11+8], %rd269;
	{ // callseq 71, 0
	.param .b64 param0;
	st.param.b64 	[param0], %rd264;
	.param .b64 param1;
	st.param.b64 	[param1], %rd265;
	.param .b32 retval0;
	call.uni (retval0), 
	vprintf, 
	(
	param0, 
	param1
	);
	ld.param.b32 	%r652, [retval0];
	} // callseq 71
	ld.global.u32 	%r654, [%rd505+-12];
	add.s32 	%r655, %r1234, 5;
	setp.lt.s32 	%p85, %r655, %r38;
	selp.b64 	%rd270, %rd261, %rd259, %p85;
	st.local.u32 	[%rd11], %r654;
	st.local.u64 	[%rd11+8], %rd270;
	{ // callseq 72, 0
	.param .b64 param0;
	st.param.b64 	[param0], %rd264;
	.param .b64 param1;
	st.param.b64 	[param1], %rd265;
	.param .b32 retval0;
	call.uni (retval0), 
	vprintf, 
	(
	param0, 
	param1
	);
	ld.param.b32 	%r656, [retval0];
	} // callseq 72
	ld.global.u32 	%r658, [%rd505+-8];
	add.s32 	%r659, %r1234, 6;
	setp.lt.s32 	%p86, %r659, %r38;
	selp.b64 	%rd271, %rd261, %rd259, %p86;
	st.local.u32 	[%rd11], %r658;
	st.local.u64 	[%rd11+8], %rd271;
	{ // callseq 73, 0
	.param .b64 param0;
	st.param.b64 	[param0], %rd264;
	.param .b64 param1;
	st.param.b64 	[param1], %rd265;
	.param .b32 retval0;
	call.uni (retval0), 
	vprintf, 
	(
	param0, 
	param1
	);
	ld.param.b32 	%r660, [retval0];
	} // callseq 73
	ld.global.u32 	%r662, [%rd505+-4];
	add.s32 	%r663, %r1234, 7;
	setp.lt.s32 	%p87, %r663, %r38;
	selp.b64 	%rd272, %rd261, %rd259, %p87;
	st.local.u32 	[%rd11], %r662;
	st.local.u64 	[%rd11+8], %rd272;
	{ // callseq 74, 0
	.param .b64 param0;
	st.param.b64 	[param0], %rd264;
	.param .b64 param1;
	st.param.b64 	[param1], %rd265;
	.param .b32 retval0;
	call.uni (retval0), 
	vprintf, 
	(
	param0, 
	param1
	);
	ld.param.b32 	%r664, [retval0];
	} // callseq 74
	ld.global.u32 	%r666, [%rd505];
	add.s32 	%r667, %r1234, 8;
	setp.lt.s32 	%p88, %r667, %r38;
	selp.b64 	%rd273, %rd261, %rd259, %p88;
	st.local.u32 	[%rd11], %r666;
	st.local.u64 	[%rd11+8], %rd273;
	{ // callseq 75, 0
	.param .b64 param0;
	st.param.b64 	[param0], %rd264;
	.param .b64 param1;
	st.param.b64 	[param1], %rd265;
	.param .b32 retval0;
	call.uni (retval0), 
	vprintf, 
	(
	param0, 
	param1
	);
	ld.param.b32 	%r668, [retval0];
	} // callseq 75
	ld.global.u32 	%r670, [%rd505+4];
	add.s32 	%r671, %r1234, 9;
	setp.lt.s32 	%p89, %r671, %r38;
	selp.b64 	%rd274, %rd261, %rd259, %p89;
	st.local.u32 	[%rd11], %r670;
	st.local.u64 	[%rd11+8], %rd274;
	{ // callseq 76, 0
	.param .b64 param0;
	st.param.b64 	[param0], %rd264;
	.param .b64 param1;
	st.param.b64 	[param1], %rd265;
	.param .b32 retval0;
	call.uni (retval0), 
	vprintf, 
	(
	param0, 
	param1
	);
	ld.param.b32 	%r672, [retval0];
	} // callseq 76
	ld.global.u32 	%r674, [%rd505+8];
	add.s32 	%r675, %r1234, 10;
	setp.lt.s32 	%p90, %r675, %r38;
	selp.b64 	%rd275, %rd261, %rd259, %p90;
	st.local.u32 	[%rd11], %r674;
	st.local.u64 	[%rd11+8], %rd275;
	{ // callseq 77, 0
	.param .b64 param0;
	st.param.b64 	[param0], %rd264;
	.param .b64 param1;
	st.param.b64 	[param1], %rd265;
	.param .b32 retval0;
	call.uni (retval0), 
	vprintf, 
	(
	param0, 
	param1
	);
	ld.param.b32 	%r676, [retval0];
	} // callseq 77
	ld.global.u32 	%r678, [%rd505+12];
	add.s32 	%r679, %r1234, 11;
	setp.lt.s32 	%p91, %r679, %r38;
	selp.b64 	%rd276, %rd261, %rd259, %p91;
	st.local.u32 	[%rd11], %r678;
	st.local.u64 	[%rd11+8], %rd276;
	{ // callseq 78, 0
	.param .b64 param0;
	st.param.b64 	[param0], %rd264;
	.param .b64 param1;
	st.param.b64 	[param1], %rd265;
	.param .b32 retval0;
	call.uni (retval0), 
	vprintf, 
	(
	param0, 
	param1
	);
	ld.param.b32 	%r680, [retval0];
	} // callseq 78
	ld.global.u32 	%r682, [%rd505+16];
	add.s32 	%r683, %r1234, 12;
	setp.lt.s32 	%p92, %r683, %r38;
	selp.b64 	%rd277, %rd261, %rd259, %p92;
	st.local.u32 	[%rd11], %r682;
	st.local.u64 	[%rd11+8], %rd277;
	{ // callseq 79, 0
	.param .b64 param0;
	st.param.b64 	[param0], %rd264;
	.param .b64 param1;
	st.param.b64 	[param1], %rd265;
	.param .b32 retval0;
	call.uni (retval0), 
	vprintf, 
	(
	param0, 
	param1
	);
	ld.param.b32 	%r684, [retval0];
	} // callseq 79
	ld.global.u32 	%r686, [%rd505+20];
	add.s32 	%r687, %r1234, 13;
	setp.lt.s32 	%p93, %r687, %r38;
	selp.b64 	%rd278, %rd261, %rd259, %p93;
	st.local.u32 	[%rd11], %r686;
	st.local.u64 	[%rd11+8], %rd278;
	{ // callseq 80, 0
	.param .b64 param0;
	st.param.b64 	[param0], %rd264;
	.param .b64 param1;
	st.param.b64 	[param1], %rd265;
	.param .b32 retval0;
	call.uni (retval0), 
	vprintf, 
	(
	param0, 
	param1
	);
	ld.param.b32 	%r688, [retval0];
	} // callseq 80
	ld.global.u32 	%r690, [%rd505+24];
	add.s32 	%r691, %r1234, 14;
	setp.lt.s32 	%p94, %r691, %r38;
	selp.b64 	%rd279, %rd261, %rd259, %p94;
	st.local.u32 	[%rd11], %r690;
	st.local.u64 	[%rd11+8], %rd279;
	{ // callseq 81, 0
	.param .b64 param0;
	st.param.b64 	[param0], %rd264;
	.param .b64 param1;
	st.param.b64 	[param1], %rd265;
	.param .b32 retval0;
	call.uni (retval0), 
	vprintf, 
	(
	param0, 
	param1
	);
	ld.param.b32 	%r692, [retval0];
	} // callseq 81
	ld.global.u32 	%r694, [%rd505+28];
	add.s32 	%r695, %r1234, 15;
	setp.lt.s32 	%p95, %r695, %r38;
	selp.b64 	%rd280, %rd261, %rd259, %p95;
	st.local.u32 	[%rd11], %r694;
	st.local.u64 	[%rd11+8], %rd280;
	{ // callseq 82, 0
	.param .b64 param0;
	st.param.b64 	[param0], %rd264;
	.param .b64 param1;
	st.param.b64 	[param1], %rd265;
	.param .b32 retval0;
	call.uni (retval0), 
	vprintf, 
	(
	param0, 
	param1
	);
	ld.param.b32 	%r696, [retval0];
	} // callseq 82
	add.s64 	%rd505, %rd505, 64;
	add.s32 	%r1234, %r1234, 16;
	setp.ne.s32 	%p96, %r1234, %r1236;
	@%p96 bra 	$L__BB23_30;
$L__BB23_31:
	setp.eq.s32 	%p97, %r39, 0;
	@%p97 bra 	$L__BB23_40;
	and.b32  	%r44, %r386, 7;
	setp.lt.u32 	%p98, %r39, 8;
	@%p98 bra 	$L__BB23_34;
	mul.wide.u32 	%rd281, %r1236, 4;
	add.s64 	%rd282, %rd2, %rd281;
	ld.global.u32 	%r698, [%rd282];
	setp.lt.s32 	%p99, %r1236, %r38;
	mov.u64 	%rd283, $str$6;
	cvta.global.u64 	%rd284, %rd283;
	mov.u64 	%rd285, $str$5;
	cvta.global.u64 	%rd286, %rd285;
	selp.b64 	%rd287, %rd286, %rd284, %p99;
	st.local.u32 	[%rd11], %r698;
	st.local.u64 	[%rd11+8], %rd287;
	mov.u64 	%rd288, $str$7;
	cvta.global.u64 	%rd289, %rd288;
	add.u64 	%rd290, %SP, 32;
	{ // callseq 83, 0
	.param .b64 param0;
	st.param.b64 	[param0], %rd289;
	.param .b64 param1;
	st.param.b64 	[param1], %rd290;
	.param .b32 retval0;
	call.uni (retval0), 
	vprintf, 
	(
	param0, 
	param1
	);
	ld.param.b32 	%r699, [retval0];
	} // callseq 83
	add.s32 	%r701, %r1236, 1;
	ld.global.u32 	%r702, [%rd282+4];
	setp.lt.s32 	%p100, %r701, %r38;
	selp.b64 	%rd291, %rd286, %rd284, %p100;
	st.local.u32 	[%rd11], %r702;
	st.local.u64 	[%rd11+8], %rd291;
	{ // callseq 84, 0
	.param .b64 param0;
	st.param.b64 	[param0], %rd289;
	.param .b64 param1;
	st.param.b64 	[param1], %rd290;
	.param .b32 retval0;
	call.uni (retval0), 
	vprintf, 
	(
	param0, 
	param1
	);
	ld.param.b32 	%r703, [retval0];
	} // callseq 84
	add.s32 	%r705, %r1236, 2;
	ld.global.u32 	%r706, [%rd282+8];
	setp.lt.s32 	%p101, %r705, %r38;
	selp.b64 	%rd292, %rd286, %rd284, %p101;
	st.local.u32 	[%rd11], %r706;
	st.local.u64 	[%rd11+8], %rd292;
	{ // callseq 85, 0
	.param .b64 param0;
	st.param.b64 	[param0], %rd289;
	.param .b64 param1;
	st.param.b64 	[param1], %rd290;
	.param .b32 retval0;
	call.uni (retval0), 
	vprintf, 
	(
	param0, 
	param1
	);
	ld.param.b32 	%r707, [retval0];
	} // callseq 85
	add.s32 	%r709, %r1236, 3;
	ld.global.u32 	%r710, [%rd282+12];
	setp.lt.s32 	%p102, %r709, %r38;
	selp.b64 	%rd293, %rd286, %rd284, %p102;
	st.local.u32 	[%rd11], %r710;
	st.local.u64 	[%rd11+8], %rd293;
	{ // callseq 86, 0
	.param .b64 param0;
	st.param.b64 	[param0], %rd289;
	.param .b64 param1;
	st.param.b64 	[param1], %rd290;
	.param .b32 retval0;
	call.uni (retval0), 
	vprintf, 
	(
	param0, 
	param1
	);
	ld.param.b32 	%r711, [retval0];
	} // callseq 86
	add.s32 	%r713, %r1236, 4;
	ld.global.u32 	%r714, [%rd282+16];
	setp.lt.s32 	%p103, %r713, %r38;
	selp.b64 	%rd294, %rd286, %rd284, %p103;
	st.local.u32 	[%rd11], %r714;
	st.local.u64 	[%rd11+8], %rd294;
	{ // callseq 87, 0
	.param .b64 param0;
	st.param.b64 	[param0], %rd289;
	.param .b64 param1;
	st.param.b64 	[param1], %rd290;
	.param .b32 retval0;
	call.uni (retval0), 
	vprintf, 
	(
	param0, 
	param1
	);
	ld.param.b32 	%r715, [retval0];
	} // callseq 87
	add.s32 	%r717, %r1236, 5;
	ld.global.u32 	%r718, [%rd282+20];
	setp.lt.s32 	%p104, %r717, %r38;
	selp.b64 	%rd295, %rd286, %rd284, %p104;
	st.local.u32 	[%rd11], %r718;
	st.local.u64 	[%rd11+8], %rd295;
	{ // callseq 88, 0
	.param .b64 param0;
	st.param.b64 	[param0], %rd289;
	.param .b64 param1;
	st.param.b64 	[param1], %rd290;
	.param .b32 retval0;
	call.uni (retval0), 
	vprintf, 
	(
	param0, 
	param1
	);
	ld.param.b32 	%r719, [retval0];
	} // callseq 88
	add.s32 	%r721, %r1236, 6;
	ld.global.u32 	%r722, [%rd282+24];
	setp.lt.s32 	%p105, %r721, %r38;
	selp.b64 	%rd296, %rd286, %rd284, %p105;
	st.local.u32 	[%rd11], %r722;
	st.local.u64 	[%rd11+8], %rd296;
	{ // callseq 89, 0
	.param .b64 param0;
	st.param.b64 	[param0], %rd289;
	.param .b64 param1;
	st.param.b64 	[param1], %rd290;
	.param .b32 retval0;
	call.uni (retval0), 
	vprintf, 
	(
	param0, 
	param1
	);
	ld.param.b32 	%r723, [retval0];
	} // callseq 89
	add.s32 	%r725, %r1236, 7;
	ld.global.u32 	%r726, [%rd282+28];
	setp.lt.s32 	%p106, %r725, %r38;
	selp.b64 	%rd297, %rd286, %rd284, %p106;
	st.local.u32 	[%rd11], %r726;
	st.local.u64 	[%rd11+8], %rd297;
	{ // callseq 90, 0
	.param .b64 param0;
	st.param.b64 	[param0], %rd289;
	.param .b64 param1;
	st.param.b64 	[param1], %rd290;
	.param .b32 retval0;
	call.uni (retval0), 
	vprintf, 
	(
	param0, 
	param1
	);
	ld.param.b32 	%r727, [retval0];
	} // callseq 90
	add.s32 	%r1236, %r1236, 8;
$L__BB23_34:
	setp.eq.s32 	%p107, %r44, 0;
	@%p107 bra 	$L__BB23_40;
	and.b32  	%r47, %r386, 3;
	setp.lt.u32 	%p108, %r44, 4;
	@%p108 bra 	$L__BB23_37;
	mul.wide.u32 	%rd298, %r1236, 4;
	add.s64 	%rd299, %rd2, %rd298;
	ld.global.u32 	%r729, [%rd299];
	setp.lt.s32 	%p109, %r1236, %r38;
	mov.u64 	%rd300, $str$6;
	cvta.global.u64 	%rd301, %rd300;
	mov.u64 	%rd302, $str$5;
	cvta.global.u64 	%rd303, %rd302;
	selp.b64 	%rd304, %rd303, %rd301, %p109;
	st.local.u32 	[%rd11], %r729;
	st.local.u64 	[%rd11+8], %rd304;
	mov.u64 	%rd305, $str$7;
	cvta.global.u64 	%rd306, %rd305;
	add.u64 	%rd307, %SP, 32;
	{ // callseq 91, 0
	.param .b64 param0;
	st.param.b64 	[param0], %rd306;
	.param .b64 param1;
	st.param.b64 	[param1], %rd307;
	.param .b32 retval0;
	call.uni (retval0), 
	vprintf, 
	(
	param0, 
	param1
	);
	ld.param.b32 	%r730, [retval0];
	} // callseq 91
	add.s32 	%r732, %r1236, 1;
	ld.global.u32 	%r733, [%rd299+4];
	setp.lt.s32 	%p110, %r732, %r38;
	selp.b64 	%rd308, %rd303, %rd301, %p110;
	st.local.u32 	[%rd11], %r733;
	st.local.u64 	[%rd11+8], %rd308;
	{ // callseq 92, 0
	.param .b64 param0;
	st.param.b64 	[param0], %rd306;
	.param .b64 param1;
	st.param.b64 	[param1], %rd307;
	.param .b32 retval0;
	call.uni (retval0), 
	vprintf, 
	(
	param0, 
	param1
	);
	ld.param.b32 	%r734, [retval0];
	} // callseq 92
	add.s32 	%r736, %r1236, 2;
	ld.global.u32 	%r737, [%rd299+8];
	setp.lt.s32 	%p111, %r736, %r38;
	selp.b64 	%rd309, %rd303, %rd301, %p111;
	st.local.u32 	[%rd11], %r737;
	st.local.u64 	[%rd11+8], %rd309;
	{ // callseq 93, 0
	.param .b64 param0;
	st.param.b64 	[param0], %rd306;
	.param .b64 param1;
	st.param.b64 	[param1], %rd307;
	.param .b32 retval0;
	call.uni (retval0), 
	vprintf, 
	(
	param0, 
	param1
	);
	ld.param.b32 	%r738, [retval0];
	} // callseq 93
	add.s32 	%r740, %r1236, 3;
	ld.global.u32 	%r741, [%rd299+12];
	setp.lt.s32 	%p112, %r740, %r38;
	selp.b64 	%rd310, %rd303, %rd301, %p112;
	st.local.u32 	[%rd11], %r741;
	st.local.u64 	[%rd11+8], %rd310;
	{ // callseq 94, 0
	.param .b64 param0;
	st.param.b64 	[param0], %rd306;
	.param .b64 param1;
	st.param.b64 	[param1], %rd307;
	.param .b32 retval0;
	call.uni (retval0), 
	vprintf, 
	(
	param0, 
	param1
	);
	ld.param.b32 	%r742, [retval0];
	} // callseq 94
	add.s32 	%r1236, %r1236, 4;
$L__BB23_37:
	setp.eq.s32 	%p113, %r47, 0;
	@%p113 bra 	$L__BB23_40;
	mul.wide.u32 	%rd311, %r1236, 4;
	add.s64 	%rd506, %rd2, %rd311;
	neg.s32 	%r1238, %r47;
	mov.u64 	%rd312, $str$6;
	mov.u64 	%rd314, $str$5;
	mov.u64 	%rd317, $str$7;
	add.u64 	%rd319, %SP, 32;
$L__BB23_39:
	.pragma "nounroll";
	ld.global.u32 	%r744, [%rd506];
	setp.lt.s32 	%p114, %r1236, %r38;
	cvta.global.u64 	%rd313, %rd312;
	cvta.global.u64 	%rd315, %rd314;
	selp.b64 	%rd316, %rd315, %rd313, %p114;
	st.local.u32 	[%rd11], %r744;
	st.local.u64 	[%rd11+8], %rd316;
	cvta.global.u64 	%rd318, %rd317;
	{ // callseq 95, 0
	.param .b64 param0;
	st.param.b64 	[param0], %rd318;
	.param .b64 param1;
	st.param.b64 	[param1], %rd319;
	.param .b32 retval0;
	call.uni (retval0), 
	vprintf, 
	(
	param0, 
	param1
	);
	ld.param.b32 	%r745, [retval0];
	} // callseq 95
	add.s32 	%r1236, %r1236, 1;
	add.s64 	%rd506, %rd506, 4;
	add.s32 	%r1238, %r1238, 1;
	setp.ne.s32 	%p115, %r1238, 0;
	@%p115 bra 	$L__BB23_39;
$L__BB23_40:
	mov.u64 	%rd320, $str$8;
	cvta.global.u64 	%rd321, %rd320;
	{ // callseq 96, 0
	.param .b64 param0;
	st.param.b64 	[param0], %rd321;
	.param .b64 param1;
	st.param.b64 	[param1], 0;
	.param .b32 retval0;
	call.uni (retval0), 
	vprintf, 
	(
	param0, 
	param1
	);
	ld.param.b32 	%r747, [retval0];
	} // callseq 96
	mov.u64 	%rd322, $str$11;
	cvta.global.u64 	%rd323, %rd322;
	{ // callseq 97, 0
	.param .b64 param0;
	st.param.b64 	[param0], %rd323;
	.param .b64 param1;
	st.param.b64 	[param1], 0;
	.param .b32 retval0;
	call.uni (retval0), 
	vprintf, 
	(
	param0, 
	param1
	);
	ld.param.b32 	%r749, [retval0];
	} // callseq 97
	setp.lt.s32 	%p116, %r388, 1;
	@%p116 bra 	$L__BB23_43;
	min.s32 	%r751, %r388, 5;
	neg.s32 	%r1240, %r751;
	mov.u64 	%rd324, $str$12;
	add.u64 	%rd326, %SP, 32;
	mov.u64 	%rd507, %rd5;
$L__BB23_42:
	ld.global.f32 	%f5, [%rd507];
	cvt.f64.f32 	%fd1, %f5;
	st.local.f64 	[%rd11], %fd1;
	cvta.global.u64 	%rd325, %rd324;
	{ // callseq 98, 0
	.param .b64 param0;
	st.param.b64 	[param0], %rd325;
	.param .b64 param1;
	st.param.b64 	[param1], %rd326;
	.param .b32 retval0;
	call.uni (retval0), 
	vprintf, 
	(
	param0, 
	param1
	);
	ld.param.b32 	%r752, [retval0];
	} // callseq 98
	add.s32 	%r1240, %r1240, 1;
	setp.ne.s32 	%p117, %r1240, 0;
	add.s64 	%rd507, %rd507, 4;
	@%p117 bra 	$L__BB23_42;
$L__BB23_43:
	ld.param.u64 	%rd499, [min_backward_kernel_param_1];
	mov.u64 	%rd327, $str$13;
	cvta.global.u64 	%rd328, %rd327;
	{ // callseq 99, 0
	.param .b64 param0;
	st.param.b64 	[param0], %rd328;
	.param .b64 param1;
	st.param.b64 	[param1], 0;
	.param .b32 retval0;
	call.uni (retval0), 
	vprintf, 
	(
	param0, 
	param1
	);
	ld.param.b32 	%r754, [retval0];
	} // callseq 99
	cvta.to.global.u64 	%rd329, %rd499;
	ld.global.f32 	%f6, [%rd329];
	cvt.f64.f32 	%fd2, %f6;
	st.local.f64 	[%rd11], %fd2;
	mov.u64 	%rd330, $str$14;
	cvta.global.u64 	%rd331, %rd330;
	add.u64 	%rd332, %SP, 32;
	{ // callseq 100, 0
	.param .b64 param0;
	st.param.b64 	[param0], %rd331;
	.param .b64 param1;
	st.param.b64 	[param1], %rd332;
	.param .b32 retval0;
	call.uni (retval0), 
	vprintf, 
	(
	param0, 
	param1
	);
	ld.param.b32 	%r756, [retval0];
	} // callseq 100
	ld.global.f32 	%f7, [%rd9];
	cvt.f64.f32 	%fd3, %f7;
	st.local.f64 	[%rd11], %fd3;
	mov.u64 	%rd333, $str$15;
	cvta.global.u64 	%rd334, %rd333;
	{ // callseq 101, 0
	.param .b64 param0;
	st.param.b64 	[param0], %rd334;
	.param .b64 param1;
	st.param.b64 	[param1], %rd332;
	.param .b32 retval0;
	call.uni (retval0), 
	vprintf, 
	(
	param0, 
	param1
	);
	ld.param.b32 	%r758, [retval0];
	} // callseq 101
$L__BB23_44:
	mov.u32 	%r760, %ntid.x;
	mad.lo.s32 	%r58, %r2, %r760, %r1;
	setp.ge.s32 	%p118, %r58, %r388;
	@%p118 bra 	$L__BB23_255;
	max.s32 	%r761, %r384, %r385;
	max.s32 	%r762, %r761, %r386;
	setp.gt.s32 	%p119, %r762, 8;
	@%p119 bra 	$L__BB23_51;
	setp.lt.s32 	%p120, %r384, 1;
	@%p120 bra 	$L__BB23_103;
	add.s32 	%r763, %r384, -1;
	and.b32  	%r59, %r384, 7;
	setp.lt.u32 	%p121, %r763, 7;
	mov.u32 	%r1257, %r384;
	mov.u32 	%r1258, %r58;
	@%p121 bra 	$L__BB23_77;
	and.b32  	%r765, %r384, 2147483640;
	neg.s32 	%r1241, %r765;
	mov.b32 	%r1242, 7;
	mov.u32 	%r1258, %r58;
$L__BB23_49:
	.pragma "nounroll";
	mul.wide.u32 	%rd335, %r1242, 4;
	add.s64 	%rd35, %rd4, %rd335;
	ld.global.u32 	%r64, [%rd35];
	setp.lt.s32 	%p122, %r64, 1;
	add.s64 	%rd36, %rd10, %rd335;
	@%p122 bra 	$L__BB23_53;
	div.s32 	%r1245, %r1258, %r64;
	mul.lo.s32 	%r767, %r1245, %r64;
	sub.s32 	%r768, %r1258, %r767;
	st.local.u32 	[%rd36], %r768;
	bra.uni 	$L__BB23_54;
$L__BB23_51:
	setp.ne.s32 	%p315, %r3, 0;
	@%p315 bra 	$L__BB23_255;
	mov.b32 	%r1219, 8;
	st.local.u32 	[%rd11], %r1219;
	mov.u64 	%rd496, $str$16;
	cvta.global.u64 	%rd497, %rd496;
	add.u64 	%rd498, %SP, 32;
	{ // callseq 105, 0
	.param .b64 param0;
	st.param.b64 	[param0], %rd497;
	.param .b64 param1;
	st.param.b64 	[param1], %rd498;
	.param .b32 retval0;
	call.uni (retval0), 
	vprintf, 
	(
	param0, 
	param1
	);
	ld.param.b32 	%r1220, [retval0];
	} // callseq 105
	bra.uni 	$L__BB23_255;
$L__BB23_53:
	mov.b32 	%r766, 0;
	st.local.u32 	[%rd36], %r766;
	mov.u32 	%r1245, %r1258;
$L__BB23_54:
	ld.global.u32 	%r67, [%rd35+-4];
	setp.gt.s32 	%p123, %r67, 0;
	@%p123 bra 	$L__BB23_56;
	mov.b32 	%r769, 0;
	st.local.u32 	[%rd36+-4], %r769;
	bra.uni 	$L__BB23_57;
$L__BB23_56:
	div.s32 	%r68, %r1245, %r67;
	mul.lo.s32 	%r770, %r68, %r67;
	sub.s32 	%r771, %r1245, %r770;
	st.local.u32 	[%rd36+-4], %r771;
	mov.u32 	%r1245, %r68;
$L__BB23_57:
	ld.global.u32 	%r70, [%rd35+-8];
	setp.gt.s32 	%p124, %r70, 0;
	@%p124 bra 	$L__BB23_59;
	mov.b32 	%r772, 0;
	st.local.u32 	[%rd36+-8], %r772;
	bra.uni 	$L__BB23_60;
$L__BB23_59:
	div.s32 	%r71, %r1245, %r70;
	mul.lo.s32 	%r773, %r71, %r70;
	sub.s32 	%r774, %r1245, %r773;
	st.local.u32 	[%rd36+-8], %r774;
	mov.u32 	%r1245, %r71;
$L__BB23_60:
	ld.global.u32 	%r73, [%rd35+-12];
	setp.gt.s32 	%p125, %r73, 0;
	@%p125 bra 	$L__BB23_62;
	mov.b32 	%r775, 0;
	st.local.u32 	[%rd36+-12], %r775;
	bra.uni 	$L__BB23_63;
$L__BB23_62:
	div.s32 	%r74, %r1245, %r73;
	mul.lo.s32 	%r776, %r74, %r73;
	sub.s32 	%r777, %r1245, %r776;
	st.local.u32 	[%rd36+-12], %r777;
	mov.u32 	%r1245, %r74;
$L__BB23_63:
	ld.global.u32 	%r76, [%rd35+-16];
	setp.gt.s32 	%p126, %r76, 0;
	@%p126 bra 	$L__BB23_65;
	mov.b32 	%r778, 0;
	st.local.u32 	[%rd36+-16], %r778;
	bra.uni 	$L__BB23_66;
$L__BB23_65:
	div.s32 	%r77, %r1245, %r76;
	mul.lo.s32 	%r779, %r77, %r76;
	sub.s32 	%r780, %r1245, %r779;
	st.local.u32 	[%rd36+-16], %r780;
	mov.u32 	%r1245, %r77;
$L__BB23_66:
	ld.global.u32 	%r79, [%rd35+-20];
	setp.gt.s32 	%p127, %r79, 0;
	@%p127 bra 	$L__BB23_68;
	mov.b32 	%r781, 0;
	st.local.u32 	[%rd36+-20], %r781;
	bra.uni 	$L__BB23_69;
$L__BB23_68:
	div.s32 	%r80, %r1245, %r79;
	mul.lo.s32 	%r782, %r80, %r79;
	sub.s32 	%r783, %r1245, %r782;
	st.local.u32 	[%rd36+-20], %r783;
	mov.u32 	%r1245, %r80;
$L__BB23_69:
	ld.global.u32 	%r82, [%rd35+-24];
	setp.gt.s32 	%p128, %r82, 0;
	@%p128 bra 	$L__BB23_71;
	mov.b32 	%r784, 0;
	st.local.u32 	[%rd36+-24], %r784;
	bra.uni 	$L__BB23_72;
$L__BB23_71:
	div.s32 	%r83, %r1245, %r82;
	mul.lo.s32 	%r785, %r83, %r82;
	sub.s32 	%r786, %r1245, %r785;
	st.local.u32 	[%rd36+-24], %r786;
	mov.u32 	%r1245, %r83;
$L__BB23_72:
	ld.global.u32 	%r85, [%rd35+-28];
	setp.gt.s32 	%p129, %r85, 0;
	@%p129 bra 	$L__BB23_74;
	mov.b32 	%r787, 0;
	st.local.u32 	[%rd36+-28], %r787;
	mov.u32 	%r1258, %r1245;
	bra.uni 	$L__BB23_75;
$L__BB23_74:
	div.s32 	%r1258, %r1245, %r85;
	mul.lo.s32 	%r788, %r1258, %r85;
	sub.s32 	%r789, %r1245, %r788;
	st.local.u32 	[%rd36+-28], %r789;
$L__BB23_75:
	add.s32 	%r1242, %r1242, -8;
	add.s32 	%r1241, %r1241, 8;
	setp.ne.s32 	%p130, %r1241, 0;
	@%p130 bra 	$L__BB23_49;
	add.s32 	%r1257, %r1242, 1;
$L__BB23_77:
	setp.eq.s32 	%p131, %r59, 0;
	@%p131 bra 	$L__BB23_103;
	and.b32  	%r93, %r384, 3;
	setp.lt.u32 	%p132, %r59, 4;
	@%p132 bra 	$L__BB23_91;
	add.s32 	%r94, %r1257, -1;
	mul.wide.u32 	%rd336, %r94, 4;
	add.s64 	%rd337, %rd4, %rd336;
	ld.global.u32 	%r95, [%rd337];
	setp.gt.s32 	%p133, %r95, 0;
	@%p133 bra 	$L__BB23_81;
	add.s64 	%rd339, %rd10, %rd336;
	mov.b32 	%r790, 0;
	st.local.u32 	[%rd339], %r790;
	bra.uni 	$L__BB23_82;
$L__BB23_81:
	div.s32 	%r96, %r1258, %r95;
	mul.lo.s32 	%r791, %r96, %r95;
	sub.s32 	%r792, %r1258, %r791;
	add.s64 	%rd341, %rd10, %rd336;
	st.local.u32 	[%rd341], %r792;
	mov.u32 	%r1258, %r96;
$L__BB23_82:
	add.s32 	%r98, %r1257, -2;
	mul.wide.u32 	%rd342, %r98, 4;
	add.s64 	%rd343, %rd4, %rd342;
	ld.global.u32 	%r99, [%rd343];
	setp.gt.s32 	%p134, %r99, 0;
	@%p134 bra 	$L__BB23_84;
	add.s64 	%rd345, %rd10, %rd342;
	mov.b32 	%r793, 0;
	st.local.u32 	[%rd345], %r793;
	bra.uni 	$L__BB23_85;
$L__BB23_84:
	div.s32 	%r100, %r1258, %r99;
	mul.lo.s32 	%r794, %r100, %r99;
	sub.s32 	%r795, %r1258, %r794;
	add.s64 	%rd347, %rd10, %rd342;
	st.local.u32 	[%rd347], %r795;
	mov.u32 	%r1258, %r100;
$L__BB23_85:
	add.s32 	%r102, %r1257, -3;
	mul.wide.u32 	%rd348, %r102, 4;
	add.s64 	%rd349, %rd4, %rd348;
	ld.global.u32 	%r103, [%rd349];
	setp.gt.s32 	%p135, %r103, 0;
	@%p135 bra 	$L__BB23_87;
	add.s64 	%rd351, %rd10, %rd348;
	mov.b32 	%r796, 0;
	st.local.u32 	[%rd351], %r796;
	bra.uni 	$L__BB23_88;
$L__BB23_87:
	div.s32 	%r104, %r1258, %r103;
	mul.lo.s32 	%r797, %r104, %r103;
	sub.s32 	%r798, %r1258, %r797;
	add.s64 	%rd353, %rd10, %rd348;
	st.local.u32 	[%rd353], %r798;
	mov.u32 	%r1258, %r104;
$L__BB23_88:
	add.s32 	%r1257, %r1257, -4;
	mul.wide.u32 	%rd354, %r1257, 4;
	add.s64 	%rd355, %rd4, %rd354;
	ld.global.u32 	%r107, [%rd355];
	setp.gt.s32 	%p136, %r107, 0;
	@%p136 bra 	$L__BB23_90;
	add.s64 	%rd357, %rd10, %rd354;
	mov.b32 	%r799, 0;
	st.local.u32 	[%rd357], %r799;
	bra.uni 	$L__BB23_91;
$L__BB23_90:
	div.s32 	%r108, %r1258, %r107;
	mul.lo.s32 	%r800, %r108, %r107;
	sub.s32 	%r801, %r1258, %r800;
	add.s64 	%rd359, %rd10, %rd354;
	st.local.u32 	[%rd359], %r801;
	mov.u32 	%r1258, %r108;
$L__BB23_91:
	setp.eq.s32 	%p137, %r93, 0;
	@%p137 bra 	$L__BB23_103;
	setp.eq.s32 	%p138, %r93, 1;
	@%p138 bra 	$L__BB23_99;
	add.s32 	%r111, %r1257, -1;
	mul.wide.u32 	%rd360, %r111, 4;
	add.s64 	%rd361, %rd4, %rd360;
	ld.global.u32 	%r112, [%rd361];
	setp.gt.s32 	%p139, %r112, 0;
	@%p139 bra 	$L__BB23_95;
	add.s64 	%rd363, %rd10, %rd360;
	mov.b32 	%r802, 0;
	st.local.u32 	[%rd363], %r802;
	bra.uni 	$L__BB23_96;
$L__BB23_95:
	div.s32 	%r113, %r1258, %r112;
	mul.lo.s32 	%r803, %r113, %r112;
	sub.s32 	%r804, %r1258, %r803;
	add.s64 	%rd365, %rd10, %rd360;
	st.local.u32 	[%rd365], %r804;
	mov.u32 	%r1258, %r113;
$L__BB23_96:
	add.s32 	%r1257, %r1257, -2;
	mul.wide.u32 	%rd366, %r1257, 4;
	add.s64 	%rd367, %rd4, %rd366;
	ld.global.u32 	%r116, [%rd367];
	setp.gt.s32 	%p140, %r116, 0;
	@%p140 bra 	$L__BB23_98;
	add.s64 	%rd369, %rd10, %rd366;
	mov.b32 	%r805, 0;
	st.local.u32 	[%rd369], %r805;
	bra.uni 	$L__BB23_99;
$L__BB23_98:
	div.s32 	%r117, %r1258, %r116;
	mul.lo.s32 	%r806, %r117, %r116;
	sub.s32 	%r807, %r1258, %r806;
	add.s64 	%rd371, %rd10, %rd366;
	st.local.u32 	[%rd371], %r807;
	mov.u32 	%r1258, %r117;
$L__BB23_99:
	and.b32  	%r808, %r384, 1;
	setp.eq.b32 	%p141, %r808, 1;
	not.pred 	%p142, %p141;
	@%p142 bra 	$L__BB23_103;
	add.s32 	%r120, %r1257, -1;
	mul.wide.u32 	%rd372, %r120, 4;
	add.s64 	%rd373, %rd4, %rd372;
	ld.global.u32 	%r121, [%rd373];
	setp.gt.s32 	%p143, %r121, 0;
	@%p143 bra 	$L__BB23_102;
	add.s64 	%rd375, %rd10, %rd372;
	mov.b32 	%r809, 0;
	st.local.u32 	[%rd375], %r809;
	bra.uni 	$L__BB23_103;
$L__BB23_102:
	rem.s32 	%r810, %r1258, %r121;
	add.s64 	%rd377, %rd10, %rd372;
	st.local.u32 	[%rd377], %r810;
$L__BB23_103:
	setp.eq.s32 	%p144, %r387, -1;
	mov.b64 	%rd519, 0;
	mov.u64 	%rd520, %rd519;
	@%p144 bra 	$L__BB23_165;
	setp.lt.s32 	%p145, %r384, 1;
	mov.b32 	%r1270, 0;
	mov.u32 	%r1271, %r1270;
	@%p145 bra 	$L__BB23_136;
	add.s32 	%r814, %r384, -1;
	and.b32  	%r122, %r384, 3;
	setp.lt.u32 	%p146, %r814, 3;
	mov.b32 	%r1280, 0;
	mov.u32 	%r1271, %r1280;
	mov.u32 	%r1270, %r1280;
	@%p146 bra 	$L__BB23_128;
	and.b32  	%r1280, %r384, 2147483644;
	neg.s32 	%r1262, %r387;
	add.s64 	%rd508, %rd10, 8;
	mov.b32 	%r1263, 0;
	mov.u32 	%r1271, %r1263;
	mov.u32 	%r1270, %r1263;
$L__BB23_107:
	setp.eq.s32 	%p147, %r1262, 0;
	@%p147 bra 	$L__BB23_112;
	setp.ge.s32 	%p148, %r1270, %r385;
	@%p148 bra 	$L__BB23_110;
	ld.local.u32 	%r816, [%rd508+-8];
	add.s32 	%r129, %r1270, 1;
	mul.wide.s32 	%rd379, %r1270, 4;
	add.s64 	%rd380, %rd12, %rd379;
	st.local.u32 	[%rd380], %r816;
	mov.u32 	%r1270, %r129;
$L__BB23_110:
	setp.ge.s32 	%p149, %r1271, %r386;
	@%p149 bra 	$L__BB23_112;
	ld.local.u32 	%r817, [%rd508+-8];
	add.s32 	%r131, %r1271, 1;
	mul.wide.s32 	%rd381, %r1271, 4;
	add.s64 	%rd382, %rd13, %rd381;
	st.local.u32 	[%rd382], %r817;
	mov.u32 	%r1271, %r131;
$L__BB23_112:
	add.s32 	%r818, %r1263, 1;
	setp.eq.s32 	%p150, %r818, %r387;
	@%p150 bra 	$L__BB23_117;
	setp.ge.s32 	%p151, %r1270, %r385;
	@%p151 bra 	$L__BB23_115;
	ld.local.u32 	%r819, [%rd508+-4];
	add.s32 	%r134, %r1270, 1;
	mul.wide.s32 	%rd383, %r1270, 4;
	add.s64 	%rd384, %rd12, %rd383;
	st.local.u32 	[%rd384], %r819;
	mov.u32 	%r1270, %r134;
$L__BB23_115:
	setp.ge.s32 	%p152, %r1271, %r386;
	@%p152 bra 	$L__BB23_117;
	ld.local.u32 	%r820, [%rd508+-4];
	add.s32 	%r136, %r1271, 1;
	mul.wide.s32 	%rd385, %r1271, 4;
	add.s64 	%rd386, %rd13, %rd385;
	st.local.u32 	[%rd386], %r820;
	mov.u32 	%r1271, %r136;
$L__BB23_117:
	add.s32 	%r821, %r1263, 2;
	setp.eq.s32 	%p153, %r821, %r387;
	@%p153 bra 	$L__BB23_122;
	setp.ge.s32 	%p154, %r1270, %r385;
	@%p154 bra 	$L__BB23_120;
	ld.local.u32 	%r822, [%rd508];
	add.s32 	%r139, %r1270, 1;
	mul.wide.s32 	%rd387, %r1270, 4;
	add.s64 	%rd388, %rd12, %rd387;
	st.local.u32 	[%rd388], %r822;
	mov.u32 	%r1270, %r139;
$L__BB23_120:
	setp.ge.s32 	%p155, %r1271, %r386;
	@%p155 bra 	$L__BB23_122;
	ld.local.u32 	%r823, [%rd508];
	add.s32 	%r141, %r1271, 1;
	mul.wide.s32 	%rd389, %r1271, 4;
	add.s64 	%rd390, %rd13, %rd389;
	st.local.u32 	[%rd390], %r823;
	mov.u32 	%r1271, %r141;
$L__BB23_122:
	add.s32 	%r824, %r1263, 3;
	setp.eq.s32 	%p156, %r824, %r387;
	@%p156 bra 	$L__BB23_127;
	setp.ge.s32 	%p157, %r1270, %r385;
	@%p157 bra 	$L__BB23_125;
	ld.local.u32 	%r825, [%rd508+4];
	add.s32 	%r144, %r1270, 1;
	mul.wide.s32 	%rd391, %r1270, 4;
	add.s64 	%rd392, %rd12, %rd391;
	st.local.u32 	[%rd392], %r825;
	mov.u32 	%r1270, %r144;
$L__BB23_125:
	setp.ge.s32 	%p158, %r1271, %r386;
	@%p158 bra 	$L__BB23_127;
	ld.local.u32 	%r826, [%rd508+4];
	add.s32 	%r146, %r1271, 1;
	mul.wide.s32 	%rd393, %r1271, 4;
	add.s64 	%rd394, %rd13, %rd393;
	st.local.u32 	[%rd394], %r826;
	mov.u32 	%r1271, %r146;
$L__BB23_127:
	add.s32 	%r1263, %r1263, 4;
	add.s32 	%r1262, %r1262, 4;
	add.s64 	%rd508, %rd508, 16;
	setp.ne.s32 	%p159, %r1263, %r1280;
	@%p159 bra 	$L__BB23_107;
$L__BB23_128:
	setp.eq.s32 	%p160, %r122, 0;
	@%p160 bra 	$L__BB23_136;
	mul.wide.u32 	%rd395, %r1280, 4;
	add.s64 	%rd509, %rd10, %rd395;
	sub.s32 	%r1284, %r1280, %r387;
	neg.s32 	%r1283, %r122;
$L__BB23_130:
	.pragma "nounroll";
	setp.eq.s32 	%p161, %r1284, 0;
	@%p161 bra 	$L__BB23_135;
	setp.ge.s32 	%p162, %r1270, %r385;
	@%p162 bra 	$L__BB23_133;
	ld.local.u32 	%r827, [%rd509];
	add.s32 	%r162, %r1270, 1;
	mul.wide.s32 	%rd396, %r1270, 4;
	add.s64 	%rd397, %rd12, %rd396;
	st.local.u32 	[%rd397], %r827;
	mov.u32 	%r1270, %r162;
$L__BB23_133:
	setp.ge.s32 	%p163, %r1271, %r386;
	@%p163 bra 	$L__BB23_135;
	ld.local.u32 	%r828, [%rd509];
	add.s32 	%r164, %r1271, 1;
	mul.wide.s32 	%rd398, %r1271, 4;
	add.s64 	%rd399, %rd13, %rd398;
	st.local.u32 	[%rd399], %r828;
	mov.u32 	%r1271, %r164;
$L__BB23_135:
	add.s64 	%rd509, %rd509, 4;
	add.s32 	%r1284, %r1284, 1;
	add.s32 	%r1283, %r1283, 1;
	setp.ne.s32 	%p164, %r1283, 0;
	@%p164 bra 	$L__BB23_130;
$L__BB23_136:
	setp.ne.s32 	%p165, %r1270, %r385;
	setp.ne.s32 	%p166, %r1271, %r386;
	or.pred  	%p167, %p165, %p166;
	@%p167 bra 	$L__BB23_167;
	setp.lt.s32 	%p169, %r385, 1;
	mov.b64 	%rd519, 0;
	@%p169 bra 	$L__BB23_151;
	and.b32  	%r171, %r385, 15;
	setp.lt.u32 	%p170, %r385, 16;
	mov.b32 	%r1293, 0;
	mov.u32 	%r1303, %r1293;
	@%p170 bra 	$L__BB23_141;
	and.b32  	%r1293, %r385, 2147483632;
	neg.s32 	%r1304, %r1293;
	add.s64 	%rd514, %rd12, 32;
	add.s64 	%rd513, %rd6, 32;
	mov.b32 	%r1303, 0;
$L__BB23_140:
	.pragma "nounroll";
	ld.local.v4.u32 	{%r835, %r836, %r837, %r838}, [%rd514+-32];
	ld.global.u32 	%r839, [%rd513+-32];
	mad.lo.s32 	%r840, %r839, %r835, %r1303;
	ld.global.u32 	%r841, [%rd513+-28];
	mad.lo.s32 	%r842, %r841, %r836, %r840;
	ld.global.u32 	%r843, [%rd513+-24];
	mad.lo.s32 	%r844, %r843, %r837, %r842;
	ld.global.u32 	%r845, [%rd513+-20];
	mad.lo.s32 	%r846, %r845, %r838, %r844;
	ld.local.v4.u32 	{%r847, %r848, %r849, %r850}, [%rd514+-16];
	ld.global.u32 	%r851, [%rd513+-16];
	mad.lo.s32 	%r852, %r851, %r847, %r846;
	ld.global.u32 	%r853, [%rd513+-12];
	mad.lo.s32 	%r854, %r853, %r848, %r852;
	ld.global.u32 	%r855, [%rd513+-8];
	mad.lo.s32 	%r856, %r855, %r849, %r854;
	ld.global.u32 	%r857, [%rd513+-4];
	mad.lo.s32 	%r858, %r857, %r850, %r856;
	ld.local.v4.u32 	{%r859, %r860, %r861, %r862}, [%rd514];
	ld.global.u32 	%r863, [%rd513];
	mad.lo.s32 	%r864, %r863, %r859, %r858;
	ld.global.u32 	%r865, [%rd513+4];
	mad.lo.s32 	%r866, %r865, %r860, %r864;
	ld.global.u32 	%r867, [%rd513+8];
	mad.lo.s32 	%r868, %r867, %r861, %r866;
	ld.global.u32 	%r869, [%rd513+12];
	mad.lo.s32 	%r870, %r869, %r862, %r868;
	ld.local.v4.u32 	{%r871, %r872, %r873, %r874}, [%rd514+16];
	ld.global.u32 	%r875, [%rd513+16];
	mad.lo.s32 	%r876, %r875, %r871, %r870;
	ld.global.u32 	%r877, [%rd513+20];
	mad.lo.s32 	%r878, %r877, %r872, %r876;
	ld.global.u32 	%r879, [%rd513+24];
	mad.lo.s32 	%r880, %r879, %r873, %r878;
	ld.global.u32 	%r881, [%rd513+28];
	mad.lo.s32 	%r1303, %r881, %r874, %r880;
	add.s32 	%r1304, %r1304, 16;
	add.s64 	%rd514, %rd514, 64;
	add.s64 	%rd513, %rd513, 64;
	setp.eq.s32 	%p171, %r1304, 0;
	@%p171 bra 	$L__BB23_141;
	bra.uni 	$L__BB23_140;
$L__BB23_141:
	setp.eq.s32 	%p172, %r171, 0;
	@%p172 bra 	$L__BB23_150;
	and.b32  	%r177, %r385, 7;
	setp.lt.u32 	%p173, %r171, 8;
	@%p173 bra 	$L__BB23_144;
	mul.wide.u32 	%rd406, %r1293, 4;
	add.s64 	%rd407, %rd12, %rd406;
	ld.local.u32 	%r883, [%rd407];
	add.s64 	%rd408, %rd6, %rd406;
	ld.global.u32 	%r884, [%rd408];
	mad.lo.s32 	%r885, %r884, %r883, %r1303;
	ld.local.u32 	%r886, [%rd407+4];
	ld.global.u32 	%r887, [%rd408+4];
	mad.lo.s32 	%r888, %r887, %r886, %r885;
	ld.local.u32 	%r889, [%rd407+8];
	ld.global.u32 	%r890, [%rd408+8];
	mad.lo.s32 	%r891, %r890, %r889, %r888;
	ld.local.u32 	%r892, [%rd407+12];
	ld.global.u32 	%r893, [%rd408+12];
	mad.lo.s32 	%r894, %r893, %r892, %r891;
	ld.local.u32 	%r895, [%rd407+16];
	ld.global.u32 	%r896, [%rd408+16];
	mad.lo.s32 	%r897, %r896, %r895, %r894;
	ld.local.u32 	%r898, [%rd407+20];
	ld.global.u32 	%r899, [%rd408+20];
	mad.lo.s32 	%r900, %r899, %r898, %r897;
	ld.local.u32 	%r901, [%rd407+24];
	ld.global.u32 	%r902, [%rd408+24];
	mad.lo.s32 	%r903, %r902, %r901, %r900;
	ld.local.u32 	%r904, [%rd407+28];
	ld.global.u32 	%r905, [%rd408+28];
	mad.lo.s32 	%r1303, %r905, %r904, %r903;
	add.s32 	%r1293, %r1293, 8;
$L__BB23_144:
	setp.eq.s32 	%p174, %r177, 0;
	@%p174 bra 	$L__BB23_150;
	and.b32  	%r183, %r385, 3;
	setp.lt.u32 	%p175, %r177, 4;
	@%p175 bra 	$L__BB23_147;
	mul.wide.u32 	%rd409, %r1293, 4;
	add.s64 	%rd410, %rd12, %rd409;
	ld.local.u32 	%r907, [%rd410];
	add.s64 	%rd411, %rd6, %rd409;
	ld.global.u32 	%r908, [%rd411];
	mad.lo.s32 	%r909, %r908, %r907, %r1303;
	ld.local.u32 	%r910, [%rd410+4];
	ld.global.u32 	%r911, [%rd411+4];
	mad.lo.s32 	%r912, %r911, %r910, %r909;
	ld.local.u32 	%r913, [%rd410+8];
	ld.global.u32 	%r914, [%rd411+8];
	mad.lo.s32 	%r915, %r914, %r913, %r912;
	ld.local.u32 	%r916, [%rd410+12];
	ld.global.u32 	%r917, [%rd411+12];
	mad.lo.s32 	%r1303, %r917, %r916, %r915;
	add.s32 	%r1293, %r1293, 4;
$L__BB23_147:
	setp.eq.s32 	%p176, %r183, 0;
	@%p176 bra 	$L__BB23_150;
	mul.wide.u32 	%rd412, %r1293, 4;
	add.s64 	%rd511, %rd6, %rd412;
	add.s64 	%rd510, %rd12, %rd412;
	neg.s32 	%r1301, %r183;
$L__BB23_149:
	.pragma "nounroll";
	ld.local.u32 	%r918, [%rd510];
	ld.global.u32 	%r919, [%rd511];
	mad.lo.s32 	%r1303, %r919, %r918, %r1303;
	add.s64 	%rd511, %rd511, 4;
	add.s64 	%rd510, %rd510, 4;
	add.s32 	%r1301, %r1301, 1;
	setp.ne.s32 	%p177, %r1301, 0;
	@%p177 bra 	$L__BB23_149;
$L__BB23_150:
	cvt.s64.s32 	%rd519, %r1303;
$L__BB23_151:
	setp.lt.s32 	%p178, %r386, 1;
	mov.b64 	%rd520, 0;
	@%p178 bra 	$L__BB23_165;
	and.b32  	%r195, %r386, 15;
	setp.lt.u32 	%p179, %r386, 16;
	mov.b32 	%r1309, 0;
	mov.u32 	%r1319, %r1309;
	@%p179 bra 	$L__BB23_155;
	and.b32  	%r1309, %r386, 2147483632;
	neg.s32 	%r1306, %r1309;
	add.s64 	%rd516, %rd13, 32;
	add.s64 	%rd515, %rd7, 32;
	mov.b32 	%r1319, 0;
$L__BB23_154:
	.pragma "nounroll";
	ld.local.v4.u32 	{%r923, %r924, %r925, %r926}, [%rd516+-32];
	ld.global.u32 	%r927, [%rd515+-32];
	mad.lo.s32 	%r928, %r927, %r923, %r1319;
	ld.global.u32 	%r929, [%rd515+-28];
	mad.lo.s32 	%r930, %r929, %r924, %r928;
	ld.global.u32 	%r931, [%rd515+-24];
	mad.lo.s32 	%r932, %r931, %r925, %r930;
	ld.global.u32 	%r933, [%rd515+-20];
	mad.lo.s32 	%r934, %r933, %r926, %r932;
	ld.local.v4.u32 	{%r935, %r936, %r937, %r938}, [%rd516+-16];
	ld.global.u32 	%r939, [%rd515+-16];
	mad.lo.s32 	%r940, %r939, %r935, %r934;
	ld.global.u32 	%r941, [%rd515+-12];
	mad.lo.s32 	%r942, %r941, %r936, %r940;
	ld.global.u32 	%r943, [%rd515+-8];
	mad.lo.s32 	%r944, %r943, %r937, %r942;
	ld.global.u32 	%r945, [%rd515+-4];
	mad.lo.s32 	%r946, %r945, %r938, %r944;
	ld.local.v4.u32 	{%r947, %r948, %r949, %r950}, [%rd516];
	ld.global.u32 	%r951, [%rd515];
	mad.lo.s32 	%r952, %r951, %r947, %r946;
	ld.global.u32 	%r953, [%rd515+4];
	mad.lo.s32 	%r954, %r953, %r948, %r952;
	ld.global.u32 	%r955, [%rd515+8];
	mad.lo.s32 	%r956, %r955, %r949, %r954;
	ld.global.u32 	%r957, [%rd515+12];
	mad.lo.s32 	%r958, %r957, %r950, %r956;
	ld.local.v4.u32 	{%r959, %r960, %r961, %r962}, [%rd516+16];
	ld.global.u32 	%r963, [%rd515+16];
	mad.lo.s32 	%r964, %r963, %r959, %r958;
	ld.global.u32 	%r965, [%rd515+20];
	mad.lo.s32 	%r966, %r965, %r960, %r964;
	ld.global.u32 	%r967, [%rd515+24];
	mad.lo.s32 	%r968, %r967, %r961, %r966;
	ld.global.u32 	%r969, [%rd515+28];
	mad.lo.s32 	%r1319, %r969, %r962, %r968;
	add.s32 	%r1306, %r1306, 16;
	add.s64 	%rd516, %rd516, 64;
	add.s64 	%rd515, %rd515, 64;
	setp.ne.s32 	%p180, %r1306, 0;
	@%p180 bra 	$L__BB23_154;
$L__BB23_155:
	setp.eq.s32 	%p181, %r195, 0;
	@%p181 bra 	$L__BB23_164;
	and.b32  	%r209, %r386, 7;
	setp.lt.u32 	%p182, %r195, 8;
	@%p182 bra 	$L__BB23_158;
	mul.wide.u32 	%rd414, %r1309, 4;
	add.s64 	%rd415, %rd13, %rd414;
	ld.local.u32 	%r971, [%rd415];
	add.s64 	%rd416, %rd7, %rd414;
	ld.global.u32 	%r972, [%rd416];
	mad.lo.s32 	%r973, %r972, %r971, %r1319;
	ld.local.u32 	%r974, [%rd415+4];
	ld.global.u32 	%r975, [%rd416+4];
	mad.lo.s32 	%r976, %r975, %r974, %r973;
	ld.local.u32 	%r977, [%rd415+8];
	ld.global.u32 	%r978, [%rd416+8];
	mad.lo.s32 	%r979, %r978, %r977, %r976;
	ld.local.u32 	%r980, [%rd415+12];
	ld.global.u32 	%r981, [%rd416+12];
	mad.lo.s32 	%r982, %r981, %r980, %r979;
	ld.local.u32 	%r983, [%rd415+16];
	ld.global.u32 	%r984, [%rd416+16];
	mad.lo.s32 	%r985, %r984, %r983, %r982;
	ld.local.u32 	%r986, [%rd415+20];
	ld.global.u32 	%r987, [%rd416+20];
	mad.lo.s32 	%r988, %r987, %r986, %r985;
	ld.local.u32 	%r989, [%rd415+24];
	ld.global.u32 	%r990, [%rd416+24];
	mad.lo.s32 	%r991, %r990, %r989, %r988;
	ld.local.u32 	%r992, [%rd415+28];
	ld.global.u32 	%r993, [%rd416+28];
	mad.lo.s32 	%r1319, %r993, %r992, %r991;
	add.s32 	%r1309, %r1309, 8;
$L__BB23_158:
	setp.eq.s32 	%p183, %r209, 0;
	@%p183 bra 	$L__BB23_164;
	and.b32  	%r215, %r386, 3;
	setp.lt.u32 	%p184, %r209, 4;
	@%p184 bra 	$L__BB23_161;
	mul.wide.u32 	%rd417, %r1309, 4;
	add.s64 	%rd418, %rd13, %rd417;
	ld.local.u32 	%r995, [%rd418];
	add.s64 	%rd419, %rd7, %rd417;
	ld.global.u32 	%r996, [%rd419];
	mad.lo.s32 	%r997, %r996, %r995, %r1319;
	ld.local.u32 	%r998, [%rd418+4];
	ld.global.u32 	%r999, [%rd419+4];
	mad.lo.s32 	%r1000, %r999, %r998, %r997;
	ld.local.u32 	%r1001, [%rd418+8];
	ld.global.u32 	%r1002, [%rd419+8];
	mad.lo.s32 	%r1003, %r1002, %r1001, %r1000;
	ld.local.u32 	%r1004, [%rd418+12];
	ld.global.u32 	%r1005, [%rd419+12];
	mad.lo.s32 	%r1319, %r1005, %r1004, %r1003;
	add.s32 	%r1309, %r1309, 4;
$L__BB23_161:
	setp.eq.s32 	%p185, %r215, 0;
	@%p185 bra 	$L__BB23_164;
	mul.wide.u32 	%rd420, %r1309, 4;
	add.s64 	%rd518, %rd7, %rd420;
	add.s64 	%rd517, %rd13, %rd420;
	neg.s32 	%r1317, %r215;
$L__BB23_163:
	.pragma "nounroll";
	ld.local.u32 	%r1006, [%rd517];
	ld.global.u32 	%r1007, [%rd518];
	mad.lo.s32 	%r1319, %r1007, %r1006, %r1319;
	add.s64 	%rd518, %rd518, 4;
	add.s64 	%rd517, %rd517, 4;
	add.s32 	%r1317, %r1317, 1;
	setp.ne.s32 	%p186, %r1317, 0;
	@%p186 bra 	$L__BB23_163;
$L__BB23_164:
	cvt.s64.s32 	%rd520, %r1319;
$L__BB23_165:
	ld.param.u64 	%rd500, [min_backward_kernel_param_1];
	mul.wide.s32 	%rd421, %r58, 4;
	add.s64 	%rd422, %rd5, %rd421;
	ld.global.f32 	%f1, [%rd422];
	cvta.to.global.u64 	%rd423, %rd500;
	shl.b64 	%rd424, %rd519, 2;
	add.s64 	%rd425, %rd423, %rd424;
	ld.global.f32 	%f2, [%rd425];
	shl.b64 	%rd426, %rd520, 2;
	add.s64 	%rd427, %rd9, %rd426;
	ld.global.f32 	%f3, [%rd427];
	sub.f32 	%f8, %f1, %f2;
	abs.f32 	%f9, %f8;
	setp.lt.f32 	%p187, %f9, 0f3089705F;
	@%p187 bra 	$L__BB23_170;
	add.s64 	%rd429, %rd8, %rd421;
	mov.b32 	%r1008, 0;
	st.global.u32 	[%rd429], %r1008;
	bra.uni 	$L__BB23_255;
$L__BB23_167:
	setp.ne.s32 	%p168, %r58, 0;
	@%p168 bra 	$L__BB23_169;
	st.local.v4.u32 	[%rd11], {%r1270, %r385, %r1271, %r386};
	mov.u64 	%rd400, $str$17;
	cvta.global.u64 	%rd401, %rd400;
	add.u64 	%rd402, %SP, 32;
	{ // callseq 102, 0
	.param .b64 param0;
	st.param.b64 	[param0], %rd401;
	.param .b64 param1;
	st.param.b64 	[param1], %rd402;
	.param .b32 retval0;
	call.uni (retval0), 
	vprintf, 
	(
	param0, 
	param1
	);
	ld.param.b32 	%r829, [retval0];
	} // callseq 102
$L__BB23_169:
	mul.wide.s32 	%rd403, %r58, 4;
	add.s64 	%rd404, %rd8, %rd403;
	mov.b32 	%r831, 2143289344;
	st.global.u32 	[%rd404], %r831;
	bra.uni 	$L__BB23_255;
$L__BB23_170:
	setp.ne.s32 	%p188, %r387, -1;
	@%p188 bra 	$L__BB23_184;
	setp.lt.s32 	%p275, %r388, 1;
	mov.b32 	%r1385, 0;
	@%p275 bra 	$L__BB23_251;
	and.b32  	%r227, %r388, 15;
	setp.lt.u32 	%p276, %r388, 16;
	mov.b32 	%r1363, 0;
	mov.u32 	%r1385, %r1363;
	@%p276 bra 	$L__BB23_175;
	and.b32  	%r1363, %r388, 2147483632;
	neg.s32 	%r1320, %r1363;
	add.s64 	%rd521, %rd5, 32;
	mov.b32 	%r1385, 0;
$L__BB23_174:
	.pragma "nounroll";
	ld.global.f32 	%f55, [%rd521+-32];
	sub.f32 	%f56, %f55, %f2;
	abs.f32 	%f57, %f56;
	setp.lt.f32 	%p277, %f57, 0f3089705F;
	selp.u32 	%r1157, 1, 0, %p277;
	add.s32 	%r1158, %r1385, %r1157;
	ld.global.f32 	%f58, [%rd521+-28];
	sub.f32 	%f59, %f58, %f2;
	abs.f32 	%f60, %f59;
	setp.lt.f32 	%p278, %f60, 0f3089705F;
	selp.u32 	%r1159, 1, 0, %p278;
	add.s32 	%r1160, %r1158, %r1159;
	ld.global.f32 	%f61, [%rd521+-24];
	sub.f32 	%f62, %f61, %f2;
	abs.f32 	%f63, %f62;
	setp.lt.f32 	%p279, %f63, 0f3089705F;
	selp.u32 	%r1161, 1, 0, %p279;
	add.s32 	%r1162, %r1160, %r1161;
	ld.global.f32 	%f64, [%rd521+-20];
	sub.f32 	%f65, %f64, %f2;
	abs.f32 	%f66, %f65;
	setp.lt.f32 	%p280, %f66, 0f3089705F;
	selp.u32 	%r1163, 1, 0, %p280;
	add.s32 	%r1164, %r1162, %r1163;
	ld.global.f32 	%f67, [%rd521+-16];
	sub.f32 	%f68, %f67, %f2;
	abs.f32 	%f69, %f68;
	setp.lt.f32 	%p281, %f69, 0f3089705F;
	selp.u32 	%r1165, 1, 0, %p281;
	add.s32 	%r1166, %r1164, %r1165;
	ld.global.f32 	%f70, [%rd521+-12];
	sub.f32 	%f71, %f70, %f2;
	abs.f32 	%f72, %f71;
	setp.lt.f32 	%p282, %f72, 0f3089705F;
	selp.u32 	%r1167, 1, 0, %p282;
	add.s32 	%r1168, %r1166, %r1167;
	ld.global.f32 	%f73, [%rd521+-8];
	sub.f32 	%f74, %f73, %f2;
	abs.f32 	%f75, %f74;
	setp.lt.f32 	%p283, %f75, 0f3089705F;
	selp.u32 	%r1169, 1, 0, %p283;
	add.s32 	%r1170, %r1168, %r1169;
	ld.global.f32 	%f76, [%rd521+-4];
	sub.f32 	%f77, %f76, %f2;
	abs.f32 	%f78, %f77;
	setp.lt.f32 	%p284, %f78, 0f3089705F;
	selp.u32 	%r1171, 1, 0, %p284;
	add.s32 	%r1172, %r1170, %r1171;
	ld.global.f32 	%f79, [%rd521];
	sub.f32 	%f80, %f79, %f2;
	abs.f32 	%f81, %f80;
	setp.lt.f32 	%p285, %f81, 0f3089705F;
	selp.u32 	%r1173, 1, 0, %p285;
	add.s32 	%r1174, %r1172, %r1173;
	ld.global.f32 	%f82, [%rd521+4];
	sub.f32 	%f83, %f82, %f2;
	abs.f32 	%f84, %f83;
	setp.lt.f32 	%p286, %f84, 0f3089705F;
	selp.u32 	%r1175, 1, 0, %p286;
	add.s32 	%r1176, %r1174, %r1175;
	ld.global.f32 	%f85, [%rd521+8];
	sub.f32 	%f86, %f85, %f2;
	abs.f32 	%f87, %f86;
	setp.lt.f32 	%p287, %f87, 0f3089705F;
	selp.u32 	%r1177, 1, 0, %p287;
	add.s32 	%r1178, %r1176, %r1177;
	ld.global.f32 	%f88, [%rd521+12];
	sub.f32 	%f89, %f88, %f2;
	abs.f32 	%f90, %f89;
	setp.lt.f32 	%p288, %f90, 0f3089705F;
	selp.u32 	%r1179, 1, 0, %p288;
	add.s32 	%r1180, %r1178, %r1179;
	ld.global.f32 	%f91, [%rd521+16];
	sub.f32 	%f92, %f91, %f2;
	abs.f32 	%f93, %f92;
	setp.lt.f32 	%p289, %f93, 0f3089705F;
	selp.u32 	%r1181, 1, 0, %p289;
	add.s32 	%r1182, %r1180, %r1181;
	ld.global.f32 	%f94, [%rd521+20];
	sub.f32 	%f95, %f94, %f2;
	abs.f32 	%f96, %f95;
	setp.lt.f32 	%p290, %f96, 0f3089705F;
	selp.u32 	%r1183, 1, 0, %p290;
	add.s32 	%r1184, %r1182, %r1183;
	ld.global.f32 	%f97, [%rd521+24];
	sub.f32 	%f98, %f97, %f2;
	abs.f32 	%f99, %f98;
	setp.lt.f32 	%p291, %f99, 0f3089705F;
	selp.u32 	%r1185, 1, 0, %p291;
	add.s32 	%r1186, %r1184, %r1185;
	ld.global.f32 	%f100, [%rd521+28];
	sub.f32 	%f101, %f100, %f2;
	abs.f32 	%f102, %f101;
	setp.lt.f32 	%p292, %f102, 0f3089705F;
	selp.u32 	%r1187, 1, 0, %p292;
	add.s32 	%r1385, %r1186, %r1187;
	add.s32 	%r1320, %r1320, 16;
	add.s64 	%rd521, %rd521, 64;
	setp.eq.s32 	%p293, %r1320, 0;
	@%p293 bra 	$L__BB23_175;
	bra.uni 	$L__BB23_174;
$L__BB23_175:
	setp.eq.s32 	%p294, %r227, 0;
	@%p294 bra 	$L__BB23_251;
	and.b32  	%r334, %r388, 7;
	setp.lt.u32 	%p295, %r227, 8;
	@%p295 bra 	$L__BB23_178;
	mul.wide.u32 	%rd481, %r1363, 4;
	add.s64 	%rd482, %rd5, %rd481;
	ld.global.f32 	%f103, [%rd482];
	sub.f32 	%f104, %f103, %f2;
	abs.f32 	%f105, %f104;
	setp.lt.f32 	%p296, %f105, 0f3089705F;
	selp.u32 	%r1189, 1, 0, %p296;
	add.s32 	%r1190, %r1385, %r1189;
	ld.global.f32 	%f106, [%rd482+4];
	sub.f32 	%f107, %f106, %f2;
	abs.f32 	%f108, %f107;
	setp.lt.f32 	%p297, %f108, 0f3089705F;
	selp.u32 	%r1191, 1, 0, %p297;
	add.s32 	%r1192, %r1190, %r1191;
	ld.global.f32 	%f109, [%rd482+8];
	sub.f32 	%f110, %f109, %f2;
	abs.f32 	%f111, %f110;
	setp.lt.f32 	%p298, %f111, 0f3089705F;
	selp.u32 	%r1193, 1, 0, %p298;
	add.s32 	%r1194, %r1192, %r1193;
	ld.global.f32 	%f112, [%rd482+12];
	sub.f32 	%f113, %f112, %f2;
	abs.f32 	%f114, %f113;
	setp.lt.f32 	%p299, %f114, 0f3089705F;
	selp.u32 	%r1195, 1, 0, %p299;
	add.s32 	%r1196, %r1194, %r1195;
	ld.global.f32 	%f115, [%rd482+16];
	sub.f32 	%f116, %f115, %f2;
	abs.f32 	%f117, %f116;
	setp.lt.f32 	%p300, %f117, 0f3089705F;
	selp.u32 	%r1197, 1, 0, %p300;
	add.s32 	%r1198, %r1196, %r1197;
	ld.global.f32 	%f118, [%rd482+20];
	sub.f32 	%f119, %f118, %f2;
	abs.f32 	%f120, %f119;
	setp.lt.f32 	%p301, %f120, 0f3089705F;
	selp.u32 	%r1199, 1, 0, %p301;
	add.s32 	%r1200, %r1198, %r1199;
	ld.global.f32 	%f121, [%rd482+24];
	sub.f32 	%f122, %f121, %f2;
	abs.f32 	%f123, %f122;
	setp.lt.f32 	%p302, %f123, 0f3089705F;
	selp.u32 	%r1201, 1, 0, %p302;
	add.s32 	%r1202, %r1200, %r1201;
	ld.global.f32 	%f124, [%rd482+28];
	sub.f32 	%f125, %f124, %f2;
	abs.f32 	%f126, %f125;
	setp.lt.f32 	%p303, %f126, 0f3089705F;
	selp.u32 	%r1203, 1, 0, %p303;
	add.s32 	%r1385, %r1202, %r1203;
	add.s32 	%r1363, %r1363, 8;
$L__BB23_178:
	setp.eq.s32 	%p304, %r334, 0;
	@%p304 bra 	$L__BB23_251;
	and.b32  	%r340, %r388, 3;
	setp.lt.u32 	%p305, %r334, 4;
	@%p305 bra 	$L__BB23_181;
	mul.wide.u32 	%rd483, %r1363, 4;
	add.s64 	%rd484, %rd5, %rd483;
	ld.global.f32 	%f127, [%rd484];
	sub.f32 	%f128, %f127, %f2;
	abs.f32 	%f129, %f128;
	setp.lt.f32 	%p306, %f129, 0f3089705F;
	selp.u32 	%r1205, 1, 0, %p306;
	add.s32 	%r1206, %r1385, %r1205;
	ld.global.f32 	%f130, [%rd484+4];
	sub.f32 	%f131, %f130, %f2;
	abs.f32 	%f132, %f131;
	setp.lt.f32 	%p307, %f132, 0f3089705F;
	selp.u32 	%r1207, 1, 0, %p307;
	add.s32 	%r1208, %r1206, %r1207;
	ld.global.f32 	%f133, [%rd484+8];
	sub.f32 	%f134, %f133, %f2;
	abs.f32 	%f135, %f134;
	setp.lt.f32 	%p308, %f135, 0f3089705F;
	selp.u32 	%r1209, 1, 0, %p308;
	add.s32 	%r1210, %r1208, %r1209;
	ld.global.f32 	%f136, [%rd484+12];
	sub.f32 	%f137, %f136, %f2;
	abs.f32 	%f138, %f137;
	setp.lt.f32 	%p309, %f138, 0f3089705F;
	selp.u32 	%r1211, 1, 0, %p309;
	add.s32 	%r1385, %r1210, %r1211;
	add.s32 	%r1363, %r1363, 4;
$L__BB23_181:
	setp.eq.s32 	%p310, %r340, 0;
	@%p310 bra 	$L__BB23_251;
	mul.wide.u32 	%rd485, %r1363, 4;
	add.s64 	%rd530, %rd5, %rd485;
	neg.s32 	%r1368, %r340;
$L__BB23_183:
	.pragma "nounroll";
	ld.global.f32 	%f139, [%rd530];
	sub.f32 	%f140, %f139, %f2;
	abs.f32 	%f141, %f140;
	setp.lt.f32 	%p311, %f141, 0f3089705F;
	selp.u32 	%r1212, 1, 0, %p311;
	add.s32 	%r1385, %r1385, %r1212;
	add.s64 	%rd530, %rd530, 4;
	add.s32 	%r1368, %r1368, 1;
	setp.eq.s32 	%p312, %r1368, 0;
	@%p312 bra 	$L__BB23_251;
	bra.uni 	$L__BB23_183;
$L__BB23_184:
	setp.lt.s32 	%p189, %r384, 1;
	mul.wide.s32 	%rd430, %r387, 4;
	add.s64 	%rd431, %rd4, %rd430;
	ld.global.u32 	%r234, [%rd431];
	add.s64 	%rd432, %rd3, %rd430;
	ld.global.u32 	%r235, [%rd432];
	@%p189 bra 	$L__BB23_209;
	add.s32 	%r236, %r384, -1;
	and.b32  	%r237, %r384, 15;
	setp.lt.u32 	%p190, %r236, 15;
	mov.b32 	%r1324, 0;
	@%p190 bra 	$L__BB23_188;
	and.b32  	%r1324, %r384, 2147483632;
	neg.s32 	%r1322, %r1324;
	add.s64 	%rd523, %rd10, 32;
	add.s64 	%rd522, %rd14, 32;
$L__BB23_187:
	.pragma "nounroll";
	ld.local.v4.u32 	{%r1011, %r1012, %r1013, %r1014}, [%rd523+-32];
	st.local.v4.u32 	[%rd522+-32], {%r1011, %r1012, %r1013, %r1014};
	ld.local.v4.u32 	{%r1015, %r1016, %r1017, %r1018}, [%rd523+-16];
	st.local.v4.u32 	[%rd522+-16], {%r1015, %r1016, %r1017, %r1018};
	ld.local.v4.u32 	{%r1019, %r1020, %r1021, %r1022}, [%rd523];
	st.local.v4.u32 	[%rd522], {%r1019, %r1020, %r1021, %r1022};
	ld.local.v4.u32 	{%r1023, %r1024, %r1025, %r1026}, [%rd523+16];
	st.local.v4.u32 	[%rd522+16], {%r1023, %r1024, %r1025, %r1026};
	add.s32 	%r1322, %r1322, 16;
	add.s64 	%rd523, %rd523, 64;
	add.s64 	%rd522, %rd522, 64;
	setp.ne.s32 	%p191, %r1322, 0;
	@%p191 bra 	$L__BB23_187;
$L__BB23_188:
	setp.eq.s32 	%p192, %r237, 0;
	@%p192 bra 	$L__BB23_197;
	and.b32  	%r243, %r384, 7;
	setp.lt.u32 	%p193, %r237, 8;
	@%p193 bra 	$L__BB23_191;
	mul.wide.u32 	%rd435, %r1324, 4;
	add.s64 	%rd436, %rd10, %rd435;
	ld.local.u32 	%r1027, [%rd436];
	add.s64 	%rd437, %rd14, %rd435;
	st.local.u32 	[%rd437], %r1027;
	ld.local.u32 	%r1028, [%rd436+4];
	st.local.u32 	[%rd437+4], %r1028;
	ld.local.u32 	%r1029, [%rd436+8];
	st.local.u32 	[%rd437+8], %r1029;
	ld.local.u32 	%r1030, [%rd436+12];
	st.local.u32 	[%rd437+12], %r1030;
	ld.local.u32 	%r1031, [%rd436+16];
	st.local.u32 	[%rd437+16], %r1031;
	ld.local.u32 	%r1032, [%rd436+20];
	st.local.u32 	[%rd437+20], %r1032;
	ld.local.u32 	%r1033, [%rd436+24];
	st.local.u32 	[%rd437+24], %r1033;
	ld.local.u32 	%r1034, [%rd436+28];
	st.local.u32 	[%rd437+28], %r1034;
	add.s32 	%r1324, %r1324, 8;
$L__BB23_191:
	setp.eq.s32 	%p194, %r243, 0;
	@%p194 bra 	$L__BB23_197;
	and.b32  	%r246, %r384, 3;
	setp.lt.u32 	%p195, %r243, 4;
	@%p195 bra 	$L__BB23_194;
	mul.wide.u32 	%rd438, %r1324, 4;
	add.s64 	%rd439, %rd10, %rd438;
	ld.local.u32 	%r1035, [%rd439];
	add.s64 	%rd440, %rd14, %rd438;
	st.local.u32 	[%rd440], %r1035;
	ld.local.u32 	%r1036, [%rd439+4];
	st.local.u32 	[%rd440+4], %r1036;
	ld.local.u32 	%r1037, [%rd439+8];
	st.local.u32 	[%rd440+8], %r1037;
	ld.local.u32 	%r1038, [%rd439+12];
	st.local.u32 	[%rd440+12], %r1038;
	add.s32 	%r1324, %r1324, 4;
$L__BB23_194:
	setp.eq.s32 	%p196, %r246, 0;
	@%p196 bra 	$L__BB23_197;
	mul.wide.u32 	%rd441, %r1324, 4;
	add.s64 	%rd525, %rd14, %rd441;
	add.s64 	%rd524, %rd10, %rd441;
	neg.s32 	%r1326, %r246;
$L__BB23_196:
	.pragma "nounroll";
	ld.local.u32 	%r1039, [%rd524];
	st.local.u32 	[%rd525], %r1039;
	add.s64 	%rd525, %rd525, 4;
	add.s64 	%rd524, %rd524, 4;
	add.s32 	%r1326, %r1326, 1;
	setp.ne.s32 	%p197, %r1326, 0;
	@%p197 bra 	$L__BB23_196;
$L__BB23_197:
	setp.lt.u32 	%p198, %r236, 15;
	add.s64 	%rd443, %rd14, %rd430;
	mov.b32 	%r1328, 0;
	st.local.u32 	[%rd443], %r1328;
	mov.u32 	%r1338, %r1328;
	@%p198 bra 	$L__BB23_200;
	and.b32  	%r1328, %r384, 2147483632;
	neg.s32 	%r1339, %r1328;
	add.s64 	%rd529, %rd14, 32;
	add.s64 	%rd528, %rd3, 32;
	mov.b32 	%r1338, 0;
$L__BB23_199:
	.pragma "nounroll";
	ld.local.v4.u32 	{%r1043, %r1044, %r1045, %r1046}, [%rd529+-32];
	ld.global.u32 	%r1047, [%rd528+-32];
	mad.lo.s32 	%r1048, %r1047, %r1043, %r1338;
	ld.global.u32 	%r1049, [%rd528+-28];
	mad.lo.s32 	%r1050, %r1049, %r1044, %r1048;
	ld.global.u32 	%r1051, [%rd528+-24];
	mad.lo.s32 	%r1052, %r1051, %r1045, %r1050;
	ld.global.u32 	%r1053, [%rd528+-20];
	mad.lo.s32 	%r1054, %r1053, %r1046, %r1052;
	ld.local.v4.u32 	{%r1055, %r1056, %r1057, %r1058}, [%rd529+-16];
	ld.global.u32 	%r1059, [%rd528+-16];
	mad.lo.s32 	%r1060, %r1059, %r1055, %r1054;
	ld.global.u32 	%r1061, [%rd528+-12];
	mad.lo.s32 	%r1062, %r1061, %r1056, %r1060;
	ld.global.u32 	%r1063, [%rd528+-8];
	mad.lo.s32 	%r1064, %r1063, %r1057, %r1062;
	ld.global.u32 	%r1065, [%rd528+-4];
	mad.lo.s32 	%r1066, %r1065, %r1058, %r1064;
	ld.local.v4.u32 	{%r1067, %r1068, %r1069, %r1070}, [%rd529];
	ld.global.u32 	%r1071, [%rd528];
	mad.lo.s32 	%r1072, %r1071, %r1067, %r1066;
	ld.global.u32 	%r1073, [%rd528+4];
	mad.lo.s32 	%r1074, %r1073, %r1068, %r1072;
	ld.global.u32 	%r1075, [%rd528+8];
	mad.lo.s32 	%r1076, %r1075, %r1069, %r1074;
	ld.global.u32 	%r1077, [%rd528+12];
	mad.lo.s32 	%r1078, %r1077, %r1070, %r1076;
	ld.local.v4.u32 	{%r1079, %r1080, %r1081, %r1082}, [%rd529+16];
	ld.global.u32 	%r1083, [%rd528+16];
	mad.lo.s32 	%r1084, %r1083, %r1079, %r1078;
	ld.global.u32 	%r1085, [%rd528+20];
	mad.lo.s32 	%r1086, %r1085, %r1080, %r1084;
	ld.global.u32 	%r1087, [%rd528+24];
	mad.lo.s32 	%r1088, %r1087, %r1081, %r1086;
	ld.global.u32 	%r1089, [%rd528+28];
	mad.lo.s32 	%r1338, %r1089, %r1082, %r1088;
	add.s32 	%r1339, %r1339, 16;
	add.s64 	%rd529, %rd529, 64;
	add.s64 	%rd528, %rd528, 64;
	setp.eq.s32 	%p199, %r1339, 0;
	@%p199 bra 	$L__BB23_200;
	bra.uni 	$L__BB23_199;
$L__BB23_200:
	setp.eq.s32 	%p200, %r237, 0;
	@%p200 bra 	$L__BB23_210;
	and.b32  	%r257, %r384, 7;
	setp.lt.u32 	%p201, %r237, 8;
	@%p201 bra 	$L__BB23_203;
	mul.wide.u32 	%rd444, %r1328, 4;
	add.s64 	%rd445, %rd14, %rd444;
	ld.local.u32 	%r1091, [%rd445];
	add.s64 	%rd446, %rd3, %rd444;
	ld.global.u32 	%r1092, [%rd446];
	mad.lo.s32 	%r1093, %r1092, %r1091, %r1338;
	ld.local.u32 	%r1094, [%rd445+4];
	ld.global.u32 	%r1095, [%rd446+4];
	mad.lo.s32 	%r1096, %r1095, %r1094, %r1093;
	ld.local.u32 	%r1097, [%rd445+8];
	ld.global.u32 	%r1098, [%rd446+8];
	mad.lo.s32 	%r1099, %r1098, %r1097, %r1096;
	ld.local.u32 	%r1100, [%rd445+12];
	ld.global.u32 	%r1101, [%rd446+12];
	mad.lo.s32 	%r1102, %r1101, %r1100, %r1099;
	ld.local.u32 	%r1103, [%rd445+16];
	ld.global.u32 	%r1104, [%rd446+16];
	mad.lo.s32 	%r1105, %r1104, %r1103, %r1102;
	ld.local.u32 	%r1106, [%rd445+20];
	ld.global.u32 	%r1107, [%rd446+20];
	mad.lo.s32 	%r1108, %r1107, %r1106, %r1105;
	ld.local.u32 	%r1109, [%rd445+24];
	ld.global.u32 	%r1110, [%rd446+24];
	mad.lo.s32 	%r1111, %r1110, %r1109, %r1108;
	ld.local.u32 	%r1112, [%rd445+28];
	ld.global.u32 	%r1113, [%rd446+28];
	mad.lo.s32 	%r1338, %r1113, %r1112, %r1111;
	add.s32 	%r1328, %r1328, 8;
$L__BB23_203:
	setp.eq.s32 	%p202, %r257, 0;
	@%p202 bra 	$L__BB23_210;
	and.b32  	%r263, %r384, 3;
	setp.lt.u32 	%p203, %r257, 4;
	@%p203 bra 	$L__BB23_206;
	mul.wide.u32 	%rd447, %r1328, 4;
	add.s64 	%rd448, %rd14, %rd447;
	ld.local.u32 	%r1115, [%rd448];
	add.s64 	%rd449, %rd3, %rd447;
	ld.global.u32 	%r1116, [%rd449];
	mad.lo.s32 	%r1117, %r1116, %r1115, %r1338;
	ld.local.u32 	%r1118, [%rd448+4];
	ld.global.u32 	%r1119, [%rd449+4];
	mad.lo.s32 	%r1120, %r1119, %r1118, %r1117;
	ld.local.u32 	%r1121, [%rd448+8];
	ld.global.u32 	%r1122, [%rd449+8];
	mad.lo.s32 	%r1123, %r1122, %r1121, %r1120;
	ld.local.u32 	%r1124, [%rd448+12];
	ld.global.u32 	%r1125, [%rd449+12];
	mad.lo.s32 	%r1338, %r1125, %r1124, %r1123;
	add.s32 	%r1328, %r1328, 4;
$L__BB23_206:
	setp.eq.s32 	%p204, %r263, 0;
	@%p204 bra 	$L__BB23_210;
	mul.wide.u32 	%rd450, %r1328, 4;
	add.s64 	%rd527, %rd3, %rd450;
	add.s64 	%rd526, %rd14, %rd450;
	neg.s32 	%r1336, %r263;
$L__BB23_208:
	.pragma "nounroll";
	ld.local.u32 	%r1126, [%rd526];
	ld.global.u32 	%r1127, [%rd527];
	mad.lo.s32 	%r1338, %r1127, %r1126, %r1338;
	add.s64 	%rd527, %rd527, 4;
	add.s64 	%rd526, %rd526, 4;
	add.s32 	%r1336, %r1336, 1;
	setp.eq.s32 	%p205, %r1336, 0;
	@%p205 bra 	$L__BB23_210;
	bra.uni 	$L__BB23_208;
$L__BB23_209:
	add.s64 	%rd434, %rd14, %rd430;
	mov.b32 	%r1338, 0;
	st.local.u32 	[%rd434], %r1338;
$L__BB23_210:
	setp.lt.s32 	%p206, %r234, 1;
	mov.b32 	%r1385, 0;
	@%p206 bra 	$L__BB23_251;
	and.b32  	%r275, %r234, 7;
	setp.lt.u32 	%p207, %r234, 8;
	mov.b32 	%r1371, 0;
	mov.u32 	%r1385, %r1371;
	@%p207 bra 	$L__BB23_230;
	and.b32  	%r1371, %r234, 2147483640;
	neg.s32 	%r1349, %r1371;
	add.s32 	%r1348, %r1338, %r235;
	shl.b32 	%r279, %r235, 3;
	shl.b32 	%r1132, %r235, 1;
	add.s32 	%r1347, %r1338, %r1132;
	mad.lo.s32 	%r1346, %r235, 3, %r1338;
	shl.b32 	%r1133, %r235, 2;
	add.s32 	%r1345, %r1338, %r1133;
	mad.lo.s32 	%r1344, %r235, 5, %r1338;
	mad.lo.s32 	%r1343, %r235, 6, %r1338;
	mad.lo.s32 	%r1342, %r235, 7, %r1338;
	mov.b32 	%r1385, 0;
	mov.u32 	%r1341, %r1338;
$L__BB23_213:
	.pragma "nounroll";
	setp.lt.s32 	%p208, %r1341, 0;
	setp.ge.s32 	%p209, %r1341, %r388;
	or.pred  	%p210, %p208, %p209;
	@%p210 bra 	$L__BB23_215;
	mul.wide.u32 	%rd451, %r1341, 4;
	add.s64 	%rd452, %rd5, %rd451;
	ld.global.f32 	%f10, [%rd452];
	sub.f32 	%f11, %f10, %f2;
	abs.f32 	%f12, %f11;
	setp.lt.f32 	%p211, %f12, 0f3089705F;
	selp.u32 	%r1134, 1, 0, %p211;
	add.s32 	%r1385, %r1385, %r1134;
$L__BB23_215:
	add.s32 	%r302, %r235, %r1341;
	setp.lt.s32 	%p212, %r302, 0;
	setp.ge.s32 	%p213, %r302, %r388;
	or.pred  	%p214, %p212, %p213;
	@%p214 bra 	$L__BB23_217;
	mul.wide.u32 	%rd453, %r1348, 4;
	add.s64 	%rd454, %rd5, %rd453;
	ld.global.f32 	%f13, [%rd454];
	sub.f32 	%f14, %f13, %f2;
	abs.f32 	%f15, %f14;
	setp.lt.f32 	%p215, %f15, 0f3089705F;
	selp.u32 	%r1135, 1, 0, %p215;
	add.s32 	%r1385, %r1385, %r1135;
$L__BB23_217:
	add.s32 	%r305, %r235, %r302;
	setp.lt.s32 	%p216, %r305, 0;
	setp.ge.s32 	%p217, %r305, %r388;
	or.pred  	%p218, %p216, %p217;
	@%p218 bra 	$L__BB23_219;
	mul.wide.u32 	%rd455, %r1347, 4;
	add.s64 	%rd456, %rd5, %rd455;
	ld.global.f32 	%f16, [%rd456];
	sub.f32 	%f17, %f16, %f2;
	abs.f32 	%f18, %f17;
	setp.lt.f32 	%p219, %f18, 0f3089705F;
	selp.u32 	%r1136, 1, 0, %p219;
	add.s32 	%r1385, %r1385, %r1136;
$L__BB23_219:
	add.s32 	%r308, %r235, %r305;
	setp.lt.s32 	%p220, %r308, 0;
	setp.ge.s32 	%p221, %r308, %r388;
	or.pred  	%p222, %p220, %p221;
	@%p222 bra 	$L__BB23_221;
	mul.wide.u32 	%rd457, %r1346, 4;
	add.s64 	%rd458, %rd5, %rd457;
	ld.global.f32 	%f19, [%rd458];
	sub.f32 	%f20, %f19, %f2;
	abs.f32 	%f21, %f20;
	setp.lt.f32 	%p223, %f21, 0f3089705F;
	selp.u32 	%r1137, 1, 0, %p223;
	add.s32 	%r1385, %r1385, %r1137;
$L__BB23_221:
	add.s32 	%r311, %r235, %r308;
	setp.lt.s32 	%p224, %r311, 0;
	setp.ge.s32 	%p225, %r311, %r388;
	or.pred  	%p226, %p224, %p225;
	@%p226 bra 	$L__BB23_223;
	mul.wide.u32 	%rd459, %r1345, 4;
	add.s64 	%rd460, %rd5, %rd459;
	ld.global.f32 	%f22, [%rd460];
	sub.f32 	%f23, %f22, %f2;
	abs.f32 	%f24, %f23;
	setp.lt.f32 	%p227, %f24, 0f3089705F;
	selp.u32 	%r1138, 1, 0, %p227;
	add.s32 	%r1385, %r1385, %r1138;
$L__BB23_223:
	add.s32 	%r314, %r235, %r311;
	setp.lt.s32 	%p228, %r314, 0;
	setp.ge.s32 	%p229, %r314, %r388;
	or.pred  	%p230, %p228, %p229;
	@%p230 bra 	$L__BB23_225;
	mul.wide.u32 	%rd461, %r1344, 4;
	add.s64 	%rd462, %rd5, %rd461;
	ld.global.f32 	%f25, [%rd462];
	sub.f32 	%f26, %f25, %f2;
	abs.f32 	%f27, %f26;
	setp.lt.f32 	%p231, %f27, 0f3089705F;
	selp.u32 	%r1139, 1, 0, %p231;
	add.s32 	%r1385, %r1385, %r1139;
$L__BB23_225:
	add.s32 	%r317, %r235, %r314;
	setp.lt.s32 	%p232, %r317, 0;
	setp.ge.s32 	%p233, %r317, %r388;
	or.pred  	%p234, %p232, %p233;
	@%p234 bra 	$L__BB23_227;
	mul.wide.u32 	%rd463, %r1343, 4;
	add.s64 	%rd464, %rd5, %rd463;
	ld.global.f32 	%f28, [%rd464];
	sub.f32 	%f29, %f28, %f2;
	abs.f32 	%f30, %f29;
	setp.lt.f32 	%p235, %f30, 0f3089705F;
	selp.u32 	%r1140, 1, 0, %p235;
	add.s32 	%r1385, %r1385, %r1140;
$L__BB23_227:
	add.s32 	%r1141, %r235, %r317;
	setp.lt.s32 	%p236, %r1141, 0;
	setp.ge.s32 	%p237, %r1141, %r388;
	or.pred  	%p238, %p236, %p237;
	@%p238 bra 	$L__BB23_229;
	mul.wide.u32 	%rd465, %r1342, 4;
	add.s64 	%rd466, %rd5, %rd465;
	ld.global.f32 	%f31, [%rd466];
	sub.f32 	%f32, %f31, %f2;
	abs.f32 	%f33, %f32;
	setp.lt.f32 	%p239, %f33, 0f3089705F;
	selp.u32 	%r1142, 1, 0, %p239;
	add.s32 	%r1385, %r1385, %r1142;
$L__BB23_229:
	add.s32 	%r1349, %r1349, 8;
	add.s32 	%r1348, %r1348, %r279;
	add.s32 	%r1347, %r1347, %r279;
	add.s32 	%r1346, %r1346, %r279;
	add.s32 	%r1345, %r1345, %r279;
	add.s32 	%r1344, %r1344, %r279;
	add.s32 	%r1343, %r1343, %r279;
	add.s32 	%r1342, %r1342, %r279;
	add.s32 	%r1341, %r1341, %r279;
	setp.eq.s32 	%p240, %r1349, 0;
	@%p240 bra 	$L__BB23_230;
	bra.uni 	$L__BB23_213;
$L__BB23_230:
	setp.eq.s32 	%p241, %r275, 0;
	@%p241 bra 	$L__BB23_251;
	and.b32  	%r354, %r234, 3;
	setp.lt.u32 	%p242, %r275, 4;
	@%p242 bra 	$L__BB23_241;
	mad.lo.s32 	%r355, %r1371, %r235, %r1338;
	setp.lt.s32 	%p243, %r355, 0;
	setp.ge.s32 	%p244, %r355, %r388;
	or.pred  	%p245, %p243, %p244;
	@%p245 bra 	$L__BB23_234;
	mul.wide.u32 	%rd467, %r355, 4;
	add.s64 	%rd468, %rd5, %rd467;
	ld.global.f32 	%f34, [%rd468];
	sub.f32 	%f35, %f34, %f2;
	abs.f32 	%f36, %f35;
	setp.lt.f32 	%p246, %f36, 0f3089705F;
	selp.u32 	%r1144, 1, 0, %p246;
	add.s32 	%r1385, %r1385, %r1144;
$L__BB23_234:
	add.s32 	%r358, %r355, %r235;
	setp.lt.s32 	%p247, %r358, 0;
	setp.ge.s32 	%p248, %r358, %r388;
	or.pred  	%p249, %p247, %p248;
	@%p249 bra 	$L__BB23_236;
	mul.wide.u32 	%rd469, %r358, 4;
	add.s64 	%rd470, %rd5, %rd469;
	ld.global.f32 	%f37, [%rd470];
	sub.f32 	%f38, %f37, %f2;
	abs.f32 	%f39, %f38;
	setp.lt.f32 	%p250, %f39, 0f3089705F;
	selp.u32 	%r1145, 1, 0, %p250;
	add.s32 	%r1385, %r1385, %r1145;
$L__BB23_236:
	add.s32 	%r361, %r358, %r235;
	setp.lt.s32 	%p251, %r361, 0;
	setp.ge.s32 	%p252, %r361, %r388;
	or.pred  	%p253, %p251, %p252;
	@%p253 bra 	$L__BB23_238;
	mul.wide.u32 	%rd471, %r361, 4;
	add.s64 	%rd472, %rd5, %rd471;
	ld.global.f32 	%f40, [%rd472];
	sub.f32 	%f41, %f40, %f2;
	abs.f32 	%f42, %f41;
	setp.lt.f32 	%p254, %f42, 0f3089705F;
	selp.u32 	%r1146, 1, 0, %p254;
	add.s32 	%r1385, %r1385, %r1146;
$L__BB23_238:
	add.s32 	%r364, %r361, %r235;
	setp.lt.s32 	%p255, %r364, 0;
	setp.ge.s32 	%p256, %r364, %r388;
	or.pred  	%p257, %p255, %p256;
	@%p257 bra 	$L__BB23_240;
	mul.wide.u32 	%rd473, %r364, 4;
	add.s64 	%rd474, %rd5, %rd473;
	ld.global.f32 	%f43, [%rd474];
	sub.f32 	%f44, %f43, %f2;
	abs.f32 	%f45, %f44;
	setp.lt.f32 	%p258, %f45, 0f3089705F;
	selp.u32 	%r1147, 1, 0, %p258;
	add.s32 	%r1385, %r1385, %r1147;
$L__BB23_240:
	add.s32 	%r1371, %r1371, 4;
$L__BB23_241:
	setp.eq.s32 	%p259, %r354, 0;
	@%p259 bra 	$L__BB23_251;
	setp.eq.s32 	%p260, %r354, 1;
	@%p260 bra 	$L__BB23_248;
	mad.lo.s32 	%r371, %r1371, %r235, %r1338;
	setp.lt.s32 	%p261, %r371, 0;
	setp.ge.s32 	%p262, %r371, %r388;
	or.pred  	%p263, %p261, %p262;
	@%p263 bra 	$L__BB23_245;
	mul.wide.u32 	%rd475, %r371, 4;
	add.s64 	%rd476, %rd5, %rd475;
	ld.global.f32 	%f46, [%rd476];
	sub.f32 	%f47, %f46, %f2;
	abs.f32 	%f48, %f47;
	setp.lt.f32 	%p264, %f48, 0f3089705F;
	selp.u32 	%r1149, 1, 0, %p264;
	add.s32 	%r1385, %r1385, %r1149;
$L__BB23_245:
	add.s32 	%r374, %r371, %r235;
	setp.lt.s32 	%p265, %r374, 0;
	setp.ge.s32 	%p266, %r374, %r388;
	or.pred  	%p267, %p265, %p266;
	@%p267 bra 	$L__BB23_247;
	mul.wide.u32 	%rd477, %r374, 4;
	add.s64 	%rd478, %rd5, %rd477;
	ld.global.f32 	%f49, [%rd478];
	sub.f32 	%f50, %f49, %f2;
	abs.f32 	%f51, %f50;
	setp.lt.f32 	%p268, %f51, 0f3089705F;
	selp.u32 	%r1150, 1, 0, %p268;
	add.s32 	%r1385, %r1385, %r1150;
$L__BB23_247:
	add.s32 	%r1371, %r1371, 2;
$L__BB23_248:
	and.b32  	%r1151, %r234, 1;
	setp.eq.b32 	%p269, %r1151, 1;
	not.pred 	%p270, %p269;
	@%p270 bra 	$L__BB23_251;
	mad.lo.s32 	%r381, %r1371, %r235, %r1338;
	setp.lt.s32 	%p271, %r381, 0;
	setp.ge.s32 	%p272, %r381, %r388;
	or.pred  	%p273, %p271, %p272;
	@%p273 bra 	$L__BB23_251;
	mul.wide.u32 	%rd479, %r381, 4;
	add.s64 	%rd480, %rd5, %rd479;
	ld.global.f32 	%f52, [%rd480];
	sub.f32 	%f53, %f52, %f2;
	abs.f32 	%f54, %f53;
	setp.lt.f32 	%p274, %f54, 0f3089705F;
	selp.u32 	%r1152, 1, 0, %p274;
	add.s32 	%r1385, %r1385, %r1152;
$L__BB23_251:
	setp.lt.s32 	%p313, %r1385, 1;
	@%p313 bra 	$L__BB23_254;
	cvt.rn.f32.u32 	%f142, %r1385;
	div.rn.f32 	%f4, %f3, %f142;
	add.s64 	%rd492, %rd8, %rd421;
	st.global.f32 	[%rd492], %f4;
	setp.gt.s32 	%p314, %r58, 9;
	@%p314 bra 	$L__BB23_255;
	cvt.f64.f32 	%fd6, %f1;
	cvt.f64.f32 	%fd7, %f2;
	cvt.f64.f32 	%fd8, %f3;
	cvt.f64.f32 	%fd9, %f4;
	st.local.u32 	[%rd11], %r58;
	st.local.f64 	[%rd11+8], %fd6;
	st.local.f64 	[%rd11+16], %fd7;
	mov.b32 	%r1216, 1;
	st.local.v2.u32 	[%rd11+24], {%r1216, %r1385};
	st.local.v2.f64 	[%rd11+32], {%fd8, %fd9};
	mov.u64 	%rd493, $str$18;
	cvta.global.u64 	%rd494, %rd493;
	add.u64 	%rd495, %SP, 32;
	{ // callseq 104, 0
	.param .b64 param0;
	st.param.b64 	[param0], %rd494;
	.param .b64 param1;
	st.param.b64 	[param1], %rd495;
	.param .b32 retval0;
	call.uni (retval0), 
	vprintf, 
	(
	param0, 
	param1
	);
	ld.param.b32 	%r1217, [retval0];
	} // callseq 104
	bra.uni 	$L__BB23_255;
$L__BB23_254:
	add.s64 	%rd487, %rd8, %rd421;
	mov.b32 	%r1213, 0;
	st.global.u32 	[%rd487], %r1213;
	cvt.f64.f32 	%fd4, %f1;
	cvt.f64.f32 	%fd5, %f2;
	st.local.u32 	[%rd11], %r58;
	st.local.f64 	[%rd11+8], %fd4;
	st.local.f64 	[%rd11+16], %fd5;
	mov.u64 	%rd488, $str$19;
	cvta.global.u64 	%rd489, %rd488;
	add.u64 	%rd490, %SP, 32;
	{ // callseq 103, 0
	.param .b64 param0;
	st.param.b64 	[param0], %rd489;
	.param .b64 param1;
	st.param.b64 	[param1], %rd490;
	.param .b32 retval0;
	call.uni (retval0), 
	vprintf, 
	(
	param0, 
	param1
	);
	ld.param.b32 	%r1214, [retval0];
	} // callseq 103
$L__BB23_255:
	ret;

}
	// .globl	prod_backward_kernel
.visible .entry prod_backward_kernel(
	.param .u64 .ptr .align 1 prod_backward_kernel_param_0,
	.param .u64 .ptr .align 1 prod_backward_kernel_param_1,
	.param .u64 .ptr .align 1 prod_backward_kernel_param_2,
	.param .u64 .ptr .align 1 prod_backward_kernel_param_3,
	.param .u64 .ptr .align 1 prod_backward_kernel_param_4,
	.param .u64 .ptr .align 1 prod_backward_kernel_param_5,
	.param .u64 .ptr .align 1 prod_backward_kernel_param_6,
	.param .u64 .ptr .align 1 prod_backward_kernel_param_7,
	.param .u64 .ptr .align 1 prod_backward_kernel_param_8,
	.param .u64 .ptr .align 1 prod_backward_kernel_param_9,
	.param .u32 prod_backward_kernel_param_10,
	.param .u32 prod_backward_kernel_param_11,
	.param .u32 prod_backward_kernel_param_12,
	.param .u32 prod_backward_kernel_param_13,
	.param .u32 prod_backward_kernel_param_14
)
{
	.local .align 16 .b8 	__local_depot24[144];
	.reg .b64 	%SP;
	.reg .b64 	%SPL;
	.reg .pred 	%p<195>;
	.reg .b32 	%r<963>;
	.reg .b32 	%f<15>;
	.reg .b64 	%rd<498>;
	.reg .b64 	%fd<20>;

	mov.u64 	%SPL, __local_depot24;
	cvta.local.u64 	%SP, %SPL;
	ld.param.u64 	%rd74, [prod_backward_kernel_param_3];
	ld.param.u64 	%rd75, [prod_backward_kernel_param_4];
	ld.param.u64 	%rd76, [prod_backward_kernel_param_5];
	ld.param.u32 	%r227, [prod_backward_kernel_param_10];
	ld.param.u32 	%r228, [prod_backward_kernel_param_11];
	ld.param.u32 	%r229, [prod_backward_kernel_param_12];
	ld.param.u32 	%r230, [prod_backward_kernel_param_13];
	cvta.to.global.u64 	%rd1, %rd76;
	cvta.to.global.u64 	%rd2, %rd75;
	cvta.to.global.u64 	%rd3, %rd74;
	add.u64 	%rd4, %SPL, 0;
	add.u64 	%rd5, %SPL, 32;
	add.u64 	%rd6, %SPL, 64;
	add.u64 	%rd80, %SP, 96;
	add.u64 	%rd7, %SPL, 96;
	mov.u32 	%r1, %tid.x;
	mov.u32 	%r2, %ctaid.x;
	or.b32  	%r3, %r1, %r2;
	setp.ne.s32 	%p1, %r3, 0;
	@%p1 bra 	$L__BB24_44;
	ld.param.u32 	%r865, [prod_backward_kernel_param_14];
	mov.u64 	%rd81, $str$20;
	cvta.global.u64 	%rd82, %rd81;
	{ // callseq 106, 0
	.param .b64 param0;
	st.param.b64 	[param0], %rd82;
	.param .b64 param1;
	st.param.b64 	[param1], 0;
	.param .b32 retval0;
	call.uni (retval0), 
	vprintf, 
	(
	param0, 
	param1
	);
	ld.param.b32 	%r232, [retval0];
	} // callseq 106
	st.local.v2.u32 	[%rd7], {%r227, %r228};
	st.local.u32 	[%rd7+8], %r229;
	mov.u64 	%rd83, $str$2;
	cvta.global.u64 	%rd84, %rd83;
	{ // callseq 107, 0
	.param .b64 param0;
	st.param.b64 	[param0], %rd84;
	.param .b64 param1;
	st.param.b64 	[param1], %rd80;
	.param .b32 retval0;
	call.uni (retval0), 
	vprintf, 
	(
	param0, 
	param1
	);
	ld.param.b32 	%r234, [retval0];
	} // callseq 107
	st.local.v2.u32 	[%rd7], {%r230, %r865};
	mov.u64 	%rd86, $str$3;
	cvta.global.u64 	%rd87, %rd86;
	{ // callseq 108, 0
	.param .b64 param0;
	st.param.b64 	[param0], %rd87;
	.param .b64 param1;
	st.param.b64 	[param1], %rd80;
	.param .b32 retval0;
	call.uni (retval0), 
	vprintf, 
	(
	param0, 
	param1
	);
	ld.param.b32 	%r236, [retval0];
	} // callseq 108
	mov.u64 	%rd88, $str$4;
	cvta.global.u64 	%rd89, %rd88;
	{ // callseq 109, 0
	.param .b64 param0;
	st.param.b64 	[param0], %rd89;
	.param .b64 param1;
	st.param.b64 	[param1], 0;
	.param .b32 retval0;
	call.uni (retval0), 
	vprintf, 
	(
	param0, 
	param1
	);
	ld.param.b32 	%r238, [retval0];
	} // callseq 109
	setp.lt.s32 	%p2, %r227, 1;
	@%p2 bra 	$L__BB24_14;
	add.s32 	%r4, %r227, -1;
	setp.lt.u32 	%p3, %r227, 16;
	mov.b32 	%r871, 0;
	@%p3 bra 	$L__BB24_5;
	add.s64 	%rd479, %rd2, 32;
	mov.b32 	%r869, 0;
	mov.u64 	%rd90, $str$6;
	mov.u64 	%rd92, $str$5;
	mov.u64 	%rd95, $str$7;
	and.b32  	%r871, %r227, 2147483632;
$L__BB24_4:
	.pragma "nounroll";
	ld.global.u32 	%r242, [%rd479+-32];
	setp.lt.s32 	%p4, %r869, %r4;
	cvta.global.u64 	%rd91, %rd90;
	cvta.global.u64 	%rd93, %rd92;
	selp.b64 	%rd94, %rd93, %rd91, %p4;
	st.local.u32 	[%rd7], %r242;
	st.local.u64 	[%rd7+8], %rd94;
	cvta.global.u64 	%rd96, %rd95;
	{ // callseq 110, 0
	.param .b64 param0;
	st.param.b64 	[param0], %rd96;
	.param .b64 param1;
	st.param.b64 	[param1], %rd80;
	.param .b32 retval0;
	call.uni (retval0), 
	vprintf, 
	(
	param0, 
	param1
	);
	ld.param.b32 	%r243, [retval0];
	} // callseq 110
	ld.global.u32 	%r245, [%rd479+-28];
	add.s32 	%r246, %r869, 1;
	setp.lt.s32 	%p5, %r246, %r4;
	selp.b64 	%rd98, %rd93, %rd91, %p5;
	st.local.u32 	[%rd7], %r245;
	st.local.u64 	[%rd7+8], %rd98;
	{ // callseq 111, 0
	.param .b64 param0;
	st.param.b64 	[param0], %rd96;
	.param .b64 param1;
	st.param.b64 	[param1], %rd80;
	.param .b32 retval0;
	call.uni (retval0), 
	vprintf, 
	(
	param0, 
	param1
	);
	ld.param.b32 	%r247, [retval0];
	} // callseq 111
	ld.global.u32 	%r249, [%rd479+-24];
	add.s32 	%r250, %r869, 2;
	setp.lt.s32 	%p6, %r250, %r4;
	selp.b64 	%rd99, %rd93, %rd91, %p6;
	st.local.u32 	[%rd7], %r249;
	st.local.u64 	[%rd7+8], %rd99;
	{ // callseq 112, 0
	.param .b64 param0;
	st.param.b64 	[param0], %rd96;
	.param .b64 param1;
	st.param.b64 	[param1], %rd80;
	.param .b32 retval0;
	call.uni (retval0), 
	vprintf, 
	(
	param0, 
	param1
	);
	ld.param.b32 	%r251, [retval0];
	} // callseq 112
	ld.global.u32 	%r253, [%rd479+-20];
	add.s32 	%r254, %r869, 3;
	setp.lt.s32 	%p7, %r254, %r4;
	selp.b64 	%rd100, %rd93, %rd91, %p7;
	st.local.u32 	[%rd7], %r253;
	st.local.u64 	[%rd7+8], %rd100;
	{ // callseq 113, 0
	.param .b64 param0;
	st.param.b64 	[param0], %rd96;
	.param .b64 param1;
	st.param.b64 	[param1], %rd80;
	.param .b32 retval0;
	call.uni (retval0), 
	vprintf, 
	(
	param0, 
	param1
	);
	ld.param.b32 	%r255, [retval0];
	} // callseq 113
	ld.global.u32 	%r257, [%rd479+-16];
	add.s32 	%r258, %r869, 4;
	setp.lt.s32 	%p8, %r258, %r4;
	selp.b64 	%rd101, %rd93, %rd91, %p8;
	st.local.u32 	[%rd7], %r257;
	st.local.u64 	[%rd7+8], %rd101;
	{ // callseq 114, 0
	.param .b64 param0;
	st.param.b64 	[param0], %rd96;
	.param .b64 param1;
	st.param.b64 	[param1], %rd80;
	.param .b32 retval0;
	call.uni (retval0), 
	vprintf, 
	(
	param0, 
	param1
	);
	ld.param.b32 	%r259, [retval0];
	} // callseq 114
	ld.global.u32 	%r261, [%rd479+-12];
	add.s32 	%r262, %r869, 5;
	setp.lt.s32 	%p9, %r262, %r4;
	selp.b64 	%rd102, %rd93, %rd91, %p9;
	st.local.u32 	[%rd7], %r261;
	st.local.u64 	[%rd7+8], %rd102;
	{ // callseq 115, 0
	.param .b64 param0;
	st.param.b64 	[param0], %rd96;
	.param .b64 param1;
	st.param.b64 	[param1], %rd80;
	.param .b32 retval0;
	call.uni (retval0), 
	vprintf, 
	(
	param0, 
	param1
	);
	ld.param.b32 	%r263, [retval0];
	} // callseq 115
	ld.global.u32 	%r265, [%rd479+-8];
	add.s32 	%r266, %r869, 6;
	setp.lt.s32 	%p10, %r266, %r4;
	selp.b64 	%rd103, %rd93, %rd91, %p10;
	st.local.u32 	[%rd7], %r265;
	st.local.u64 	[%rd7+8], %rd103;
	{ // callseq 116, 0
	.param .b64 param0;
	st.param.b64 	[param0], %rd96;
	.param .b64 param1;
	st.param.b64 	[param1], %rd80;
	.param .b32 retval0;
	call.uni (retval0), 
	vprintf, 
	(
	param0, 
	param1
	);
	ld.param.b32 	%r267, [retval0];
	} // callseq 116
	ld.global.u32 	%r269, [%rd479+-4];
	add.s32 	%r270, %r869, 7;
	setp.lt.s32 	%p11, %r270, %r4;
	selp.b64 	%rd104, %rd93, %rd91, %p11;
	st.local.u32 	[%rd7], %r269;
	st.local.u64 	[%rd7+8], %rd104;
	{ // callseq 117, 0
	.param .b64 param0;
	st.param.b64 	[param0], %rd96;
	.param .b64 param1;
	st.param.b64 	[param1], %rd80;
	.param .b32 retval0;
	call.uni (retval0), 
	vprintf, 
	(
	param0, 
	param1
	);
	ld.param.b32 	%r271, [retval0];
	} // callseq 117
	ld.global.u32 	%r273, [%rd479];
	add.s32 	%r274, %r869, 8;
	setp.lt.s32 	%p12, %r274, %r4;
	selp.b64 	%rd105, %rd93, %rd91, %p12;
	st.local.u32 	[%rd7], %r273;
	st.local.u64 	[%rd7+8], %rd105;
	{ // callseq 118, 0
	.param .b64 param0;
	st.param.b64 	[param0], %rd96;
	.param .b64 param1;
	st.param.b64 	[param1], %rd80;
	.param .b32 retval0;
	call.uni (retval0), 
	vprintf, 
	(
	param0, 
	param1
	);
	ld.param.b32 	%r275, [retval0];
	} // callseq 118
	ld.global.u32 	%r277, [%rd479+4];
	add.s32 	%r278, %r869, 9;
	setp.lt.s32 	%p13, %r278, %r4;
	selp.b64 	%rd106, %rd93, %rd91, %p13;
	st.local.u32 	[%rd7], %r277;
	st.local.u64 	[%rd7+8], %rd106;
	{ // callseq 119, 0
	.param .b64 param0;
	st.param.b64 	[param0], %rd96;
	.param .b64 param1;
	st.param.b64 	[param1], %rd80;
	.param .b32 retval0;
	call.uni (retval0), 
	vprintf, 
	(
	param0, 
	param1
	);
	ld.param.b32 	%r279, [retval0];
	} // callseq 119
	ld.global.u32 	%r281, [%rd479+8];
	add.s32 	%r282, %r869, 10;
	setp.lt.s32 	%p14, %r282, %r4;
	selp.b64 	%rd107, %rd93, %rd91, %p14;
	st.local.u32 	[%rd7], %r281;
	st.local.u64 	[%rd7+8], %rd107;
	{ // callseq 120, 0
	.param .b64 param0;
	st.param.b64 	[param0], %rd96;
	.param .b64 param1;
	st.param.b64 	[param1], %rd80;
	.param .b32 retval0;
	call.uni (retval0), 
	vprintf, 
	(
	param0, 
	param1
	);
	ld.param.b32 	%r283, [retval0];
	} // callseq 120
	ld.global.u32 	%r285, [%rd479+12];
	add.s32 	%r286, %r869, 11;
	setp.lt.s32 	%p15, %r286, %r4;
	selp.b64 	%rd108, %rd93, %rd91, %p15;
	st.local.u32 	[%rd7], %r285;
	st.local.u64 	[%rd7+8], %rd108;
	{ // callseq 121, 0
	.param .b64 param0;
	st.param.b64 	[param0], %rd96;
	.param .b64 param1;
	st.param.b64 	[param1], %rd80;
	.param .b32 retval0;
	call.uni (retval0), 
	vprintf, 
	(
	param0, 
	param1
	);
	ld.param.b32 	%r287, [retval0];
	} // callseq 121
	ld.global.u32 	%r289, [%rd479+16];
	add.s32 	%r290, %r869, 12;
	setp.lt.s32 	%p16, %r290, %r4;
	selp.b64 	%rd109, %rd93, %rd91, %p16;
	st.local.u32 	[%rd7], %r289;
	st.local.u64 	[%rd7+8], %rd109;
	{ // callseq 122, 0
	.param .b64 param0;
	st.param.b64 	[param0], %rd96;
	.param .b64 param1;
	st.param.b64 	[param1], %rd80;
	.param .b32 retval0;
	call.uni (retval0), 
	vprintf, 
	(
	param0, 
	param1
	);
	ld.param.b32 	%r291, [retval0];
	} // callseq 122
	ld.global.u32 	%r293, [%rd479+20];
	add.s32 	%r294, %r869, 13;
	setp.lt.s32 	%p17, %r294, %r4;
	selp.b64 	%rd110, %rd93, %rd91, %p17;
	st.local.u32 	[%rd7], %r293;
	st.local.u64 	[%rd7+8], %rd110;
	{ // callseq 123, 0
	.param .b64 param0;
	st.param.b64 	[param0], %rd96;
	.param .b64 param1;
	st.param.b64 	[param1], %rd80;
	.param .b32 retval0;
	call.uni (retval0), 
	vprintf, 
	(
	param0, 
	param1
	);
	ld.param.b32 	%r295, [retval0];
	} // callseq 123
	ld.global.u32 	%r297, [%rd479+24];
	add.s32 	%r298, %r869, 14;
	setp.lt.s32 	%p18, %r298, %r4;
	selp.b64 	%rd111, %rd93, %rd91, %p18;
	st.local.u32 	[%rd7], %r297;
	st.local.u64 	[%rd7+8], %rd111;
	{ // callseq 124, 0
	.param .b64 param0;
	st.param.b64 	[param0], %rd96;
	.param .b64 param1;
	st.param.b64 	[param1], %rd80;
	.param .b32 retval0;
	call.uni (retval0), 
	vprintf, 
	(
	param0, 
	param1
	);
	ld.param.b32 	%r299, [retval0];
	} // callseq 124
	ld.global.u32 	%r301, [%rd479+28];
	add.s32 	%r302, %r869, 15;
	setp.lt.s32 	%p19, %r302, %r4;
	selp.b64 	%rd112, %rd93, %rd91, %p19;
	st.local.u32 	[%rd7], %r301;
	st.local.u64 	[%rd7+8], %rd112;
	{ // callseq 125, 0
	.param .b64 param0;
	st.param.b64 	[param0], %rd96;
	.param .b64 param1;
	st.param.b64 	[param1], %rd80;
	.param .b32 retval0;
	call.uni (retval0), 
	vprintf, 
	(
	param0, 
	param1
	);
	ld.param.b32 	%r303, [retval0];
	} // callseq 125
	add.s64 	%rd479, %rd479, 64;
	add.s32 	%r869, %r869, 16;
	setp.ne.s32 	%p20, %r869, %r871;
	@%p20 bra 	$L__BB24_4;
$L__BB24_5:
	and.b32  	%r9, %r227, 15;
	setp.eq.s32 	%p21, %r9, 0;
	@%p21 bra 	$L__BB24_14;
	setp.lt.u32 	%p22, %r9, 8;
	@%p22 bra 	$L__BB24_8;
	mul.wide.u32 	%rd113, %r871, 4;
	add.s64 	%rd114, %rd2, %rd113;
	ld.global.u32 	%r305, [%rd114];
	setp.lt.s32 	%p23, %r871, %r4;
	mov.u64 	%rd115, $str$6;
	cvta.global.u64 	%rd116, %rd115;
	mov.u64 	%rd117, $str$5;
	cvta.global.u64 	%rd118, %rd117;
	selp.b64 	%rd119, %rd118, %rd116, %p23;
	st.local.u32 	[%rd7], %r305;
	st.local.u64 	[%rd7+8], %rd119;
	mov.u64 	%rd120, $str$7;
	cvta.global.u64 	%rd121, %rd120;
	add.u64 	%rd122, %SP, 96;
	{ // callseq 126, 0
	.param .b64 param0;
	st.param.b64 	[param0], %rd121;
	.param .b64 param1;
	st.param.b64 	[param1], %rd122;
	.param .b32 retval0;
	call.uni (retval0), 
	vprintf, 
	(
	param0, 
	param1
	);
	ld.param.b32 	%r306, [retval0];
	} // callseq 126
	add.s32 	%r308, %r871, 1;
	ld.global.u32 	%r309, [%rd114+4];
	setp.lt.s32 	%p24, %r308, %r4;
	selp.b64 	%rd123, %rd118, %rd116, %p24;
	st.local.u32 	[%rd7], %r309;
	st.local.u64 	[%rd7+8], %rd123;
	{ // callseq 127, 0
	.param .b64 param0;
	st.param.b64 	[param0], %rd121;
	.param .b64 param1;
	st.param.b64 	[param1], %rd122;
	.param .b32 retval0;
	call.uni (retval0), 
	vprintf, 
	(
	param0, 
	param1
	);
	ld.param.b32 	%r310, [retval0];
	} // callseq 127
	add.s32 	%r312, %r871, 2;
	ld.global.u32 	%r313, [%rd114+8];
	setp.lt.s32 	%p25, %r312, %r4;
	selp.b64 	%rd124, %rd118, %rd116, %p25;
	st.local.u32 	[%rd7], %r313;
	st.local.u64 	[%rd7+8], %rd124;
	{ // callseq 128, 0
	.param .b64 param0;
	st.param.b64 	[param0], %rd121;
	.param .b64 param1;
	st.param.b64 	[param1], %rd122;
	.param .b32 retval0;
	call.uni (retval0), 
	vprintf, 
	(
	param0, 
	param1
	);
	ld.param.b32 	%r314, [retval0];
	} // callseq 128
	add.s32 	%r316, %r871, 3;
	ld.global.u32 	%r317, [%rd114+12];
	setp.lt.s32 	%p26, %r316, %r4;
	selp.b64 	%rd125, %rd118, %rd116, %p26;
	st.local.u32 	[%rd7], %r317;
	st.local.u64 	[%rd7+8], %rd125;
	{ // callseq 129, 0
	.param .b64 param0;
	st.param.b64 	[param0], %rd121;
	.param .b64 param1;
	st.param.b64 	[param1], %rd122;
	.param .b32 retval0;
	call.uni (retval0), 
	vprintf, 
	(
	param0, 
	param1
	);
	ld.param.b32 	%r318, [retval0];
	} // callseq 129
	add.s32 	%r320, %r871, 4;
	ld.global.u32 	%r321, [%rd114+16];
	setp.lt.s32 	%p27, %r320, %r4;
	selp.b64 	%rd126, %rd118, %rd116, %p27;
	st.local.u32 	[%rd7], %r321;
	st.local.u64 	[%rd7+8], %rd126;
	{ // callseq 130, 0
	.param .b64 param0;
	st.param.b64 	[param0], %rd121;
	.param .b64 param1;
	st.param.b64 	[param1], %rd122;
	.param .b32 retval0;
	call.uni (retval0), 
	vprintf, 
	(
	param0, 
	param1
	);
	ld.param.b32 	%r322, [retval0];
	} // callseq 130
	add.s32 	%r324, %r871, 5;
	ld.global.u32 	%r325, [%rd114+20];
	setp.lt.s32 	%p28, %r324, %r4;
	selp.b64 	%rd127, %rd118, %rd116, %p28;
	st.local.u32 	[%rd7], %r325;
	st.local.u64 	[%rd7+8], %rd127;
	{ // callseq 131, 0
	.param .b64 param0;
	st.param.b64 	[param0], %rd121;
	.param .b64 param1;
	st.param.b64 	[param1], %rd122;
	.param .b32 retval0;
	call.uni (retval0), 
	vprintf, 
	(
	param0, 
	param1
	);
	ld.param.b32 	%r326, [retval0];
	} // callseq 131
	add.s32 	%r328, %r871, 6;
	ld.global.u32 	%r329, [%rd114+24];
	setp.lt.s32 	%p29, %r328, %r4;
	selp.b64 	%rd128, %rd118, %rd116, %p29;
	st.local.u32 	[%rd7], %r329;
	st.local.u64 	[%rd7+8], %rd128;
	{ // callseq 132, 0
	.param .b64 param0;
	st.param.b64 	[param0], %rd121;
	.param .b64 param1;
	st.param.b64 	[param1], %rd122;
	.param .b32 retval0;
	call.uni (retval0), 
	vprintf, 
	(
	param0, 
	param1
	);
	ld.param.b32 	%r330, [retval0];
	} // callseq 132
	add.s32 	%r332, %r871, 7;
	ld.global.u32 	%r333, [%rd114+28];
	setp.lt.s32 	%p30, %r332, %r4;
	selp.b64 	%rd129, %rd118, %rd116, %p30;
	st.local.u32 	[%rd7], %r333;
	st.local.u64 	[%rd7+8], %rd129;
	{ // callseq 133, 0
	.param .b64 param0;
	st.param.b64 	[param0], %rd121;
	.param .b64 param1;
	st.param.b64 	[param1], %rd122;
	.param .b32 retval0;
	call.uni (retval0), 
	vprintf, 
	(
	param0, 
	param1
	);
	ld.param.b32 	%r334, [retval0];
	} // callseq 133
	add.s32 	%r871, %r871, 8;
$L__BB24_8:
	and.b32  	%r12, %r227, 7;
	setp.eq.s32 	%p31, %r12, 0;
	@%p31 bra 	$L__BB24_14;
	setp.lt.u32 	%p32, %r12, 4;
	@%p32 bra 	$L__BB24_11;
	mul.wide.u32 	%rd130, %r871, 4;
	add.s64 	%rd131, %rd2, %rd130;
	ld.global.u32 	%r336, [%rd131];
	setp.lt.s32 	%p33, %r871, %r4;
	mov.u64 	%rd132, $str$6;
	cvta.global.u64 	%rd133, %rd132;
	mov.u64 	%rd134, $str$5;
	cvta.global.u64 	%rd135, %rd134;
	selp.b64 	%rd136, %rd135, %rd133, %p33;
	st.local.u32 	[%rd7], %r336;
	st.local.u64 	[%rd7+8], %rd136;
	mov.u64 	%rd137, $str$7;
	cvta.global.u64 	%rd138, %rd137;
	add.u64 	%rd139, %SP, 96;
	{ // callseq 134, 0
	.param .b64 param0;
	st.param.b64 	[param0], %rd138;
	.param .b64 param1;
	st.param.b64 	[param1], %rd139;
	.param .b32 retval0;
	call.uni (retval0), 
	vprintf, 
	(
	param0, 
	param1
	);
	ld.param.b32 	%r337, [retval0];
	} // callseq 134
	add.s32 	%r339, %r871, 1;
	ld.global.u32 	%r340, [%rd131+4];
	setp.lt.s32 	%p34, %r339, %r4;
	selp.b64 	%rd140, %rd135, %rd133, %p34;
	st.local.u32 	[%rd7], %r340;
	st.local.u64 	[%rd7+8], %rd140;
	{ // callseq 135, 0
	.param .b64 param0;
	st.param.b64 	[param0], %rd138;
	.param .b64 param1;
	st.param.b64 	[param1], %rd139;
	.param .b32 retval0;
	call.uni (retval0), 
	vprintf, 
	(
	param0, 
	param1
	);
	ld.param.b32 	%r341, [retval0];
	} // callseq 135
	add.s32 	%r343, %r871, 2;
	ld.global.u32 	%r344, [%rd131+8];
	setp.lt.s32 	%p35, %r343, %r4;
	selp.b64 	%rd141, %rd135, %rd133, %p35;
	st.local.u32 	[%rd7], %r344;
	st.local.u64 	[%rd7+8], %rd141;
	{ // callseq 136, 0
	.param .b64 param0;
	st.param.b64 	[param0], %rd138;
	.param .b64 param1;
	st.param.b64 	[param1], %rd139;
	.param .b32 retval0;
	call.uni (retval0), 
	vprintf, 
	(
	param0, 
	param1
	);
	ld.param.b32 	%r345, [retval0];
	} // callseq 136
	add.s32 	%r347, %r871, 3;
	ld.global.u32 	%r348, [%rd131+12];
	setp.lt.s32 	%p36, %r347, %r4;
	selp.b64 	%rd142, %rd135, %rd133, %p36;
	st.local.u32 	[%rd7], %r348;
	st.local.u64 	[%rd7+8], %rd142;
	{ // callseq 137, 0
	.param .b64 param0;
	st.param.b64 	[param0], %rd138;
	.param .b64 param1;
	st.param.b64 	[param1], %rd139;
	.param .b32 retval0;
	call.uni (retval0), 
	vprintf, 
	(
	param0, 
	param1
	);
	ld.param.b32 	%r349, [retval0];
	} // callseq 137
	add.s32 	%r871, %r871, 4;
$L__BB24_11:
	and.b32  	%r15, %r227, 3;
	setp.eq.s32 	%p37, %r15, 0;
	@%p37 bra 	$L__BB24_14;
	mul.wide.u32 	%rd143, %r871, 4;
	add.s64 	%rd480, %rd2, %rd143;
	neg.s32 	%r873, %r15;
	mov.u64 	%rd144, $str$6;
	mov.u64 	%rd146, $str$5;
	mov.u64 	%rd149, $str$7;
	add.u64 	%rd151, %SP, 96;
$L__BB24_13:
	.pragma "nounroll";
	ld.global.u32 	%r351, [%rd480];
	setp.lt.s32 	%p38, %r871, %r4;
	cvta.global.u64 	%rd145, %rd144;
	cvta.global.u64 	%rd147, %rd146;
	selp.b64 	%rd148, %rd147, %rd145, %p38;
	st.local.u32 	[%rd7], %r351;
	st.local.u64 	[%rd7+8], %rd148;
	cvta.global.u64 	%rd150, %rd149;
	{ // callseq 138, 0
	.param .b64 param0;
	st.param.b64 	[param0], %rd150;
	.param .b64 param1;
	st.param.b64 	[param1], %rd151;
	.param .b32 retval0;
	call.uni (retval0), 
	vprintf, 
	(
	param0, 
	param1
	);
	ld.param.b32 	%r352, [retval0];
	} // callseq 138
	add.s32 	%r871, %r871, 1;
	add.s64 	%rd480, %rd480, 4;
	add.s32 	%r873, %r873, 1;
	setp.ne.s32 	%p39, %r873, 0;
	@%p39 bra 	$L__BB24_13;
$L__BB24_14:
	mov.u64 	%rd152, $str$8;
	cvta.global.u64 	%rd153, %rd152;
	{ // callseq 139, 0
	.param .b64 param0;
	st.param.b64 	[param0], %rd153;
	.param .b64 param1;
	st.param.b64 	[param1], 0;
	.param .b32 retval0;
	call.uni (retval0), 
	vprintf, 
	(
	param0, 
	param1
	);
	ld.param.b32 	%r354, [retval0];
	} // callseq 139
	mov.u64 	%rd154, $str$9;
	cvta.global.u64 	%rd155, %rd154;
	{ // callseq 140, 0
	.param .b64 param0;
	st.param.b64 	[param0], %rd155;
	.param .b64 param1;
	st.param.b64 	[param1], 0;
	.param .b32 retval0;
	call.uni (retval0), 
	vprintf, 
	(
	param0, 
	param1
	);
	ld.param.b32 	%r356, [retval0];
	} // callseq 140
	setp.lt.s32 	%p40, %r228, 1;
	@%p40 bra 	$L__BB24_27;
	add.s32 	%r21, %r228, -1;
	setp.lt.u32 	%p41, %r228, 16;
	mov.b32 	%r877, 0;
	@%p41 bra 	$L__BB24_18;
	add.s64 	%rd481, %rd1, 32;
	mov.b32 	%r875, 0;
	mov.u64 	%rd156, $str$6;
	mov.u64 	%rd158, $str$5;
	mov.u64 	%rd161, $str$7;
	add.u64 	%rd163, %SP, 96;
	and.b32  	%r877, %r228, 2147483632;
$L__BB24_17:
	.pragma "nounroll";
	ld.global.u32 	%r360, [%rd481+-32];
	setp.lt.s32 	%p42, %r875, %r21;
	cvta.global.u64 	%rd157, %rd156;
	cvta.global.u64 	%rd159, %rd158;
	selp.b64 	%rd160, %rd159, %rd157, %p42;
	st.local.u32 	[%rd7], %r360;
	st.local.u64 	[%rd7+8], %rd160;
	cvta.global.u64 	%rd162, %rd161;
	{ // callseq 141, 0
	.param .b64 param0;
	st.param.b64 	[param0], %rd162;
	.param .b64 param1;
	st.param.b64 	[param1], %rd163;
	.param .b32 retval0;
	call.uni (retval0), 
	vprintf, 
	(
	param0, 
	param1
	);
	ld.param.b32 	%r361, [retval0];
	} // callseq 141
	ld.global.u32 	%r363, [%rd481+-28];
	add.s32 	%r364, %r875, 1;
	setp.lt.s32 	%p43, %r364, %r21;
	selp.b64 	%rd164, %rd159, %rd157, %p43;
	st.local.u32 	[%rd7], %r363;
	st.local.u64 	[%rd7+8], %rd164;
	{ // callseq 142, 0
	.param .b64 param0;
	st.param.b64 	[param0], %rd162;
	.param .b64 param1;
	st.param.b64 	[param1], %rd163;
	.param .b32 retval0;
	call.uni (retval0), 
	vprintf, 
	(
	param0, 
	param1
	);
	ld.param.b32 	%r365, [retval0];
	} // callseq 142
	ld.global.u32 	%r367, [%rd481+-24];
	add.s32 	%r368, %r875, 2;
	setp.lt.s32 	%p44, %r368, %r21;
	selp.b64 	%rd165, %rd159, %rd157, %p44;
	st.local.u32 	[%rd7], %r367;
	st.local.u64 	[%rd7+8], %rd165;
	{ // callseq 143, 0
	.param .b64 param0;
	st.param.b64 	[param0], %rd162;
	.param .b64 param1;
	st.param.b64 	[param1], %rd163;
	.param .b32 retval0;
	call.uni (retval0), 
	vprintf, 
	(
	param0, 
	param1
	);
	ld.param.b32 	%r369, [retval0];
	} // callseq 143
	ld.global.u32 	%r371, [%rd481+-20];
	add.s32 	%r372, %r875, 3;
	setp.lt.s32 	%p45, %r372, %r21;
	selp.b64 	%rd166, %rd159, %rd157, %p45;
	st.local.u32 	[%rd7], %r371;
	st.local.u64 	[%rd7+8], %rd166;
	{ // callseq 144, 0
	.param .b64 param0;
	st.param.b64 	[param0], %rd162;
	.param .b64 param1;
	st.param.b64 	[param1], %rd163;
	.param .b32 retval0;
	call.uni (retval0), 
	vprintf, 
	(
	param0, 
	param1
	);
	ld.param.b32 	%r373, [retval0];
	} // callseq 144
	ld.global.u32 	%r375, [%rd481+-16];
	add.s32 	%r376, %r875, 4;
	setp.lt.s32 	%p46, %r376, %r21;
	selp.b64 	%rd167, %rd159, %rd157, %p46;
	st.local.u32 	[%rd7], %r375;
	st.local.u64 	[%rd7+8], %rd167;
	{ // callseq 145, 0
	.param .b64 param0;
	st.param.b64 	[param0], %rd162;
	.param .b64 param1;
	st.param.b64 	[param1], %rd163;
	.param .b32 retval0;
	call.uni (retval0), 
	vprintf, 
	(
	param0, 
	param1
	);
	ld.param.b32 	%r377, [retval0];
	} // callseq 145
	ld.global.u32 	%r379, [%rd481+-12];
	add.s32 	%r380, %r875, 5;
	setp.lt.s32 	%p47, %r380, %r21;
	selp.b64 	%rd168, %rd159, %rd157, %p47;
	st.local.u32 	[%rd7], %r379;
	st.local.u64 	[%rd7+8], %rd168;
	{ // callseq 146, 0
	.param .b64 param0;
	st.param.b64 	[param0], %rd162;
	.param .b64 param1;
	st.param.b64 	[param1], %rd163;
	.param .b32 retval0;
	call.uni (retval0), 
	vprintf, 
	(
	param0, 
	param1
	);
	ld.param.b32 	%r381, [retval0];
	} // callseq 146
	ld.global.u32 	%r383, [%rd481+-8];
	add.s32 	%r384, %r875, 6;
	setp.lt.s32 	%p48, %r384, %r21;
	selp.b64 	%rd169, %rd159, %rd157, %p48;
	st.local.u32 	[%rd7], %r383;
	st.local.u64 	[%rd7+8], %rd169;
	{ // callseq 147, 0
	.param .b64 param0;
	st.param.b64 	[param0], %rd162;
	.param .b64 param1;
	st.param.b64 	[param1], %rd163;
	.param .b32 retval0;
	call.uni (retval0), 
	vprintf, 
	(
	param0, 
	param1
	);
	ld.param.b32 	%r385, [retval0];
	} // callseq 147
	ld.global.u32 	%r387, [%rd481+-4];
	add.s32 	%r388, %r875, 7;
	setp.lt.s32 	%p49, %r388, %r21;
	selp.b64 	%rd170, %rd159, %rd157, %p49;
	st.local.u32 	[%rd7], %r387;
	st.local.u64 	[%rd7+8], %rd170;
	{ // callseq 148, 0
	.param .b64 param0;
	st.param.b64 	[param0], %rd162;
	.param .b64 param1;
	st.param.b64 	[param1], %rd163;
	.param .b32 retval0;
	call.uni (retval0), 
	vprintf, 
	(
	param0, 
	param1
	);
	ld.param.b32 	%r389, [retval0];
	} // callseq 148
	ld.global.u32 	%r391, [%rd481];
	add.s32 	%r392, %r875, 8;
	setp.lt.s32 	%p50, %r392, %r21;
	selp.b64 	%rd171, %rd159, %rd157, %p50;
	st.local.u32 	[%rd7], %r391;
	st.local.u64 	[%rd7+8], %rd171;
	{ // callseq 149, 0
	.param .b64 param0;
	st.param.b64 	[param0], %rd162;
	.param .b64 param1;
	st.param.b64 	[param1], %rd163;
	.param .b32 retval0;
	call.uni (retval0), 
	vprintf, 
	(
	param0, 
	param1
	);
	ld.param.b32 	%r393, [retval0];
	} // callseq 149
	ld.global.u32 	%r395, [%rd481+4];
	add.s32 	%r396, %r875, 9;
	setp.lt.s32 	%p51, %r396, %r21;
	selp.b64 	%rd172, %rd159, %rd157, %p51;
	st.local.u32 	[%rd7], %r395;
	st.local.u64 	[%rd7+8], %rd172;
	{ // callseq 150, 0
	.param .b64 param0;
	st.param.b64 	[param0], %rd162;
	.param .b64 param1;
	st.param.b64 	[param1], %rd163;
	.param .b32 retval0;
	call.uni (retval0), 
	vprintf, 
	(
	param0, 
	param1
	);
	ld.param.b32 	%r397, [retval0];
	} // callseq 150
	ld.global.u32 	%r399, [%rd481+8];
	add.s32 	%r400, %r875, 10;
	setp.lt.s32 	%p52, %r400, %r21;
	selp.b64 	%rd173, %rd159, %rd157, %p52;
	st.local.u32 	[%rd7], %r399;
	st.local.u64 	[%rd7+8], %rd173;
	{ // callseq 151, 0
	.param .b64 param0;
	st.param.b64 	[param0], %rd162;
	.param .b64 param1;
	st.param.b64 	[param1], %rd163;
	.param .b32 retval0;
	call.uni (retval0), 
	vprintf, 
	(
	param0, 
	param1
	);
	ld.param.b32 	%r401, [retval0];
	} // callseq 151
	ld.global.u32 	%r403, [%rd481+12];
	add.s32 	%r404, %r875, 11;
	setp.lt.s32 	%p53, %r404, %r21;
	selp.b64 	%rd174, %rd159, %rd157, %p53;
	st.local.u32 	[%rd7], %r403;
	st.local.u64 	[%rd7+8], %rd174;
	{ // callseq 152, 0
	.param .b64 param0;
	st.param.b64 	[param0], %rd162;
	.param .b64 param1;
	st.param.b64 	[param1], %rd163;
	.param .b32 retval0;
	call.uni (retval0), 
	vprintf, 
	(
	param0, 
	param1
	);
	ld.param.b32 	%r405, [retval0];
	} // callseq 152
	ld.global.u32 	%r407, [%rd481+16];
	add.s32 	%r408, %r875, 12;
	setp.lt.s32 	%p54, %r408, %r21;
	selp.b64 	%rd175, %rd159, %rd157, %p54;
	st.local.u32 	[%rd7], %r407;
	st.local.u64 	[%rd7+8], %rd175;
	{ // callseq 153, 0
	.param .b64 param0;
	st.param.b64 	[param0], %rd162;
	.param .b64 param1;
	st.param.b64 	[param1], %rd163;
	.param .b32 retval0;
	call.uni (retval0), 
	vprintf, 
	(
	param0, 
	param1
	);
	ld.param.b32 	%r409, [retval0];
	} // callseq 153
	ld.global.u32 	%r411, [%rd481+20];
	add.s32 	%r412, %r875, 13;
	setp.lt.s32 	%p55, %r412, %r21;
	selp.b64 	%rd176, %rd159, %rd157, %p55;
	st.local.u32 	[%rd7], %r411;
	st.local.u64 	[%rd7+8], %rd176;
	{ // callseq 154, 0
	.param .b64 param0;
	st.param.b64 	[param0], %rd162;
	.param .b64 param1;
	st.param.b64 	[param1], %rd163;
	.param .b32 retval0;
	call.uni (retval0), 
	vprintf, 
	(
	param0, 
	param1
	);
	ld.param.b32 	%r413, [retval0];
	} // callseq 154
	ld.global.u32 	%r415, [%rd481+24];
	add.s32 	%r416, %r875, 14;
	setp.lt.s32 	%p56, %r416, %r21;
	selp.b64 	%rd177, %rd159, %rd157, %p56;
	st.local.u32 	[%rd7], %r415;
	st.local.u64 	[%rd7+8], %rd177;
	{ // callseq 155, 0
	.param .b64 param0;
	st.param.b64 	[param0], %rd162;
	.param .b64 param1;
	st.param.b64 	[param1], %rd163;
	.param .b32 retval0;
	call.uni (retval0), 
	vprintf, 
	(
	param0, 
	param1
	);
	ld.param.b32 	%r417, [retval0];
	} // callseq 155
	ld.global.u32 	%r419, [%rd481+28];
	add.s32 	%r420, %r875, 15;
	setp.lt.s32 	%p57, %r420, %r21;
	selp.b64 	%rd178, %rd159, %rd157, %p57;
	st.local.u32 	[%rd7], %r419;
	st.local.u64 	[%rd7+8], %rd178;
	{ // callseq 156, 0
	.param .b64 param0;
	st.param.b64 	[param0], %rd162;
	.param .b64 param1;
	st.param.b64 	[param1], %rd163;
	.param .b32 retval0;
	call.uni (retval0), 
	vprintf, 
	(
	param0, 
	param1
	);
	ld.param.b32 	%r421, [retval0];
	} // callseq 156
	add.s64 	%rd481, %rd481, 64;
	add.s32 	%r875, %r875, 16;
	setp.ne.s32 	%p58, %r875, %r877;
	@%p58 bra 	$L__BB24_17;
$L__BB24_18:
	and.b32  	%r26, %r228, 15;
	setp.eq.s32 	%p59, %r26, 0;
	@%p59 bra 	$L__BB24_27;
	setp.lt.u32 	%p60, %r26, 8;
	@%p60 bra 	$L__BB24_21;
	mul.wide.u32 	%rd179, %r877, 4;
	add.s64 	%rd180, %rd1, %rd179;
	ld.global.u32 	%r423, [%rd180];
	setp.lt.s32 	%p61, %r877, %r21;
	mov.u64 	%rd181, $str$6;
	cvta.global.u64 	%rd182, %rd181;
	mov.u64 	%rd183, $str$5;
	cvta.global.u64 	%rd184, %rd183;
	selp.b64 	%rd185, %rd184, %rd182, %p61;
	st.local.u32 	[%rd7], %r423;
	st.local.u64 	[%rd7+8], %rd185;
	mov.u64 	%rd186, $str$7;
	cvta.global.u64 	%rd187, %rd186;
	add.u64 	%rd188, %SP, 96;
	{ // callseq 157, 0
	.param .b64 param0;
	st.param.b64 	[param0], %rd187;
	.param .b64 param1;
	st.param.b64 	[param1], %rd188;
	.param .b32 retval0;
	call.uni (retval0), 
	vprintf, 
	(
	param0, 
	param1
	);
	ld.param.b32 	%r424, [retval0];
	} // callseq 157
	add.s32 	%r426, %r877, 1;
	ld.global.u32 	%r427, [%rd180+4];
	setp.lt.s32 	%p62, %r426, %r21;
	selp.b64 	%rd189, %rd184, %rd182, %p62;
	st.local.u32 	[%rd7], %r427;
	st.local.u64 	[%rd7+8], %rd189;
	{ // callseq 158, 0
	.param .b64 param0;
	st.param.b64 	[param0], %rd187;
	.param .b64 param1;
	st.param.b64 	[param1], %rd188;
	.param .b32 retval0;
	call.uni (retval0), 
	vprintf, 
	(
	param0, 
	param1
	);
	ld.param.b32 	%r428, [retval0];
	} // callseq 158
	add.s32 	%r430, %r877, 2;
	ld.global.u32 	%r431, [%rd180+8];
	setp.lt.s32 	%p63, %r430, %r21;
	selp.b64 	%rd190, %rd184, %rd182, %p63;
	st.local.u32 	[%rd7], %r431;
	st.local.u64 	[%rd7+8], %rd190;
	{ // callseq 159, 0
	.param .b64 param0;
	st.param.b64 	[param0], %rd187;
	.param .b64 param1;
	st.param.b64 	[param1], %rd188;
	.param .b32 retval0;
	call.uni (retval0), 
	vprintf, 
	(
	param0, 
	param1
	);
	ld.param.b32 	%r432, [retval0];
	} // callseq 159
	add.s32 	%r434, %r877, 3;
	ld.global.u32 	%r435, [%rd180+12];
	setp.lt.s32 	%p64, %r434, %r21;
	selp.b64 	%rd191, %rd184, %rd182, %p64;
	st.local.u32 	[%rd7], %r435;
	st.local.u64 	[%rd7+8], %rd191;
	{ // callseq 160, 0
	.param .b64 param0;
	st.param.b64 	[param0], %rd187;
	.param .b64 param1;
	st.param.b64 	[param1], %rd188;
	.param .b32 retval0;
	call.uni (retval0), 
	vprintf, 
	(
	param0, 
	param1
	);
	ld.param.b32 	%r436, [retval0];
	} // callseq 160
	add.s32 	%r438, %r877, 4;
	ld.global.u32 	%r439, [%rd180+16];
	setp.lt.s32 	%p65, %r438, %r21;
	selp.b64 	%rd192, %rd184, %rd182, %p65;
	st.local.u32 	[%rd7], %r439;
	st.local.u64 	[%rd7+8], %rd192;
	{ // callseq 161, 0
	.param .b64 param0;
	st.param.b64 	[param0], %rd187;
	.param .b64 param1;
	st.param.b64 	[param1], %rd188;
	.param .b32 retval0;
	call.uni (retval0), 
	vprintf, 
	(
	param0, 
	param1
	);
	ld.param.b32 	%r440, [retval0];
	} // callseq 161
	add.s32 	%r442, %r877, 5;
	ld.global.u32 	%r443, [%rd180+20];
	setp.lt.s32 	%p66, %r442, %r21;
	selp.b64 	%rd193, %rd184, %rd182, %p66;
	st.local.u32 	[%rd7], %r443;
	st.local.u64 	[%rd7+8], %rd193;
	{ // callseq 162, 0
	.param .b64 param0;
	st.param.b64 	[param0], %rd187;
	.param .b64 param1;
	st.param.b64 	[param1], %rd188;
	.param .b32 retval0;
	call.uni (retval0), 
	vprintf, 
	(
	param0, 
	param1
	);
	ld.param.b32 	%r444, [retval0];
	} // callseq 162
	add.s32 	%r446, %r877, 6;
	ld.global.u32 	%r447, [%rd180+24];
	setp.lt.s32 	%p67, %r446, %r21;
	selp.b64 	%rd194, %rd184, %rd182, %p67;
	st.local.u32 	[%rd7], %r447;
	st.local.u64 	[%rd7+8], %rd194;
	{ // callseq 163, 0
	.param .b64 param0;
	st.param.b64 	[param0], %rd187;
	.param .b64 param1;
	st.param.b64 	[param1], %rd188;
	.param .b32 retval0;
	call.uni (retval0), 
	vprintf, 
	(
	param0, 
	param1
	);
	ld.param.b32 	%r448, [retval0];
	} // callseq 163
	add.s32 	%r450, %r877, 7;
	ld.global.u32 	%r451, [%rd180+28];
	setp.lt.s32 	%p68, %r450, %r21;
	selp.b64 	%rd195, %rd184, %rd182, %p68;
	st.local.u32 	[%rd7], %r451;
	st.local.u64 	[%rd7+8], %rd195;
	{ // callseq 164, 0
	.param .b64 param0;
	st.param.b64 	[param0], %rd187;
	.param .b64 param1;
	st.param.b64 	[param1], %rd188;
	.param .b32 retval0;
	call.uni (retval0), 
	vprintf, 
	(
	param0, 
	param1
	);
	ld.param.b32 	%r452, [retval0];
	} // callseq 164
	add.s32 	%r877, %r877, 8;
$L__BB24_21:
	and.b32  	%r29, %r228, 7;
	setp.eq.s32 	%p69, %r29, 0;
	@%p69 bra 	$L__BB24_27;
	setp.lt.u32 	%p70, %r29, 4;
	@%p70 bra 	$L__BB24_24;
	mul.wide.u32 	%rd196, %r877, 4;
	add.s64 	%rd197, %rd1, %rd196;
	ld.global.u32 	%r454, [%rd197];
	setp.lt.s32 	%p71, %r877, %r21;
	mov.u64 	%rd198, $str$6;
	cvta.global.u64 	%rd199, %rd198;
	mov.u64 	%rd200, $str$5;
	cvta.global.u64 	%rd201, %rd200;
	selp.b64 	%rd202, %rd201, %rd199, %p71;
	st.local.u32 	[%rd7], %r454;
	st.local.u64 	[%rd7+8], %rd202;
	mov.u64 	%rd203, $str$7;
	cvta.global.u64 	%rd204, %rd203;
	add.u64 	%rd205, %SP, 96;
	{ // callseq 165, 0
	.param .b64 param0;
	st.param.b64 	[param0], %rd204;
	.param .b64 param1;
	st.param.b64 	[param1], %rd205;
	.param .b32 retval0;
	call.uni (retval0), 
	vprintf, 
	(
	param0, 
	param1
	);
	ld.param.b32 	%r455, [retval0];
	} // callseq 165
	add.s32 	%r457, %r877, 1;
	ld.global.u32 	%r458, [%rd197+4];
	setp.lt.s32 	%p72, %r457, %r21;
	selp.b64 	%rd206, %rd201, %rd199, %p72;
	st.local.u32 	[%rd7], %r458;
	st.local.u64 	[%rd7+8], %rd206;
	{ // callseq 166, 0
	.param .b64 param0;
	st.param.b64 	[param0], %rd204;
	.param .b64 param1;
	st.param.b64 	[param1], %rd205;
	.param .b32 retval0;
	call.uni (retval0), 
	vprintf, 
	(
	param0, 
	param1
	);
	ld.param.b32 	%r459, [retval0];
	} // callseq 166
	add.s32 	%r461, %r877, 2;
	ld.global.u32 	%r462, [%rd197+8];
	setp.lt.s32 	%p73, %r461, %r21;
	selp.b64 	%rd207, %rd201, %rd199, %p73;
	st.local.u32 	[%rd7], %r462;
	st.local.u64 	[%rd7+8], %rd207;
	{ // callseq 167, 0
	.param .b64 param0;
	st.param.b64 	[param0], %rd204;
	.param .b64 param1;
	st.param.b64 	[param1], %rd205;
	.param .b32 retval0;
	call.uni (retval0), 
	vprintf, 
	(
	param0, 
	param1
	);
	ld.param.b32 	%r463, [retval0];
	} // callseq 167
	add.s32 	%r465, %r877, 3;
	ld.global.u32 	%r466, [%rd197+12];
	setp.lt.s32 	%p74, %r465, %r21;
	selp.b64 	%rd208, %rd201, %rd199, %p74;
	st.local.u32 	[%rd7], %r466;
	st.local.u64 	[%rd7+8], %rd208;
	{ // callseq 168, 0
	.param .b64 param0;
	st.param.b64 	[param0], %rd204;
	.param .b64 param1;
	st.param.b64 	[param1], %rd205;
	.param .b32 retval0;
	call.uni (retval0), 
	vprintf, 
	(
	param0, 
	param1
	);
	ld.param.b32 	%r467, [retval0];
	} // callseq 168
	add.s32 	%r877, %r877, 4;
$L__BB24_24:
	and.b32  	%r32, %r228, 3;
	setp.eq.s32 	%p75, %r32, 0;
	@%p75 bra 	$L__BB24_27;
	mul.wide.u32 	%rd209, %r877, 4;
	add.s64 	%rd482, %rd1, %rd209;
	neg.s32 	%r879, %r32;
	mov.u64 	%rd210, $str$6;
	mov.u64 	%rd212, $str$5;
	mov.u64 	%rd215, $str$7;
	add.u64 	%rd217, %SP, 96;
$L__BB24_26:
	.pragma "nounroll";
	ld.global.u32 	%r469, [%rd482];
	setp.lt.s32 	%p76, %r877, %r21;
	cvta.global.u64 	%rd211, %rd210;
	cvta.global.u64 	%rd213, %rd212;
	selp.b64 	%rd214, %rd213, %rd211, %p76;
	st.local.u32 	[%rd7], %r469;
	st.local.u64 	[%rd7+8], %rd214;
	cvta.global.u64 	%rd216, %rd215;
	{ // callseq 169, 0
	.param .b64 param0;
	st.param.b64 	[param0], %rd216;
	.param .b64 param1;
	st.param.b64 	[param1], %rd217;
	.param .b32 retval0;
	call.uni (retval0), 
	vprintf, 
	(
	param0, 
	param1
	);
	ld.param.b32 	%r470, [retval0];
	} // callseq 169
	add.s32 	%r877, %r877, 1;
	add.s64 	%rd482, %rd482, 4;
	add.s32 	%r879, %r879, 1;
	setp.ne.s32 	%p77, %r879, 0;
	@%p77 bra 	$L__BB24_26;
$L__BB24_27:
	mov.u64 	%rd218, $str$8;
	cvta.global.u64 	%rd219, %rd218;
	{ // callseq 170, 0
	.param .b64 param0;
	st.param.b64 	[param0], %rd219;
	.param .b64 param1;
	st.param.b64 	[param1], 0;
	.param .b32 retval0;
	call.uni (retval0), 
	vprintf, 
	(
	param0, 
	param1
	);
	ld.param.b32 	%r472, [retval0];
	} // callseq 170
	mov.u64 	%rd220, $str$10;
	cvta.global.u64 	%rd221, %rd220;
	{ // callseq 171, 0
	.param .b64 param0;
	st.param.b64 	[param0], %rd221;
	.param .b64 param1;
	st.param.b64 	[param1], 0;
	.param .b32 retval0;
	call.uni (retval0), 
	vprintf, 
	(
	param0, 
	param1
	);
	ld.param.b32 	%r474, [retval0];
	} // callseq 171
	setp.lt.s32 	%p78, %r229, 1;
	@%p78 bra 	$L__BB24_40;
	add.s32 	%r38, %r229, -1;
	setp.lt.u32 	%p79, %r229, 16;
	mov.b32 	%r883, 0;
	@%p79 bra 	$L__BB24_31;
	ld.param.u64 	%rd475, [prod_backward_kernel_param_6];
	cvta.to.global.u64 	%rd222, %rd475;
	add.s64 	%rd483, %rd222, 32;
	mov.b32 	%r881, 0;
	mov.u64 	%rd223, $str$6;
	mov.u64 	%rd225, $str$5;
	mov.u64 	%rd228, $str$7;
	add.u64 	%rd230, %SP, 96;
	and.b32  	%r883, %r229, 2147483632;
$L__BB24_30:
	.pragma "nounroll";
	ld.global.u32 	%r478, [%rd483+-32];
	setp.lt.s32 	%p80, %r881, %r38;
	cvta.global.u64 	%rd224, %rd223;
	cvta.global.u64 	%rd226, %rd225;
	selp.b64 	%rd227, %rd226, %rd224, %p80;
	st.local.u32 	[%rd7], %r478;
	st.local.u64 	[%rd7+8], %rd227;
	cvta.global.u64 	%rd229, %rd228;
	{ // callseq 172, 0
	.param .b64 param0;
	st.param.b64 	[param0], %rd229;
	.param .b64 param1;
	st.param.b64 	[param1], %rd230;
	.param .b32 retval0;
	call.uni (retval0), 
	vprintf, 
	(
	param0, 
	param1
	);
	ld.param.b32 	%r479, [retval0];
	} // callseq 172
	ld.global.u32 	%r481, [%rd483+-28];
	add.s32 	%r482, %r881, 1;
	setp.lt.s32 	%p81, %r482, %r38;
	selp.b64 	%rd231, %rd226, %rd224, %p81;
	st.local.u32 	[%rd7], %r481;
	st.local.u64 	[%rd7+8], %rd231;
	{ // callseq 173, 0
	.param .b64 param0;
	st.param.b64 	[param0], %rd229;
	.param .b64 param1;
	st.param.b64 	[param1], %rd230;
	.param .b32 retval0;
	call.uni (retval0), 
	vprintf, 
	(
	param0, 
	param1
	);
	ld.param.b32 	%r483, [retval0];
	} // callseq 173
	ld.global.u32 	%r485, [%rd483+-24];
	add.s32 	%r486, %r881, 2;
	setp.lt.s32 	%p82, %r486, %r38;
	selp.b64 	%rd232, %rd226, %rd224, %p82;
	st.local.u32 	[%rd7], %r485;
	st.local.u64 	[%rd7+8], %rd232;
	{ // callseq 174, 0
	.param .b64 param0;
	st.param.b64 	[param0], %rd229;
	.param .b64 param1;
	st.param.b64 	[param1], %rd230;
	.param .b32 retval0;
	call.uni (retval0), 
	vprintf, 
	(
	param0, 
	param1
	);
	ld.param.b32 	%r487, [retval0];
	} // callseq 174
	ld.global.u32 	%r489, [%rd483+-20];
	add.s32 	%r490, %r881, 3;
	setp.lt.s32 	%p83, %r490, %r38;
	selp.b64 	%rd233, %rd226, %rd224, %p83;
	st.local.u32 	[%rd7], %r489;
	st.local.u64 	[%rd7+8], %rd233;
	{ // callseq 175, 0
	.param .b64 param0;
	st.param.b64 	[param0], %rd229;
	.param .b64 param1;
	st.param.b64 	[param1], %rd230;
	.param .b32 retval0;
	call.uni (retval0), 
	vprintf, 
	(
	param0, 
	param1
	);
	ld.param.b32 	%r491, [retval0];
	} // callseq 175
	ld.global.u32 	%r493, [%rd483+-16];
	add.s32 	%r494, %r881, 4;
	setp.lt.s32 	%p84, %r494, %r38;
	selp.b64 	%rd234, %rd226, %rd224, %p84;
	st.local.u32 	[%rd7], %r493;
	st.local.u64 	[%rd7+8], %rd234;
	{ // callseq 176, 0
	.param .b64 param0;
	st.param.b64 	[param0], %rd229;
	.param .b64 param1;
	st.param.b64 	[param1], %rd230;
	.param .b32 retval0;
	call.uni (retval0), 
	vprintf, 
	(
	param0, 
	param1
	);
	ld.param.b32 	%r495, [retval0];
	} // callseq 176
	ld.global.u32 	%r497, [%rd483+-12];
	add.s32 	%r498, %r881, 5;
	setp.lt.s32 	%p85, %r498, %r38;
	selp.b64 	%rd235, %rd226, %rd224, %p85;
	st.local.u32 	[%rd7], %r497;
	st.local.u64 	[%rd7+8], %rd235;
	{ // callseq 177, 0
	.param .b64 param0;
	st.param.b64 	[param0], %rd229;
	.param .b64 param1;
	st.param.b64 	[param1], %rd230;
	.param .b32 retval0;
	call.uni (retval0), 
	vprintf, 
	(
	param0, 
	param1
	);
	ld.param.b32 	%r499, [retval0];
	} // callseq 177
	ld.global.u32 	%r501, [%rd483+-8];
	add.s32 	%r502, %r881, 6;
	setp.lt.s32 	%p86, %r502, %r38;
	selp.b64 	%rd236, %rd226, %rd224, %p86;
	st.local.u32 	[%rd7], %r501;
	st.local.u64 	[%rd7+8], %rd236;
	{ // callseq 178, 0
	.param .b64 param0;
	st.param.b64 	[param0], %rd229;
	.param .b64 param1;
	st.param.b64 	[param1], %rd230;
	.param .b32 retval0;
	call.uni (retval0), 
	vprintf, 
	(
	param0, 
	param1
	);
	ld.param.b32 	%r503, [retval0];
	} // callseq 178
	ld.global.u32 	%r505, [%rd483+-4];
	add.s32 	%r506, %r881, 7;
	setp.lt.s32 	%p87, %r506, %r38;
	selp.b64 	%rd237, %rd226, %rd224, %p87;
	st.local.u32 	[%rd7], %r505;
	st.local.u64 	[%rd7+8], %rd237;
	{ // callseq 179, 0
	.param .b64 param0;
	st.param.b64 	[param0], %rd229;
	.param .b64 param1;
	st.param.b64 	[param1], %rd230;
	.param .b32 retval0;
	call.uni (retval0), 
	vprintf, 
	(
	param0, 
	param1
	);
	ld.param.b32 	%r507, [retval0];
	} // callseq 179
	ld.global.u32 	%r509, [%rd483];
	add.s32 	%r510, %r881, 8;
	setp.lt.s32 	%p88, %r510, %r38;
	selp.b64 	%rd238, %rd226, %rd224, %p88;
	st.local.u32 	[%rd7], %r509;
	st.local.u64 	[%rd7+8], %rd238;
	{ // callseq 180, 0
	.param .b64 param0;
	st.param.b64 	[param0], %rd229;
	.param .b64 param1;
	st.param.b64 	[param1], %rd230;
	.param .b32 retval0;
	call.uni (retval0), 
	vprintf, 
	(
	param0, 
	param1
	);
	ld.param.b32 	%r511, [retval0];
	} // callseq 180
	ld.global.u32 	%r513, [%rd483+4];
	add.s32 	%r514, %r881, 9;
	setp.lt.s32 	%p89, %r514, %r38;
	selp.b64 	%rd239, %rd226, %rd224, %p89;
	st.local.u32 	[%rd7], %r513;
	st.local.u64 	[%rd7+8], %rd239;
	{ // callseq 181, 0
	.param .b64 param0;
	st.param.b64 	[param0], %rd229;
	.param .b64 param1;
	st.param.b64 	[param1], %rd230;
	.param .b32 retval0;
	call.uni (retval0), 
	vprintf, 
	(
	param0, 
	param1
	);
	ld.param.b32 	%r515, [retval0];
	} // callseq 181
	ld.global.u32 	%r517, [%rd483+8];
	add.s32 	%r518, %r881, 10;
	setp.lt.s32 	%p90, %r518, %r38;
	selp.b64 	%rd240, %rd226, %rd224, %p90;
	st.local.u32 	[%rd7], %r517;
	st.local.u64 	[%rd7+8], %rd240;
	{ // callseq 182, 0
	.param .b64 param0;
	st.param.b64 	[param0], %rd229;
	.param .b64 param1;
	st.param.b64 	[param1], %rd230;
	.param .b32 retval0;
	call.uni (retval0), 
	vprintf, 
	(
	param0, 
	param1
	);
	ld.param.b32 	%r519, [retval0];
	} // callseq 182
	ld.global.u32 	%r521, [%rd483+12];
	add.s32 	%r522, %r881, 11;
	setp.lt.s32 	%p91, %r522, %r38;
	selp.b64 	%rd241, %rd226, %rd224, %p91;
	st.local.u32 	[%rd7], %r521;
	st.local.u64 	[%rd7+8], %rd241;
	{ // callseq 183, 0
	.param .b64 param0;
	st.param.b64 	[param0], %rd229;
	.param .b64 param1;
	st.param.b64 	[param1], %rd230;
	.param .b32 retval0;
	call.uni (retval0), 
	vprintf, 
	(
	param0, 
	param1
	);
	ld.param.b32 	%r523, [retval0];
	} // callseq 183
	ld.global.u32 	%r525, [%rd483+16];
	add.s32 	%r526, %r881, 12;
	setp.lt.s32 	%p92, %r526, %r38;
	selp.b64 	%rd242, %rd226, %rd224, %p92;
	st.local.u32 	[%rd7], %r525;
	st.local.u64 	[%rd7+8], %rd242;
	{ // callseq 184, 0
	.param .b64 param0;
	st.param.b64 	[param0], %rd229;
	.param .b64 param1;
	st.param.b64 	[param1], %rd230;
	.param .b32 retval0;
	call.uni (retval0), 
	vprintf, 
	(
	param0, 
	param1
	);
	ld.param.b32 	%r527, [retval0];
	} // callseq 184
	ld.global.u32 	%r529, [%rd483+20];
	add.s32 	%r530, %r881, 13;
	setp.lt.s32 	%p93, %r530, %r38;
	selp.b64 	%rd243, %rd226, %rd224, %p93;
	st.local.u32 	[%rd7], %r529;
	st.local.u64 	[%rd7+8], %rd243;
	{ // callseq 185, 0
	.param .b64 param0;
	st.param.b64 	[param0], %rd229;
	.param .b64 param1;
	st.param.b64 	[param1], %rd230;
	.param .b32 retval0;
	call.uni (retval0), 
	vprintf, 
	(
	param0, 
	param1
	);
	ld.param.b32 	%r531, [retval0];
	} // callseq 185
	ld.global.u32 	%r533, [%rd483+24];
	add.s32 	%r534, %r881, 14;
	setp.lt.s32 	%p94, %r534, %r38;
	selp.b64 	%rd244, %rd226, %rd224, %p94;
	st.local.u32 	[%rd7], %r533;
	st.local.u64 	[%rd7+8], %rd244;
	{ // callseq 186, 0
	.param .b64 param0;
	st.param.b64 	[param0], %rd229;
	.param .b64 param1;
	st.param.b64 	[param1], %rd230;
	.param .b32 retval0;
	call.uni (retval0), 
	vprintf, 
	(
	param0, 
	param1
	);
	ld.param.b32 	%r535, [retval0];
	} // callseq 186
	ld.global.u32 	%r537, [%rd483+28];
	add.s32 	%r538, %r881, 15;
	setp.lt.s32 	%p95, %r538, %r38;
	selp.b64 	%rd245, %rd226, %rd224, %p95;
	st.local.u32 	[%rd7], %r537;
	st.local.u64 	[%rd7+8], %rd245;
	{ // callseq 187, 0
	.param .b64 param0;
	st.param.b64 	[param0], %rd229;
	.param .b64 param1;
	st.param.b64 	[param1], %rd230;
	.param .b32 retval0;
	call.uni (retval0), 
	vprintf, 
	(
	param0, 
	param1
	);
	ld.param.b32 	%r539, [retval0];
	} // callseq 187
	add.s64 	%rd483, %rd483, 64;
	add.s32 	%r881, %r881, 16;
	setp.ne.s32 	%p96, %r881, %r883;
	@%p96 bra 	$L__BB24_30;
$L__BB24_31:
	and.b32  	%r43, %r229, 15;
	setp.eq.s32 	%p97, %r43, 0;
	@%p97 bra 	$L__BB24_40;
	ld.param.u64 	%rd476, [prod_backward_kernel_param_6];
	cvta.to.global.u64 	%rd23, %rd476;
	setp.lt.u32 	%p98, %r43, 8;
	@%p98 bra 	$L__BB24_34;
	mul.wide.u32 	%rd246, %r883, 4;
	add.s64 	%rd247, %rd23, %rd246;
	ld.global.u32 	%r541, [%rd247];
	setp.lt.s32 	%p99, %r883, %r38;
	mov.u64 	%rd248, $str$6;
	cvta.global.u64 	%rd249, %rd248;
	mov.u64 	%rd250, $str$5;
	cvta.global.u64 	%rd251, %rd250;
	selp.b64 	%rd252, %rd251, %rd249, %p99;
	st.local.u32 	[%rd7], %r541;
	st.local.u64 	[%rd7+8], %rd252;
	mov.u64 	%rd253, $str$7;
	cvta.global.u64 	%rd254, %rd253;
	add.u64 	%rd255, %SP, 96;
	{ // callseq 188, 0
	.param .b64 param0;
	st.param.b64 	[param0], %rd254;
	.param .b64 param1;
	st.param.b64 	[param1], %rd255;
	.param .b32 retval0;
	call.uni (retval0), 
	vprintf, 
	(
	param0, 
	param1
	);
	ld.param.b32 	%r542, [retval0];
	} // callseq 188
	add.s32 	%r544, %r883, 1;
	ld.global.u32 	%r545, [%rd247+4];
	setp.lt.s32 	%p100, %r544, %r38;
	selp.b64 	%rd256, %rd251, %rd249, %p100;
	st.local.u32 	[%rd7], %r545;
	st.local.u64 	[%rd7+8], %rd256;
	{ // callseq 189, 0
	.param .b64 param0;
	st.param.b64 	[param0], %rd254;
	.param .b64 param1;
	st.param.b64 	[param1], %rd255;
	.param .b32 retval0;
	call.uni (retval0), 
	vprintf, 
	(
	param0, 
	param1
	);
	ld.param.b32 	%r546, [retval0];
	} // callseq 189
	add.s32 	%r548, %r883, 2;
	ld.global.u32 	%r549, [%rd247+8];
	setp.lt.s32 	%p101, %r548, %r38;
	selp.b64 	%rd257, %rd251, %rd249, %p101;
	st.local.u32 	[%rd7], %r549;
	st.local.u64 	[%rd7+8], %rd257;
	{ // callseq 190, 0
	.param .b64 param0;
	st.param.b64 	[param0], %rd254;
	.param .b64 param1;
	st.param.b64 	[param1], %rd255;
	.param .b32 retval0;
	call.uni (retval0), 
	vprintf, 
	(
	param0, 
	param1
	);
	ld.param.b32 	%r550, [retval0];
	} // callseq 190
	add.s32 	%r552, %r883, 3;
	ld.global.u32 	%r553, [%rd247+12];
	setp.lt.s32 	%p102, %r552, %r38;
	selp.b64 	%rd258, %rd251, %rd249, %p102;
	st.local.u32 	[%rd7], %r553;
	st.local.u64 	[%rd7+8], %rd258;
	{ // callseq 191, 0
	.param .b64 param0;
	st.param.b64 	[param0], %rd254;
	.param .b64 param1;
	st.param.b64 	[param1], %rd255;
	.param .b32 retval0;
	call.uni (retval0), 
	vprintf, 
	(
	param0, 
	param1
	);
	ld.param.b32 	%r554, [retval0];
	} // callseq 191
	add.s32 	%r556, %r883, 4;
	ld.global.u32 	%r557, [%rd247+16];
	setp.lt.s32 	%p103, %r556, %r38;
	selp.b64 	%rd259, %rd251, %rd249, %p103;
	st.local.u32 	[%rd7], %r557;
	st.local.u64 	[%rd7+8], %rd259;
	{ // callseq 192, 0
	.param .b64 param0;
	st.param.b64 	[param0], %rd254;
	.param .b64 param1;
	st.param.b64 	[param1], %rd255;
	.param .b32 retval0;
	call.uni (retval0), 
	vprintf, 
	(
	param0, 
	param1
	);
	ld.param.b32 	%r558, [retval0];
	} // callseq 192
	add.s32 	%r560, %r883, 5;
	ld.global.u32 	%r561, [%rd247+20];
	setp.lt.s32 	%p104, %r560, %r38;
	selp.b64 	%rd260, %rd251, %rd249, %p104;
	st.local.u32 	[%rd7], %r561;
	st.local.u64 	[%rd7+8], %rd260;
	{ // callseq 193, 0
	.param .b64 param0;
	st.param.b64 	[param0], %rd254;
	.param .b64 param1;
	st.param.b64 	[param1], %rd255;
	.param .b32 retval0;
	call.uni (retval0), 
	vprintf, 
	(
	param0, 
	param1
	);
	ld.param.b32 	%r562, [retval0];
	} // callseq 193
	add.s32 	%r564, %r883, 6;
	ld.global.u32 	%r565, [%rd247+24];
	setp.lt.s32 	%p105, %r564, %r38;
	selp.b64 	%rd261, %rd251, %rd249, %p105;
	st.local.u32 	[%rd7], %r565;
	st.local.u64 	[%rd7+8], %rd261;
	{ // callseq 194, 0
	.param .b64 param0;
	st.param.b64 	[param0], %rd254;
	.param .b64 param1;
	st.param.b64 	[param1], %rd255;
	.param .b32 retval0;
	call.uni (retval0), 
	vprintf, 
	(
	param0, 
	param1
	);
	ld.param.b32 	%r566, [retval0];
	} // callseq 194
	add.s32 	%r568, %r883, 7;
	ld.global.u32 	%r569, [%rd247+28];
	setp.lt.s32 	%p106, %r568, %r38;
	selp.b64 	%rd262, %rd251, %rd249, %p106;
	st.local.u32 	[%rd7], %r569;
	st.local.u64 	[%rd7+8], %rd262;
	{ // callseq 195, 0
	.param .b64 param0;
	st.param.b64 	[param0], %rd254;
	.param .b64 param1;
	st.param.b64 	[param1], %rd255;
	.param .b32 retval0;
	call.uni (retval0), 
	vprintf, 
	(
	param0, 
	param1
	);
	ld.param.b32 	%r570, [retval0];
	} // callseq 195
	add.s32 	%r883, %r883, 8;
$L__BB24_34:
	and.b32  	%r46, %r229, 7;
	setp.eq.s32 	%p107, %r46, 0;
	@%p107 bra 	$L__BB24_40;
	and.b32  	%r47, %r229, 3;
	setp.lt.u32 	%p108, %r46, 4;
	@%p108 bra 	$L__BB24_37;
	mul.wide.u32 	%rd263, %r883, 4;
	add.s64 	%rd264, %rd23, %rd263;
	ld.global.u32 	%r572, [%rd264];
	setp.lt.s32 	%p109, %r883, %r38;
	mov.u64 	%rd265, $str$6;
	cvta.global.u64 	%rd266, %rd265;
	mov.u64 	%rd267, $str$5;
	cvta.global.u64 	%rd268, %rd267;
	selp.b64 	%rd269, %rd268, %rd266, %p109;
	st.local.u32 	[%rd7], %r572;
	st.local.u64 	[%rd7+8], %rd269;
	mov.u64 	%rd270, $str$7;
	cvta.global.u64 	%rd271, %rd270;
	add.u64 	%rd272, %SP, 96;
	{ // callseq 196, 0
	.param .b64 param0;
	st.param.b64 	[param0], %rd271;
	.param .b64 param1;
	st.param.b64 	[param1], %rd272;
	.param .b32 retval0;
	call.uni (retval0), 
	vprintf, 
	(
	param0, 
	param1
	);
	ld.param.b32 	%r573, [retval0];
	} // callseq 196
	add.s32 	%r575, %r883, 1;
	ld.global.u32 	%r576, [%rd264+4];
	setp.lt.s32 	%p110, %r575, %r38;
	selp.b64 	%rd273, %rd268, %rd266, %p110;
	st.local.u32 	[%rd7], %r576;
	st.local.u64 	[%rd7+8], %rd273;
	{ // callseq 197, 0
	.param .b64 param0;
	st.param.b64 	[param0], %rd271;
	.param .b64 param1;
	st.param.b64 	[param1], %rd272;
	.param .b32 retval0;
	call.uni (retval0), 
	vprintf, 
	(
	param0, 
	param1
	);
	ld.param.b32 	%r577, [retval0];
	} // callseq 197
	add.s32 	%r579, %r883, 2;
	ld.global.u32 	%r580, [%rd264+8];
	setp.lt.s32 	%p111, %r579, %r38;
	selp.b64 	%rd274, %rd268, %rd266, %p111;
	st.local.u32 	[%rd7], %r580;
	st.local.u64 	[%rd7+8], %rd274;
	{ // callseq 198, 0
	.param .b64 param0;
	st.param.b64 	[param0], %rd271;
	.param .b64 param1;
	st.param.b64 	[param1], %rd272;
	.param .b32 retval0;
	call.uni (retval0), 
	vprintf, 
	(
	param0, 
	param1
	);
	ld.param.b32 	%r581, [retval0];
	} // callseq 198
	add.s32 	%r583, %r883, 3;
	ld.global.u32 	%r584, [%rd264+12];
	setp.lt.s32 	%p112, %r583, %r38;
	selp.b64 	%rd275, %rd268, %rd266, %p112;
	st.local.u32 	[%rd7], %r584;
	st.local.u64 	[%rd7+8], %rd275;
	{ // callseq 199, 0
	.param .b64 param0;
	st.param.b64 	[param0], %rd271;
	.param .b64 param1;
	st.param.b64 	[param1], %rd272;
	.param .b32 retval0;
	call.uni (retval0), 
	vprintf, 
	(
	param0, 
	param1
	);
	ld.param.b32 	%r585, [retval0];
	} // callseq 199
	add.s32 	%r883, %r883, 4;
$L__BB24_37:
	setp.eq.s32 	%p113, %r47, 0;
	@%p113 bra 	$L__BB24_40;
	mul.wide.u32 	%rd276, %r883, 4;
	add.s64 	%rd484, %rd23, %rd276;
	neg.s32 	%r885, %r47;
	mov.u64 	%rd277, $str$6;
	mov.u64 	%rd279, $str$5;
	mov.u64 	%rd282, $str$7;
	add.u64 	%rd284, %SP, 96;
$L__BB24_39:
	.pragma "nounroll";
	ld.global.u32 	%r587, [%rd484];
	setp.lt.s32 	%p114, %r883, %r38;
	cvta.global.u64 	%rd278, %rd277;
	cvta.global.u64 	%rd280, %rd279;
	selp.b64 	%rd281, %rd280, %rd278, %p114;
	st.local.u32 	[%rd7], %r587;
	st.local.u64 	[%rd7+8], %rd281;
	cvta.global.u64 	%rd283, %rd282;
	{ // callseq 200, 0
	.param .b64 param0;
	st.param.b64 	[param0], %rd283;
	.param .b64 param1;
	st.param.b64 	[param1], %rd284;
	.param .b32 retval0;
	call.uni (retval0), 
	vprintf, 
	(
	param0, 
	param1
	);
	ld.param.b32 	%r588, [retval0];
	} // callseq 200
	add.s32 	%r883, %r883, 1;
	add.s64 	%rd484, %rd484, 4;
	add.s32 	%r885, %r885, 1;
	setp.ne.s32 	%p115, %r885, 0;
	@%p115 bra 	$L__BB24_39;
$L__BB24_40:
	ld.param.u32 	%r866, [prod_backward_kernel_param_14];
	mov.u64 	%rd285, $str$8;
	cvta.global.u64 	%rd286, %rd285;
	{ // callseq 201, 0
	.param .b64 param0;
	st.param.b64 	[param0], %rd286;
	.param .b64 param1;
	st.param.b64 	[param1], 0;
	.param .b32 retval0;
	call.uni (retval0), 
	vprintf, 
	(
	param0, 
	param1
	);
	ld.param.b32 	%r590, [retval0];
	} // callseq 201
	mov.u64 	%rd287, $str$11;
	cvta.global.u64 	%rd288, %rd287;
	{ // callseq 202, 0
	.param .b64 param0;
	st.param.b64 	[param0], %rd288;
	.param .b64 param1;
	st.param.b64 	[param1], 0;
	.param .b32 retval0;
	call.uni (retval0), 
	vprintf, 
	(
	param0, 
	param1
	);
	ld.param.b32 	%r592, [retval0];
	} // callseq 202
	setp.lt.s32 	%p116, %r866, 1;
	@%p116 bra 	$L__BB24_43;
	ld.param.u32 	%r867, [prod_backward_kernel_param_14];
	ld.param.u64 	%rd469, [prod_backward_kernel_param_0];
	cvta.to.global.u64 	%rd485, %rd469;
	min.s32 	%r594, %r867, 5;
	neg.s32 	%r887, %r594;
	mov.u64 	%rd289, $str$12;
	add.u64 	%rd291, %SP, 96;
$L__BB24_42:
	ld.global.f32 	%f8, [%rd485];
	cvt.f64.f32 	%fd1, %f8;
	st.local.f64 	[%rd7], %fd1;
	cvta.global.u64 	%rd290, %rd289;
	{ // callseq 203, 0
	.param .b64 param0;
	st.param.b64 	[param0], %rd290;
	.param .b64 param1;
	st.param.b64 	[param1], %rd291;
	.param .b32 retval0;
	call.uni (retval0), 
	vprintf, 
	(
	param0, 
	param1
	);
	ld.param.b32 	%r595, [retval0];
	} // callseq 203
	add.s32 	%r887, %r887, 1;
	setp.ne.s32 	%p117, %r887, 0;
	add.s64 	%rd485, %rd485, 4;
	@%p117 bra 	$L__BB24_42;
$L__BB24_43:
	ld.param.u64 	%rd473, [prod_backward_kernel_param_2];
	ld.param.u64 	%rd471, [prod_backward_kernel_param_1];
	mov.u64 	%rd292, $str$13;
	cvta.global.u64 	%rd293, %rd292;
	{ // callseq 204, 0
	.param .b64 param0;
	st.param.b64 	[param0], %rd293;
	.param .b64 param1;
	st.param.b64 	[param1], 0;
	.param .b32 retval0;
	call.uni (retval0), 
	vprintf, 
	(
	param0, 
	param1
	);
	ld.param.b32 	%r597, [retval0];
	} // callseq 204
	cvta.to.global.u64 	%rd294, %rd471;
	ld.global.f32 	%f9, [%rd294];
	cvt.f64.f32 	%fd2, %f9;
	st.local.f64 	[%rd7], %fd2;
	mov.u64 	%rd295, $str$14;
	cvta.global.u64 	%rd296, %rd295;
	add.u64 	%rd297, %SP, 96;
	{ // callseq 205, 0
	.param .b64 param0;
	st.param.b64 	[param0], %rd296;
	.param .b64 param1;
	st.param.b64 	[param1], %rd297;
	.param .b32 retval0;
	call.uni (retval0), 
	vprintf, 
	(
	param0, 
	param1
	);
	ld.param.b32 	%r599, [retval0];
	} // callseq 205
	cvta.to.global.u64 	%rd298, %rd473;
	ld.global.f32 	%f10, [%rd298];
	cvt.f64.f32 	%fd3, %f10;
	st.local.f64 	[%rd7], %fd3;
	mov.u64 	%rd299, $str$15;
	cvta.global.u64 	%rd300, %rd299;
	{ // callseq 206, 0
	.param .b64 param0;
	st.param.b64 	[param0], %rd300;
	.param .b64 param1;
	st.param.b64 	[param1], %rd297;
	.param .b32 retval0;
	call.uni (retval0), 
	vprintf, 
	(
	param0, 
	param1
	);
	ld.param.b32 	%r601, [retval0];
	} // callseq 206
$L__BB24_44:
	ld.param.u32 	%r868, [prod_backward_kernel_param_14];
	mov.u32 	%r603, %ntid.x;
	mad.lo.s32 	%r58, %r2, %r603, %r1;
	setp.ge.s32 	%p118, %r58, %r868;
	@%p118 bra 	$L__BB24_181;
	max.s32 	%r604, %r227, %r228;
	max.s32 	%r605, %r604, %r229;
	setp.gt.s32 	%p119, %r605, 8;
	@%p119 bra 	$L__BB24_50;
	setp.lt.s32 	%p120, %r227, 1;
	@%p120 bra 	$L__BB24_100;
	and.b32  	%r59, %r227, 7;
	setp.lt.u32 	%p121, %r227, 8;
	mov.u32 	%r900, %r227;
	mov.u32 	%r889, %r58;
	@%p121 bra 	$L__BB24_74;
	add.s32 	%r60, %r227, -1;
	mul.wide.u32 	%rd301, %r60, 4;
	add.s64 	%rd302, %rd2, %rd301;
	ld.global.u32 	%r61, [%rd302];
	setp.lt.s32 	%p122, %r61, 1;
	@%p122 bra 	$L__BB24_52;
	div.s32 	%r889, %r58, %r61;
	mul.lo.s32 	%r607, %r889, %r61;
	sub.s32 	%r608, %r58, %r607;
	add.s64 	%rd306, %rd4, %rd301;
	st.local.u32 	[%rd306], %r608;
	bra.uni 	$L__BB24_53;
$L__BB24_50:
	setp.ne.s32 	%p194, %r3, 0;
	@%p194 bra 	$L__BB24_181;
	mov.b32 	%r862, 8;
	st.local.u32 	[%rd7], %r862;
	mov.u64 	%rd466, $str$16;
	cvta.global.u64 	%rd467, %rd466;
	add.u64 	%rd468, %SP, 96;
	{ // callseq 214, 0
	.param .b64 param0;
	st.param.b64 	[param0], %rd467;
	.param .b64 param1;
	st.param.b64 	[param1], %rd468;
	.param .b32 retval0;
	call.uni (retval0), 
	vprintf, 
	(
	param0, 
	param1
	);
	ld.param.b32 	%r863, [retval0];
	} // callseq 214
	bra.uni 	$L__BB24_181;
$L__BB24_52:
	add.s64 	%rd304, %rd4, %rd301;
	mov.b32 	%r606, 0;
	st.local.u32 	[%rd304], %r606;
	mov.u32 	%r889, %r58;
$L__BB24_53:
	add.s32 	%r64, %r227, -2;
	mul.wide.u32 	%rd307, %r64, 4;
	add.s64 	%rd308, %rd2, %rd307;
	ld.global.u32 	%r65, [%rd308];
	setp.gt.s32 	%p123, %r65, 0;
	@%p123 bra 	$L__BB24_55;
	add.s64 	%rd310, %rd4, %rd307;
	mov.b32 	%r609, 0;
	st.local.u32 	[%rd310], %r609;
	bra.uni 	$L__BB24_56;
$L__BB24_55:
	div.s32 	%r66, %r889, %r65;
	mul.lo.s32 	%r610, %r66, %r65;
	sub.s32 	%r611, %r889, %r610;
	add.s64 	%rd312, %rd4, %rd307;
	st.local.u32 	[%rd312], %r611;
	mov.u32 	%r889, %r66;
$L__BB24_56:
	add.s32 	%r68, %r227, -3;
	mul.wide.u32 	%rd313, %r68, 4;
	add.s64 	%rd314, %rd2, %rd313;
	ld.global.u32 	%r69, [%rd314];
	setp.gt.s32 	%p124, %r69, 0;
	@%p124 bra 	$L__BB24_58;
	add.s64 	%rd316, %rd4, %rd313;
	mov.b32 	%r612, 0;
	st.local.u32 	[%rd316], %r612;
	bra.uni 	$L__BB24_59;
$L__BB24_58:
	div.s32 	%r70, %r889, %r69;
	mul.lo.s32 	%r613, %r70, %r69;
	sub.s32 	%r614, %r889, %r613;
	add.s64 	%rd318, %rd4, %rd313;
	st.local.u32 	[%rd318], %r614;
	mov.u32 	%r889, %r70;
$L__BB24_59:
	add.s32 	%r72, %r227, -4;
	mul.wide.u32 	%rd319, %r72, 4;
	add.s64 	%rd320, %rd2, %rd319;
	ld.global.u32 	%r73, [%rd320];
	setp.gt.s32 	%p125, %r73, 0;
	@%p125 bra 	$L__BB24_61;
	add.s64 	%rd322, %rd4, %rd319;
	mov.b32 	%r615, 0;
	st.local.u32 	[%rd322], %r615;
	bra.uni 	$L__BB24_62;
$L__BB24_61:
	div.s32 	%r74, %r889, %r73;
	mul.lo.s32 	%r616, %r74, %r73;
	sub.s32 	%r617, %r889, %r616;
	add.s64 	%rd324, %rd4, %rd319;
	st.local.u32 	[%rd324], %r617;
	mov.u32 	%r889, %r74;
$L__BB24_62:
	add.s32 	%r76, %r227, -5;
	mul.wide.u32 	%rd325, %r76, 4;
	add.s64 	%rd326, %rd2, %rd325;
	ld.global.u32 	%r77, [%rd326];
	setp.gt.s32 	%p126, %r77, 0;
	@%p126 bra 	$L__BB24_64;
	add.s64 	%rd328, %rd4, %rd325;
	mov.b32 	%r618, 0;
	st.local.u32 	[%rd328], %r618;
	bra.uni 	$L__BB24_65;
$L__BB24_64:
	div.s32 	%r78, %r889, %r77;
	mul.lo.s32 	%r619, %r78, %r77;
	sub.s32 	%r620, %r889, %r619;
	add.s64 	%rd330, %rd4, %rd325;
	st.local.u32 	[%rd330], %r620;
	mov.u32 	%r889, %r78;
$L__BB24_65:
	add.s32 	%r80, %r227, -6;
	mul.wide.u32 	%rd331, %r80, 4;
	add.s64 	%rd332, %rd2, %rd331;
	ld.global.u32 	%r81, [%rd332];
	setp.gt.s32 	%p127, %r81, 0;
	@%p127 bra 	$L__BB24_67;
	add.s64 	%rd334, %rd4, %rd331;
	mov.b32 	%r621, 0;
	st.local.u32 	[%rd334], %r621;
	bra.uni 	$L__BB24_68;
$L__BB24_67:
	div.s32 	%r82, %r889, %r81;
	mul.lo.s32 	%r622, %r82, %r81;
	sub.s32 	%r623, %r889, %r622;
	add.s64 	%rd336, %rd4, %rd331;
	st.local.u32 	[%rd336], %r623;
	mov.u32 	%r889, %r82;
$L__BB24_68:
	add.s32 	%r84, %r227, -7;
	mul.wide.u32 	%rd337, %r84, 4;
	add.s64 	%rd338, %rd2, %rd337;
	ld.global.u32 	%r85, [%rd338];
	setp.gt.s32 	%p128, %r85, 0;
	@%p128 bra 	$L__BB24_70;
	add.s64 	%rd340, %rd4, %rd337;
	mov.b32 	%r624, 0;
	st.local.u32 	[%rd340], %r624;
	bra.uni 	$L__BB24_71;
$L__BB24_70:
	div.s32 	%r86, %r889, %r85;
	mul.lo.s32 	%r625, %r86, %r85;
	sub.s32 	%r626, %r889, %r625;
	add.s64 	%rd342, %rd4, %rd337;
	st.local.u32 	[%rd342], %r626;
	mov.u32 	%r889, %r86;
$L__BB24_71:
	add.s32 	%r88, %r227, -8;
	mul.wide.u32 	%rd343, %r88, 4;
	add.s64 	%rd344, %rd2, %rd343;
	ld.global.u32 	%r89, [%rd344];
	setp.gt.s32 	%p129, %r89, 0;
	@%p129 bra 	$L__BB24_73;
	add.s64 	%rd346, %rd4, %rd343;
	mov.b32 	%r900, 0;
	st.local.u32 	[%rd346], %r900;
	bra.uni 	$L__BB24_74;
$L__BB24_73:
	div.s32 	%r90, %r889, %r89;
	mul.lo.s32 	%r629, %r90, %r89;
	sub.s32 	%r630, %r889, %r629;
	add.s64 	%rd348, %rd4, %rd343;
	st.local.u32 	[%rd348], %r630;
	mov.b32 	%r900, 0;
	mov.u32 	%r889, %r90;
$L__BB24_74:
	setp.eq.s32 	%p130, %r59, 0;
	@%p130 bra 	$L__BB24_100;
	and.b32  	%r93, %r227, 3;
	setp.lt.u32 	%p131, %r59, 4;
	@%p131 bra 	$L__BB24_88;
	add.s32 	%r94, %r900, -1;
	mul.wide.u32 	%rd349, %r94, 4;
	add.s64 	%rd350, %rd2, %rd349;
	ld.global.u32 	%r95, [%rd350];
	setp.gt.s32 	%p132, %r95, 0;
	@%p132 bra 	$L__BB24_78;
	add.s64 	%rd352, %rd4, %rd349;
	mov.b32 	%r631, 0;
	st.local.u32 	[%rd352], %r631;
	bra.uni 	$L__BB24_79;
$L__BB24_78:
	div.s32 	%r96, %r889, %r95;
	mul.lo.s32 	%r632, %r96, %r95;
	sub.s32 	%r633, %r889, %r632;
	add.s64 	%rd354, %rd4, %rd349;
	st.local.u32 	[%rd354], %r633;
	mov.u32 	%r889, %r96;
$L__BB24_79:
	add.s32 	%r98, %r900, -2;
	mul.wide.u32 	%rd355, %r98, 4;
	add.s64 	%rd356, %rd2, %rd355;
	ld.global.u32 	%r99, [%rd356];
	setp.gt.s32 	%p133, %r99, 0;
	@%p133 bra 	$L__BB24_81;
	add.s64 	%rd358, %rd4, %rd355;
	mov.b32 	%r634, 0;
	st.local.u32 	[%rd358], %r634;
	bra.uni 	$L__BB24_82;
$L__BB24_81:
	div.s32 	%r100, %r889, %r99;
	mul.lo.s32 	%r635, %r100, %r99;
	sub.s32 	%r636, %r889, %r635;
	add.s64 	%rd360, %rd4, %rd355;
	st.local.u32 	[%rd360], %r636;
	mov.u32 	%r889, %r100;
$L__BB24_82:
	add.s32 	%r102, %r900, -3;
	mul.wide.u32 	%rd361, %r102, 4;
	add.s64 	%rd362, %rd2, %rd361;
	ld.global.u32 	%r103, [%rd362];
	setp.gt.s32 	%p134, %r103, 0;
	@%p134 bra 	$L__BB24_84;
	add.s64 	%rd364, %rd4, %rd361;
	mov.b32 	%r637, 0;
	st.local.u32 	[%rd364], %r637;
	bra.uni 	$L__BB24_85;
$L__BB24_84:
	div.s32 	%r104, %r889, %r103;
	mul.lo.s32 	%r638, %r104, %r103;
	sub.s32 	%r639, %r889, %r638;
	add.s64 	%rd366, %rd4, %rd361;
	st.local.u32 	[%rd366], %r639;
	mov.u32 	%r889, %r104;
$L__BB24_85:
	add.s32 	%r900, %r900, -4;
	mul.wide.u32 	%rd367, %r900, 4;
	add.s64 	%rd368, %rd2, %rd367;
	ld.global.u32 	%r107, [%rd368];
	setp.gt.s32 	%p135, %r107, 0;
	@%p135 bra 	$L__BB24_87;
	add.s64 	%rd370, %rd4, %rd367;
	mov.b32 	%r640, 0;
	st.local.u32 	[%rd370], %r640;
	bra.uni 	$L__BB24_88;
$L__BB24_87:
	div.s32 	%r108, %r889, %r107;
	mul.lo.s32 	%r641, %r108, %r107;
	sub.s32 	%r642, %r889, %r641;
	add.s64 	%rd372, %rd4, %rd367;
	st.local.u32 	[%rd372], %r642;
	mov.u32 	%r889, %r108;
$L__BB24_88:
	setp.eq.s32 	%p136, %r93, 0;
	@%p136 bra 	$L__BB24_100;
	setp.eq.s32 	%p137, %r93, 1;
	@%p137 bra 	$L__BB24_96;
	add.s32 	%r111, %r900, -1;
	mul.wide.u32 	%rd373, %r111, 4;
	add.s64 	%rd374, %rd2, %rd373;
	ld.global.u32 	%r112, [%rd374];
	setp.gt.s32 	%p138, %r112, 0;
	@%p138 bra 	$L__BB24_92;
	add.s64 	%rd376, %rd4, %rd373;
	mov.b32 	%r643, 0;
	st.local.u32 	[%rd376], %r643;
	bra.uni 	$L__BB24_93;
$L__BB24_92:
	div.s32 	%r113, %r889, %r112;
	mul.lo.s32 	%r644, %r113, %r112;
	sub.s32 	%r645, %r889, %r644;
	add.s64 	%rd378, %rd4, %rd373;
	st.local.u32 	[%rd378], %r645;
	mov.u32 	%r889, %r113;
$L__BB24_93:
	add.s32 	%r900, %r900, -2;
	mul.wide.u32 	%rd379, %r900, 4;
	add.s64 	%rd380, %rd2, %rd379;
	ld.global.u32 	%r116, [%rd380];
	setp.gt.s32 	%p139, %r116, 0;
	@%p139 bra 	$L__BB24_95;
	add.s64 	%rd382, %rd4, %rd379;
	mov.b32 	%r646, 0;
	st.local.u32 	[%rd382], %r646;
	bra.uni 	$L__BB24_96;
$L__BB24_95:
	div.s32 	%r117, %r889, %r116;
	mul.lo.s32 	%r647, %r117, %r116;
	sub.s32 	%r648, %r889, %r647;
	add.s64 	%rd384, %rd4, %rd379;
	st.local.u32 	[%rd384], %r648;
	mov.u32 	%r889, %r117;
$L__BB24_96:
	and.b32  	%r649, %r227, 1;
	setp.eq.b32 	%p140, %r649, 1;
	not.pred 	%p141, %p140;
	@%p141 bra 	$L__BB24_100;
	add.s32 	%r120, %r900, -1;
	mul.wide.u32 	%rd385, %r120, 4;
	add.s64 	%rd386, %rd2, %rd385;
	ld.global.u32 	%r121, [%rd386];
	setp.gt.s32 	%p142, %r121, 0;
	@%p142 bra 	$L__BB24_99;
	add.s64 	%rd388, %rd4, %rd385;
	mov.b32 	%r650, 0;
	st.local.u32 	[%rd388], %r650;
	bra.uni 	$L__BB24_100;
$L__BB24_99:
	rem.s32 	%r651, %r889, %r121;
	add.s64 	%rd390, %rd4, %rd385;
	st.local.u32 	[%rd390], %r651;
$L__BB24_100:
	ld.param.u64 	%rd474, [prod_backward_kernel_param_2];
	ld.param.u64 	%rd472, [prod_backward_kernel_param_1];
	ld.param.u64 	%rd470, [prod_backward_kernel_param_0];
	cvta.to.global.u64 	%rd30, %rd472;
	cvta.to.global.u64 	%rd31, %rd474;
	cvta.to.global.u64 	%rd391, %rd470;
	mul.wide.s32 	%rd392, %r58, 4;
	add.s64 	%rd393, %rd391, %rd392;
	ld.global.f32 	%f1, [%rd393];
	setp.eq.s32 	%p143, %r230, -1;
	@%p143 bra 	$L__BB24_137;
	setp.lt.s32 	%p144, %r227, 1;
	mov.b32 	%r913, 0;
	mov.u32 	%r914, %r913;
	@%p144 bra 	$L__BB24_133;
	and.b32  	%r122, %r227, 3;
	setp.lt.u32 	%p145, %r227, 4;
	mov.b32 	%r923, 0;
	mov.u32 	%r914, %r923;
	mov.u32 	%r913, %r923;
	@%p145 bra 	$L__BB24_125;
	and.b32  	%r923, %r227, 2147483644;
	neg.s32 	%r905, %r230;
	add.s64 	%rd486, %rd4, 8;
	mov.b32 	%r906, 0;
	mov.u32 	%r914, %r906;
	mov.u32 	%r913, %r906;
$L__BB24_104:
	setp.eq.s32 	%p146, %r905, 0;
	@%p146 bra 	$L__BB24_109;
	setp.ge.s32 	%p147, %r913, %r228;
	@%p147 bra 	$L__BB24_107;
	ld.local.u32 	%r656, [%rd486+-8];
	add.s32 	%r129, %r913, 1;
	mul.wide.s32 	%rd394, %r913, 4;
	add.s64 	%rd395, %rd5, %rd394;
	st.local.u32 	[%rd395], %r656;
	mov.u32 	%r913, %r129;
$L__BB24_107:
	setp.ge.s32 	%p148, %r914, %r229;
	@%p148 bra 	$L__BB24_109;
	ld.local.u32 	%r657, [%rd486+-8];
	add.s32 	%r131, %r914, 1;
	mul.wide.s32 	%rd396, %r914, 4;
	add.s64 	%rd397, %rd6, %rd396;
	st.local.u32 	[%rd397], %r657;
	mov.u32 	%r914, %r131;
$L__BB24_109:
	add.s32 	%r658, %r906, 1;
	setp.eq.s32 	%p149, %r658, %r230;
	@%p149 bra 	$L__BB24_114;
	setp.ge.s32 	%p150, %r913, %r228;
	@%p150 bra 	$L__BB24_112;
	ld.local.u32 	%r659, [%rd486+-4];
	add.s32 	%r134, %r913, 1;
	mul.wide.s32 	%rd398, %r913, 4;
	add.s64 	%rd399, %rd5, %rd398;
	st.local.u32 	[%rd399], %r659;
	mov.u32 	%r913, %r134;
$L__BB24_112:
	setp.ge.s32 	%p151, %r914, %r229;
	@%p151 bra 	$L__BB24_114;
	ld.local.u32 	%r660, [%rd486+-4];
	add.s32 	%r136, %r914, 1;
	mul.wide.s32 	%rd400, %r914, 4;
	add.s64 	%rd401, %rd6, %rd400;
	st.local.u32 	[%rd401], %r660;
	mov.u32 	%r914, %r136;
$L__BB24_114:
	add.s32 	%r661, %r906, 2;
	setp.eq.s32 	%p152, %r661, %r230;
	@%p152 bra 	$L__BB24_119;
	setp.ge.s32 	%p153, %r913, %r228;
	@%p153 bra 	$L__BB24_117;
	ld.local.u32 	%r662, [%rd486];
	add.s32 	%r139, %r913, 1;
	mul.wide.s32 	%rd402, %r913, 4;
	add.s64 	%rd403, %rd5, %rd402;
	st.local.u32 	[%rd403], %r662;
	mov.u32 	%r913, %r139;
$L__BB24_117:
	setp.ge.s32 	%p154, %r914, %r229;
	@%p154 bra 	$L__BB24_119;
	ld.local.u32 	%r663, [%rd486];
	add.s32 	%r141, %r914, 1;
	mul.wide.s32 	%rd404, %r914, 4;
	add.s64 	%rd405, %rd6, %rd404;
	st.local.u32 	[%rd405], %r663;
	mov.u32 	%r914, %r141;
$L__BB24_119:
	add.s32 	%r664, %r906, 3;
	setp.eq.s32 	%p155, %r664, %r230;
	@%p155 bra 	$L__BB24_124;
	setp.ge.s32 	%p156, %r913, %r228;
	@%p156 bra 	$L__BB24_122;
	ld.local.u32 	%r665, [%rd486+4];
	add.s32 	%r144, %r913, 1;
	mul.wide.s32 	%rd406, %r913, 4;
	add.s64 	%rd407, %rd5, %rd406;
	st.local.u32 	[%rd407], %r665;
	mov.u32 	%r913, %r144;
$L__BB24_122:
	setp.ge.s32 	%p157, %r914, %r229;
	@%p157 bra 	$L__BB24_124;
	ld.local.u32 	%r666, [%rd486+4];
	add.s32 	%r146, %r914, 1;
	mul.wide.s32 	%rd408, %r914, 4;
	add.s64 	%rd409, %rd6, %rd408;
	st.local.u32 	[%rd409], %r666;
	mov.u32 	%r914, %r146;
$L__BB24_124:
	add.s32 	%r906, %r906, 4;
	add.s32 	%r905, %r905, 4;
	add.s64 	%rd486, %rd486, 16;
	setp.ne.s32 	%p158, %r906, %r923;
	@%p158 bra 	$L__BB24_104;
$L__BB24_125:
	setp.eq.s32 	%p159, %r122, 0;
	@%p159 bra 	$L__BB24_133;
	mul.wide.u32 	%rd410, %r923, 4;
	add.s64 	%rd487, %rd4, %rd410;
	sub.s32 	%r927, %r923, %r230;
	neg.s32 	%r926, %r122;
$L__BB24_127:
	.pragma "nounroll";
	setp.eq.s32 	%p160, %r927, 0;
	@%p160 bra 	$L__BB24_132;
	setp.ge.s32 	%p161, %r913, %r228;
	@%p161 bra 	$L__BB24_130;
	ld.local.u32 	%r667, [%rd487];
	add.s32 	%r162, %r913, 1;
	mul.wide.s32 	%rd411, %r913, 4;
	add.s64 	%rd412, %rd5, %rd411;
	st.local.u32 	[%rd412], %r667;
	mov.u32 	%r913, %r162;
$L__BB24_130:
	setp.ge.s32 	%p162, %r914, %r229;
	@%p162 bra 	$L__BB24_132;
	ld.local.u32 	%r668, [%rd487];
	add.s32 	%r164, %r914, 1;
	mul.wide.s32 	%rd413, %r914, 4;
	add.s64 	%rd414, %rd6, %rd413;
	st.local.u32 	[%rd414], %r668;
	mov.u32 	%r914, %r164;
$L__BB24_132:
	add.s64 	%rd487, %rd487, 4;
	add.s32 	%r927, %r927, 1;
	add.s32 	%r926, %r926, 1;
	setp.ne.s32 	%p163, %r926, 0;
	@%p163 bra 	$L__BB24_127;
$L__BB24_133:
	setp.ne.s32 	%p164, %r913, %r228;
	setp.ne.s32 	%p165, %r914, %r229;
	or.pred  	%p166, %p164, %p165;
	@%p166 bra 	$L__BB24_176;
	setp.lt.s32 	%p168, %r228, 1;
	mov.b64 	%rd490, 0;
	@%p168 bra 	$L__BB24_156;
	ld.param.u64 	%rd477, [prod_backward_kernel_param_8];
	cvta.to.global.u64 	%rd38, %rd477;
	and.b32  	%r171, %r228, 15;
	setp.lt.u32 	%p169, %r228, 16;
	mov.b32 	%r936, 0;
	mov.u32 	%r946, %r936;
	@%p169 bra 	$L__BB24_146;
	and.b32  	%r936, %r228, 2147483632;
	neg.s32 	%r947, %r936;
	add.s64 	%rd492, %rd5, 32;
	add.s64 	%rd491, %rd38, 32;
	mov.b32 	%r946, 0;
	bra.uni 	$L__BB24_145;
$L__BB24_137:
	ld.global.f32 	%f2, [%rd30];
	ld.global.f32 	%f3, [%rd31];
	setp.gt.s32 	%p190, %r58, 2;
	@%p190 bra 	$L__BB24_139;
	cvt.f64.f32 	%fd12, %f1;
	cvt.f64.f32 	%fd13, %f2;
	cvt.f64.f32 	%fd14, %f3;
	st.local.u32 	[%rd7], %r58;
	st.local.f64 	[%rd7+8], %fd12;
	st.local.f64 	[%rd7+16], %fd13;
	st.local.f64 	[%rd7+24], %fd14;
	mov.u64 	%rd453, $str$21;
	cvta.global.u64 	%rd454, %rd453;
	add.u64 	%rd455, %SP, 96;
	{ // callseq 211, 0
	.param .b64 param0;
	st.param.b64 	[param0], %rd454;
	.param .b64 param1;
	st.param.b64 	[param1], %rd455;
	.param .b32 retval0;
	call.uni (retval0), 
	vprintf, 
	(
	param0, 
	param1
	);
	ld.param.b32 	%r855, [retval0];
	} // callseq 211
$L__BB24_139:
	abs.f32 	%f13, %f1;
	setp.geu.f32 	%p191, %f13, 0f26901D7D;
	@%p191 bra 	$L__BB24_143;
	setp.gt.s32 	%p193, %r58, 2;
	@%p193 bra 	$L__BB24_142;
	cvt.f64.f32 	%fd19, %f1;
	st.local.u32 	[%rd7], %r58;
	st.local.f64 	[%rd7+8], %fd19;
	mov.u64 	%rd461, $str$22;
	cvta.global.u64 	%rd462, %rd461;
	add.u64 	%rd463, %SP, 96;
	{ // callseq 213, 0
	.param .b64 param0;
	st.param.b64 	[param0], %rd462;
	.param .b64 param1;
	st.param.b64 	[param1], %rd463;
	.param .b32 retval0;
	call.uni (retval0), 
	vprintf, 
	(
	param0, 
	param1
	);
	ld.param.b32 	%r859, [retval0];
	} // callseq 213
$L__BB24_142:
	add.s64 	%rd465, %rd3, %rd392;
	mov.b32 	%r861, 0;
	st.global.u32 	[%rd465], %r861;
	bra.uni 	$L__BB24_181;
$L__BB24_143:
	setp.gt.s32 	%p192, %r58, 2;
	div.rn.f32 	%f14, %f2, %f1;
	mul.f32 	%f4, %f3, %f14;
	add.s64 	%rd457, %rd3, %rd392;
	st.global.f32 	[%rd457], %f4;
	@%p192 bra 	$L__BB24_181;
	cvt.f64.f32 	%fd15, %f3;
	cvt.f64.f32 	%fd16, %f2;
	cvt.f64.f32 	%fd17, %f1;
	cvt.f64.f32 	%fd18, %f4;
	st.local.u32 	[%rd7], %r58;
	st.local.f64 	[%rd7+8], %fd15;
	st.local.f64 	[%rd7+16], %fd16;
	st.local.f64 	[%rd7+24], %fd17;
	st.local.f64 	[%rd7+32], %fd18;
	mov.u64 	%rd458, $str$23;
	cvta.global.u64 	%rd459, %rd458;
	add.u64 	%rd460, %SP, 96;
	{ // callseq 212, 0
	.param .b64 param0;
	st.param.b64 	[param0], %rd459;
	.param .b64 param1;
	st.param.b64 	[param1], %rd460;
	.param .b32 retval0;
	call.uni (retval0), 
	vprintf, 
	(
	param0, 
	param1
	);
	ld.param.b32 	%r857, [retval0];
	} // callseq 212
	bra.uni 	$L__BB24_181;
$L__BB24_145:
	.pragma "nounroll";
	ld.local.v4.u32 	{%r675, %r676, %r677, %r678}, [%rd492+-32];
	ld.global.u32 	%r679, [%rd491+-32];
	mad.lo.s32 	%r680, %r679, %r675, %r946;
	ld.global.u32 	%r681, [%rd491+-28];
	mad.lo.s32 	%r682, %r681, %r676, %r680;
	ld.global.u32 	%r683, [%rd491+-24];
	mad.lo.s32 	%r684, %r683, %r677, %r682;
	ld.global.u32 	%r685, [%rd491+-20];
	mad.lo.s32 	%r686, %r685, %r678, %r684;
	ld.local.v4.u32 	{%r687, %r688, %r689, %r690}, [%rd492+-16];
	ld.global.u32 	%r691, [%rd491+-16];
	mad.lo.s32 	%r692, %r691, %r687, %r686;
	ld.global.u32 	%r693, [%rd491+-12];
	mad.lo.s32 	%r694, %r693, %r688, %r692;
	ld.global.u32 	%r695, [%rd491+-8];
	mad.lo.s32 	%r696, %r695, %r689, %r694;
	ld.global.u32 	%r697, [%rd491+-4];
	mad.lo.s32 	%r698, %r697, %r690, %r696;
	ld.local.v4.u32 	{%r699, %r700, %r701, %r702}, [%rd492];
	ld.global.u32 	%r703, [%rd491];
	mad.lo.s32 	%r704, %r703, %r699, %r698;
	ld.global.u32 	%r705, [%rd491+4];
	mad.lo.s32 	%r706, %r705, %r700, %r704;
	ld.global.u32 	%r707, [%rd491+8];
	mad.lo.s32 	%r708, %r707, %r701, %r706;
	ld.global.u32 	%r709, [%rd491+12];
	mad.lo.s32 	%r710, %r709, %r702, %r708;
	ld.local.v4.u32 	{%r711, %r712, %r713, %r714}, [%rd492+16];
	ld.global.u32 	%r715, [%rd491+16];
	mad.lo.s32 	%r716, %r715, %r711, %r710;
	ld.global.u32 	%r717, [%rd491+20];
	mad.lo.s32 	%r718, %r717, %r712, %r716;
	ld.global.u32 	%r719, [%rd491+24];
	mad.lo.s32 	%r720, %r719, %r713, %r718;
	ld.global.u32 	%r721, [%rd491+28];
	mad.lo.s32 	%r946, %r721, %r714, %r720;
	add.s32 	%r947, %r947, 16;
	add.s64 	%rd492, %rd492, 64;
	add.s64 	%rd491, %rd491, 64;
	setp.eq.s32 	%p170, %r947, 0;
	@%p170 bra 	$L__BB24_146;
	bra.uni 	$L__BB24_145;
$L__BB24_146:
	setp.eq.s32 	%p171, %r171, 0;
	@%p171 bra 	$L__BB24_155;
	and.b32  	%r177, %r228, 7;
	setp.lt.u32 	%p172, %r171, 8;
	@%p172 bra 	$L__BB24_149;
	mul.wide.u32 	%rd421, %r936, 4;
	add.s64 	%rd422, %rd5, %rd421;
	ld.local.u32 	%r723, [%rd422];
	add.s64 	%rd423, %rd38, %rd421;
	ld.global.u32 	%r724, [%rd423];
	mad.lo.s32 	%r725, %r724, %r723, %r946;
	ld.local.u32 	%r726, [%rd422+4];
	ld.global.u32 	%r727, [%rd423+4];
	mad.lo.s32 	%r728, %r727, %r726, %r725;
	ld.local.u32 	%r729, [%rd422+8];
	ld.global.u32 	%r730, [%rd423+8];
	mad.lo.s32 	%r731, %r730, %r729, %r728;
	ld.local.u32 	%r732, [%rd422+12];
	ld.global.u32 	%r733, [%rd423+12];
	mad.lo.s32 	%r734, %r733, %r732, %r731;
	ld.local.u32 	%r735, [%rd422+16];
	ld.global.u32 	%r736, [%rd423+16];
	mad.lo.s32 	%r737, %r736, %r735, %r734;
	ld.local.u32 	%r738, [%rd422+20];
	ld.global.u32 	%r739, [%rd423+20];
	mad.lo.s32 	%r740, %r739, %r738, %r737;
	ld.local.u32 	%r741, [%rd422+24];
	ld.global.u32 	%r742, [%rd423+24];
	mad.lo.s32 	%r743, %r742, %r741, %r740;
	ld.local.u32 	%r744, [%rd422+28];
	ld.global.u32 	%r745, [%rd423+28];
	mad.lo.s32 	%r946, %r745, %r744, %r743;
	add.s32 	%r936, %r936, 8;
$L__BB24_149:
	setp.eq.s32 	%p173, %r177, 0;
	@%p173 bra 	$L__BB24_155;
	and.b32  	%r183, %r228, 3;
	setp.lt.u32 	%p174, %r177, 4;
	@%p174 bra 	$L__BB24_152;
	mul.wide.u32 	%rd424, %r936, 4;
	add.s64 	%rd425, %rd5, %rd424;
	ld.local.u32 	%r747, [%rd425];
	add.s64 	%rd426, %rd38, %rd424;
	ld.global.u32 	%r748, [%rd426];
	mad.lo.s32 	%r749, %r748, %r747, %r946;
	ld.local.u32 	%r750, [%rd425+4];
	ld.global.u32 	%r751, [%rd426+4];
	mad.lo.s32 	%r752, %r751, %r750, %r749;
	ld.local.u32 	%r753, [%rd425+8];
	ld.global.u32 	%r754, [%rd426+8];
	mad.lo.s32 	%r755, %r754, %r753, %r752;
	ld.local.u32 	%r756, [%rd425+12];
	ld.global.u32 	%r757, [%rd426+12];
	mad.lo.s32 	%r946, %r757, %r756, %r755;
	add.s32 	%r936, %r936, 4;
$L__BB24_152:
	setp.eq.s32 	%p175, %r183, 0;
	@%p175 bra 	$L__BB24_155;
	mul.wide.u32 	%rd427, %r936, 4;
	add.s64 	%rd489, %rd38, %rd427;
	add.s64 	%rd488, %rd5, %rd427;
	neg.s32 	%r944, %r183;
$L__BB24_154:
	.pragma "nounroll";
	ld.local.u32 	%r758, [%rd488];
	ld.global.u32 	%r759, [%rd489];
	mad.lo.s32 	%r946, %r759, %r758, %r946;
	add.s64 	%rd489, %rd489, 4;
	add.s64 	%rd488, %rd488, 4;
	add.s32 	%r944, %r944, 1;
	setp.ne.s32 	%p176, %r944, 0;
	@%p176 bra 	$L__BB24_154;
$L__BB24_155:
	cvt.s64.s32 	%rd490, %r946;
$L__BB24_156:
	setp.lt.s32 	%p177, %r229, 1;
	mov.b64 	%rd497, 0;
	@%p177 bra 	$L__BB24_170;
	ld.param.u64 	%rd478, [prod_backward_kernel_param_9];
	cvta.to.global.u64 	%rd49, %rd478;
	and.b32  	%r195, %r229, 15;
	setp.lt.u32 	%p178, %r229, 16;
	mov.b32 	%r952, 0;
	mov.u32 	%r962, %r952;
	@%p178 bra 	$L__BB24_160;
	and.b32  	%r952, %r229, 2147483632;
	neg.s32 	%r949, %r952;
	add.s64 	%rd494, %rd6, 32;
	add.s64 	%rd493, %rd49, 32;
	mov.b32 	%r962, 0;
$L__BB24_159:
	.pragma "nounroll";
	ld.local.v4.u32 	{%r763, %r764, %r765, %r766}, [%rd494+-32];
	ld.global.u32 	%r767, [%rd493+-32];
	mad.lo.s32 	%r768, %r767, %r763, %r962;
	ld.global.u32 	%r769, [%rd493+-28];
	mad.lo.s32 	%r770, %r769, %r764, %r768;
	ld.global.u32 	%r771, [%rd493+-24];
	mad.lo.s32 	%r772, %r771, %r765, %r770;
	ld.global.u32 	%r773, [%rd493+-20];
	mad.lo.s32 	%r774, %r773, %r766, %r772;
	ld.local.v4.u32 	{%r775, %r776, %r777, %r778}, [%rd494+-16];
	ld.global.u32 	%r779, [%rd493+-16];
	mad.lo.s32 	%r780, %r779, %r775, %r774;
	ld.global.u32 	%r781, [%rd493+-12];
	mad.lo.s32 	%r782, %r781, %r776, %r780;
	ld.global.u32 	%r783, [%rd493+-8];
	mad.lo.s32 	%r784, %r783, %r777, %r782;
	ld.global.u32 	%r785, [%rd493+-4];
	mad.lo.s32 	%r786, %r785, %r778, %r784;
	ld.local.v4.u32 	{%r787, %r788, %r789, %r790}, [%rd494];
	ld.global.u32 	%r791, [%rd493];
	mad.lo.s32 	%r792, %r791, %r787, %r786;
	ld.global.u32 	%r793, [%rd493+4];
	mad.lo.s32 	%r794, %r793, %r788, %r792;
	ld.global.u32 	%r795, [%rd493+8];
	mad.lo.s32 	%r796, %r795, %r789, %r794;
	ld.global.u32 	%r797, [%rd493+12];
	mad.lo.s32 	%r798, %r797, %r790, %r796;
	ld.local.v4.u32 	{%r799, %r800, %r801, %r802}, [%rd494+16];
	ld.global.u32 	%r803, [%rd493+16];
	mad.lo.s32 	%r804, %r803, %r799, %r798;
	ld.global.u32 	%r805, [%rd493+20];
	mad.lo.s32 	%r806, %r805, %r800, %r804;
	ld.global.u32 	%r807, [%rd493+24];
	mad.lo.s32 	%r808, %r807, %r801, %r806;
	ld.global.u32 	%r809, [%rd493+28];
	mad.lo.s32 	%r962, %r809, %r802, %r808;
	add.s32 	%r949, %r949, 16;
	add.s64 	%rd494, %rd494, 64;
	add.s64 	%rd493, %rd493, 64;
	setp.ne.s32 	%p179, %r949, 0;
	@%p179 bra 	$L__BB24_159;
$L__BB24_160:
	setp.eq.s32 	%p180, %r195, 0;
	@%p180 bra 	$L__BB24_169;
	and.b32  	%r209, %r229, 7;
	setp.lt.u32 	%p181, %r195, 8;
	@%p181 bra 	$L__BB24_163;
	mul.wide.u32 	%rd429, %r952, 4;
	add.s64 	%rd430, %rd6, %rd429;
	ld.local.u32 	%r811, [%rd430];
	add.s64 	%rd431, %rd49, %rd429;
	ld.global.u32 	%r812, [%rd431];
	mad.lo.s32 	%r813, %r812, %r811, %r962;
	ld.local.u32 	%r814, [%rd430+4];
	ld.global.u32 	%r815, [%rd431+4];
	mad.lo.s32 	%r816, %r815, %r814, %r813;
	ld.local.u32 	%r817, [%rd430+8];
	ld.global.u32 	%r818, [%rd431+8];
	mad.lo.s32 	%r819, %r818, %r817, %r816;
	ld.local.u32 	%r820, [%rd430+12];
	ld.global.u32 	%r821, [%rd431+12];
	mad.lo.s32 	%r822, %r821, %r820, %r819;
	ld.local.u32 	%r823, [%rd430+16];
	ld.global.u32 	%r824, [%rd431+16];
	mad.lo.s32 	%r825, %r824, %r823, %r822;
	ld.local.u32 	%r826, [%rd430+20];
	ld.global.u32 	%r827, [%rd431+20];
	mad.lo.s32 	%r828, %r827, %r826, %r825;
	ld.local.u32 	%r829, [%rd430+24];
	ld.global.u32 	%r830, [%rd431+24];
	mad.lo.s32 	%r831, %r830, %r829, %r828;
	ld.local.u32 	%r832, [%rd430+28];
	ld.global.u32 	%r833, [%rd431+28];
	mad.lo.s32 	%r962, %r833, %r832, %r831;
	add.s32 	%r952, %r952, 8;
$L__BB24_163:
	setp.eq.s32 	%p182, %r209, 0;
	@%p182 bra 	$L__BB24_169;
	and.b32  	%r215, %r229, 3;
	setp.lt.u32 	%p183, %r209, 4;
	@%p183 bra 	$L__BB24_166;
	mul.wide.u32 	%rd432, %r952, 4;
	add.s64 	%rd433, %rd6, %rd432;
	ld.local.u32 	%r835, [%rd433];
	add.s64 	%rd434, %rd49, %rd432;
	ld.global.u32 	%r836, [%rd434];
	mad.lo.s32 	%r837, %r836, %r835, %r962;
	ld.local.u32 	%r838, [%rd433+4];
	ld.global.u32 	%r839, [%rd434+4];
	mad.lo.s32 	%r840, %r839, %r838, %r837;
	ld.local.u32 	%r841, [%rd433+8];
	ld.global.u32 	%r842, [%rd434+8];
	mad.lo.s32 	%r843, %r842, %r841, %r840;
	ld.local.u32 	%r844, [%rd433+12];
	ld.global.u32 	%r845, [%rd434+12];
	mad.lo.s32 	%r962, %r845, %r844, %r843;
	add.s32 	%r952, %r952, 4;
$L__BB24_166:
	setp.eq.s32 	%p184, %r215, 0;
	@%p184 bra 	$L__BB24_169;
	mul.wide.u32 	%rd435, %r952, 4;
	add.s64 	%rd496, %rd49, %rd435;
	add.s64 	%rd495, %rd6, %rd435;
	neg.s32 	%r960, %r215;
$L__BB24_168:
	.pragma "nounroll";
	ld.local.u32 	%r846, [%rd495];
	ld.global.u32 	%r847, [%rd496];
	mad.lo.s32 	%r962, %r847, %r846, %r962;
	add.s64 	%rd496, %rd496, 4;
	add.s64 	%rd495, %rd495, 4;
	add.s32 	%r960, %r960, 1;
	setp.ne.s32 	%p185, %r960, 0;
	@%p185 bra 	$L__BB24_168;
$L__BB24_169:
	cvt.s64.s32 	%rd497, %r962;
$L__BB24_170:
	shl.b64 	%rd436, %rd490, 2;
	add.s64 	%rd437, %rd30, %rd436;
	ld.global.f32 	%f5, [%rd437];
	shl.b64 	%rd438, %rd497, 2;
	add.s64 	%rd439, %rd31, %rd438;
	ld.global.f32 	%f6, [%rd439];
	setp.lt.s32 	%p186, %r58, 3;
	@%p186 bra 	$L__BB24_171;
	bra.uni 	$L__BB24_172;
$L__BB24_171:
	cvt.f64.f32 	%fd4, %f1;
	cvt.f64.f32 	%fd5, %f5;
	cvt.f64.f32 	%fd6, %f6;
	st.local.v2.u32 	[%rd7], {%r58, %r230};
	st.local.f64 	[%rd7+8], %fd4;
	st.local.f64 	[%rd7+16], %fd5;
	st.local.f64 	[%rd7+24], %fd6;
	mov.u64 	%rd440, $str$24;
	cvta.global.u64 	%rd441, %rd440;
	add.u64 	%rd442, %SP, 96;
	{ // callseq 208, 0
	.param .b64 param0;
	st.param.b64 	[param0], %rd441;
	.param .b64 param1;
	st.param.b64 	[param1], %rd442;
	.param .b32 retval0;
	call.uni (retval0), 
	vprintf, 
	(
	param0, 
	param1
	);
	ld.param.b32 	%r848, [retval0];
	} // callseq 208
$L__BB24_172:
	abs.f32 	%f11, %f1;
	setp.geu.f32 	%p187, %f11, 0f26901D7D;
	@%p187 bra 	$L__BB24_179;
	setp.gt.s32 	%p189, %r58, 2;
	@%p189 bra 	$L__BB24_175;
	cvt.f64.f32 	%fd11, %f1;
	st.local.v2.u32 	[%rd7], {%r58, %r230};
	st.local.f64 	[%rd7+8], %fd11;
	mov.u64 	%rd448, $str$25;
	cvta.global.u64 	%rd449, %rd448;
	add.u64 	%rd450, %SP, 96;
	{ // callseq 210, 0
	.param .b64 param0;
	st.param.b64 	[param0], %rd449;
	.param .b64 param1;
	st.param.b64 	[param1], %rd450;
	.param .b32 retval0;
	call.uni (retval0), 
	vprintf, 
	(
	param0, 
	param1
	);
	ld.param.b32 	%r852, [retval0];
	} // callseq 210
$L__BB24_175:
	add.s64 	%rd452, %rd3, %rd392;
	mov.b32 	%r854, 0;
	st.global.u32 	[%rd452], %r854;
	bra.uni 	$L__BB24_181;
$L__BB24_176:
	setp.ne.s32 	%p167, %r58, 0;
	@%p167 bra 	$L__BB24_178;
	st.local.v2.u32 	[%rd7], {%r913, %r228};
	st.local.v2.u32 	[%rd7+8], {%r914, %r229};
	mov.u64 	%rd415, $str$17;
	cvta.global.u64 	%rd416, %rd415;
	add.u64 	%rd417, %SP, 96;
	{ // callseq 207, 0
	.param .b64 param0;
	st.param.b64 	[param0], %rd416;
	.param .b64 param1;
	st.param.b64 	[param1], %rd417;
	.param .b32 retval0;
	call.uni (retval0), 
	vprintf, 
	(
	param0, 
	param1
	);
	ld.param.b32 	%r669, [retval0];
	} // callseq 207
$L__BB24_178:
	add.s64 	%rd419, %rd3, %rd392;
	mov.b32 	%r671, 2143289344;
	st.global.u32 	[%rd419], %r671;
	bra.uni 	$L__BB24_181;
$L__BB24_179:
	setp.gt.s32 	%p188, %r58, 2;
	div.rn.f32 	%f12, %f5, %f1;
	mul.f32 	%f7, %f6, %f12;
	add.s64 	%rd444, %rd3, %rd392;
	st.global.f32 	[%rd444], %f7;
	@%p188 bra 	$L__BB24_181;
	cvt.f64.f32 	%fd7, %f6;
	cvt.f64.f32 	%fd8, %f5;
	cvt.f64.f32 	%fd9, %f1;
	cvt.f64.f32 	%fd10, %f7;
	st.local.v2.u32 	[%rd7], {%r58, %r230};
	st.local.f64 	[%rd7+8], %fd7;
	st.local.f64 	[%rd7+16], %fd8;
	st.local.f64 	[%rd7+24], %fd9;
	st.local.f64 	[%rd7+32], %fd10;
	mov.u64 	%rd445, $str$26;
	cvta.global.u64 	%rd446, %rd445;
	add.u64 	%rd447, %SP, 96;
	{ // callseq 209, 0
	.param .b64 param0;
	st.param.b64 	[param0], %rd446;
	.param .b64 param1;
	st.param.b64 	[param1], %rd447;
	.param .b32 retval0;
	call.uni (retval0), 
	vprintf, 
	(
	param0, 
	param1
	);
	ld.param.b32 	%r850, [retval0];
	} // callseq 209
$L__BB24_181:
	ret;

}
	// .globl	logsumexp_backward_kernel
.visible .entry logsumexp_backward_kernel(
	.param .u64 .ptr .align 1 logsumexp_backward_kernel_param_0,
	.param .u64 .ptr .align 1 logsumexp_backward_kernel_param_1,
	.param .u64 .ptr .align 1 logsumexp_backward_kernel_param_2,
	.param .u64 .ptr .align 1 logsumexp_backward_kernel_param_3,
	.param .u64 .ptr .align 1 logsumexp_backward_kernel_param_4,
	.param .u64 .ptr .align 1 logsumexp_backward_kernel_param_5,
	.param .u64 .ptr .align 1 logsumexp_backward_kernel_param_6,
	.param .u64 .ptr .align 1 logsumexp_backward_kernel_param_7,
	.param .u64 .ptr .align 1 logsumexp_backward_kernel_param_8,
	.param .u64 .ptr .align 1 logsumexp_backward_kernel_param_9,
	.param .u32 logsumexp_backward_kernel_param_10,
	.param .u32 logsumexp_backward_kernel_param_11,
	.param .u32 logsumexp_backward_kernel_param_12,
	.param .u32 logsumexp_backward_kernel_param_13,
	.param .u32 logsumexp_backward_kernel_param_14
)
{
	.local .align 16 .b8 	__local_depot25[144];
	.reg .b64 	%SP;
	.reg .b64 	%SPL;
	.reg .pred 	%p<188>;
	.reg .b32 	%r<953>;
	.reg .b32 	%f<21>;
	.reg .b64 	%rd<479>;
	.reg .b64 	%fd<9>;

	mov.u64 	%SPL, __local_depot25;
	cvta.local.u64 	%SP, %SPL;
	ld.param.u64 	%rd73, [logsumexp_backward_kernel_param_4];
	ld.param.u64 	%rd74, [logsumexp_backward_kernel_param_5];
	ld.param.u64 	%rd75, [logsumexp_backward_kernel_param_9];
	ld.param.u32 	%r227, [logsumexp_backward_kernel_param_10];
	ld.param.u32 	%r228, [logsumexp_backward_kernel_param_11];
	ld.param.u32 	%r229, [logsumexp_backward_kernel_param_12];
	ld.param.u32 	%r230, [logsumexp_backward_kernel_param_13];
	cvta.to.global.u64 	%rd1, %rd74;
	cvta.to.global.u64 	%rd2, %rd73;
	cvta.to.global.u64 	%rd3, %rd75;
	add.u64 	%rd4, %SPL, 0;
	add.u64 	%rd77, %SP, 32;
	add.u64 	%rd5, %SPL, 32;
	add.u64 	%rd6, %SPL, 80;
	add.u64 	%rd7, %SPL, 112;
	mov.u32 	%r1, %tid.x;
	mov.u32 	%r2, %ctaid.x;
	or.b32  	%r3, %r1, %r2;
	setp.ne.s32 	%p1, %r3, 0;
	@%p1 bra 	$L__BB25_44;
	ld.param.u32 	%r855, [logsumexp_backward_kernel_param_14];
	mov.u64 	%rd80, $str$27;
	cvta.global.u64 	%rd81, %rd80;
	{ // callseq 215, 0
	.param .b64 param0;
	st.param.b64 	[param0], %rd81;
	.param .b64 param1;
	st.param.b64 	[param1], 0;
	.param .b32 retval0;
	call.uni (retval0), 
	vprintf, 
	(
	param0, 
	param1
	);
	ld.param.b32 	%r232, [retval0];
	} // callseq 215
	st.local.v2.u32 	[%rd5], {%r227, %r228};
	st.local.u32 	[%rd5+8], %r229;
	mov.u64 	%rd82, $str$2;
	cvta.global.u64 	%rd83, %rd82;
	{ // callseq 216, 0
	.param .b64 param0;
	st.param.b64 	[param0], %rd83;
	.param .b64 param1;
	st.param.b64 	[param1], %rd77;
	.param .b32 retval0;
	call.uni (retval0), 
	vprintf, 
	(
	param0, 
	param1
	);
	ld.param.b32 	%r234, [retval0];
	} // callseq 216
	st.local.v2.u32 	[%rd5], {%r230, %r855};
	mov.u64 	%rd85, $str$3;
	cvta.global.u64 	%rd86, %rd85;
	{ // callseq 217, 0
	.param .b64 param0;
	st.param.b64 	[param0], %rd86;
	.param .b64 param1;
	st.param.b64 	[param1], %rd77;
	.param .b32 retval0;
	call.uni (retval0), 
	vprintf, 
	(
	param0, 
	param1
	);
	ld.param.b32 	%r236, [retval0];
	} // callseq 217
	mov.u64 	%rd87, $str$4;
	cvta.global.u64 	%rd88, %rd87;
	{ // callseq 218, 0
	.param .b64 param0;
	st.param.b64 	[param0], %rd88;
	.param .b64 param1;
	st.param.b64 	[param1], 0;
	.param .b32 retval0;
	call.uni (retval0), 
	vprintf, 
	(
	param0, 
	param1
	);
	ld.param.b32 	%r238, [retval0];
	} // callseq 218
	setp.lt.s32 	%p2, %r227, 1;
	@%p2 bra 	$L__BB25_14;
	add.s32 	%r4, %r227, -1;
	setp.lt.u32 	%p3, %r227, 16;
	mov.b32 	%r861, 0;
	@%p3 bra 	$L__BB25_5;
	add.s64 	%rd459, %rd2, 32;
	mov.b32 	%r859, 0;
	mov.u64 	%rd89, $str$6;
	mov.u64 	%rd91, $str$5;
	mov.u64 	%rd94, $str$7;
	and.b32  	%r861, %r227, 2147483632;
$L__BB25_4:
	.pragma "nounroll";
	ld.global.u32 	%r242, [%rd459+-32];
	setp.lt.s32 	%p4, %r859, %r4;
	cvta.global.u64 	%rd90, %rd89;
	cvta.global.u64 	%rd92, %rd91;
	selp.b64 	%rd93, %rd92, %rd90, %p4;
	st.local.u32 	[%rd5], %r242;
	st.local.u64 	[%rd5+8], %rd93;
	cvta.global.u64 	%rd95, %rd94;
	{ // callseq 219, 0
	.param .b64 param0;
	st.param.b64 	[param0], %rd95;
	.param .b64 param1;
	st.param.b64 	[param1], %rd77;
	.param .b32 retval0;
	call.uni (retval0), 
	vprintf, 
	(
	param0, 
	param1
	);
	ld.param.b32 	%r243, [retval0];
	} // callseq 219
	ld.global.u32 	%r245, [%rd459+-28];
	add.s32 	%r246, %r859, 1;
	setp.lt.s32 	%p5, %r246, %r4;
	selp.b64 	%rd97, %rd92, %rd90, %p5;
	st.local.u32 	[%rd5], %r245;
	st.local.u64 	[%rd5+8], %rd97;
	{ // callseq 220, 0
	.param .b64 param0;
	st.param.b64 	[param0], %rd95;
	.param .b64 param1;
	st.param.b64 	[param1], %rd77;
	.param .b32 retval0;
	call.uni (retval0), 
	vprintf, 
	(
	param0, 
	param1
	);
	ld.param.b32 	%r247, [retval0];
	} // callseq 220
	ld.global.u32 	%r249, [%rd459+-24];
	add.s32 	%r250, %r859, 2;
	setp.lt.s32 	%p6, %r250, %r4;
	selp.b64 	%rd98, %rd92, %rd90, %p6;
	st.local.u32 	[%rd5], %r249;
	st.local.u64 	[%rd5+8], %rd98;
	{ // callseq 221, 0
	.param .b64 param0;
	st.param.b64 	[param0], %rd95;
	.param .b64 param1;
	st.param.b64 	[param1], %rd77;
	.param .b32 retval0;
	call.uni (retval0), 
	vprintf, 
	(
	param0, 
	param1
	);
	ld.param.b32 	%r251, [retval0];
	} // callseq 221
	ld.global.u32 	%r253, [%rd459+-20];
	add.s32 	%r254, %r859, 3;
	setp.lt.s32 	%p7, %r254, %r4;
	selp.b64 	%rd99, %rd92, %rd90, %p7;
	st.local.u32 	[%rd5], %r253;
	st.local.u64 	[%rd5+8], %rd99;
	{ // callseq 222, 0
	.param .b64 param0;
	st.param.b64 	[param0], %rd95;
	.param .b64 param1;
	st.param.b64 	[param1], %rd77;
	.param .b32 retval0;
	call.uni (retval0), 
	vprintf, 
	(
	param0, 
	param1
	);
	ld.param.b32 	%r255, [retval0];
	} // callseq 222
	ld.global.u32 	%r257, [%rd459+-16];
	add.s32 	%r258, %r859, 4;
	setp.lt.s32 	%p8, %r258, %r4;
	selp.b64 	%rd100, %rd92, %rd90, %p8;
	st.local.u32 	[%rd5], %r257;
	st.local.u64 	[%rd5+8], %rd100;
	{ // callseq 223, 0
	.param .b64 param0;
	st.param.b64 	[param0], %rd95;
	.param .b64 param1;
	st.param.b64 	[param1], %rd77;
	.param .b32 retval0;
	call.uni (retval0), 
	vprintf, 
	(
	param0, 
	param1
	);
	ld.param.b32 	%r259, [retval0];
	} // callseq 223
	ld.global.u32 	%r261, [%rd459+-12];
	add.s32 	%r262, %r859, 5;
	setp.lt.s32 	%p9, %r262, %r4;
	selp.b64 	%rd101, %rd92, %rd90, %p9;
	st.local.u32 	[%rd5], %r261;
	st.local.u64 	[%rd5+8], %rd101;
	{ // callseq 224, 0
	.param .b64 param0;
	st.param.b64 	[param0], %rd95;
	.param .b64 param1;
	st.param.b64 	[param1], %rd77;
	.param .b32 retval0;
	call.uni (retval0), 
	vprintf, 
	(
	param0, 
	param1
	);
	ld.param.b32 	%r263, [retval0];
	} // callseq 224
	ld.global.u32 	%r265, [%rd459+-8];
	add.s32 	%r266, %r859, 6;
	setp.lt.s32 	%p10, %r266, %r4;
	selp.b64 	%rd102, %rd92, %rd90, %p10;
	st.local.u32 	[%rd5], %r265;
	st.local.u64 	[%rd5+8], %rd102;
	{ // callseq 225, 0
	.param .b64 param0;
	st.param.b64 	[param0], %rd95;
	.param .b64 param1;
	st.param.b64 	[param1], %rd77;
	.param .b32 retval0;
	call.uni (retval0), 
	vprintf, 
	(
	param0, 
	param1
	);
	ld.param.b32 	%r267, [retval0];
	} // callseq 225
	ld.global.u32 	%r269, [%rd459+-4];
	add.s32 	%r270, %r859, 7;
	setp.lt.s32 	%p11, %r270, %r4;
	selp.b64 	%rd103, %rd92, %rd90, %p11;
	st.local.u32 	[%rd5], %r269;
	st.local.u64 	[%rd5+8], %rd103;
	{ // callseq 226, 0
	.param .b64 param0;
	st.param.b64 	[param0], %rd95;
	.param .b64 param1;
	st.param.b64 	[param1], %rd77;
	.param .b32 retval0;
	call.uni (retval0), 
	vprintf, 
	(
	param0, 
	param1
	);
	ld.param.b32 	%r271, [retval0];
	} // callseq 226
	ld.global.u32 	%r273, [%rd459];
	add.s32 	%r274, %r859, 8;
	setp.lt.s32 	%p12, %r274, %r4;
	selp.b64 	%rd104, %rd92, %rd90, %p12;
	st.local.u32 	[%rd5], %r273;
	st.local.u64 	[%rd5+8], %rd104;
	{ // callseq 227, 0
	.param .b64 param0;
	st.param.b64 	[param0], %rd95;
	.param .b64 param1;
	st.param.b64 	[param1], %rd77;
	.param .b32 retval0;
	call.uni (retval0), 
	vprintf, 
	(
	param0, 
	param1
	);
	ld.param.b32 	%r275, [retval0];
	} // callseq 227
	ld.global.u32 	%r277, [%rd459+4];
	add.s32 	%r278, %r859, 9;
	setp.lt.s32 	%p13, %r278, %r4;
	selp.b64 	%rd105, %rd92, %rd90, %p13;
	st.local.u32 	[%rd5], %r277;
	st.local.u64 	[%rd5+8], %rd105;
	{ // callseq 228, 0
	.param .b64 param0;
	st.param.b64 	[param0], %rd95;
	.param .b64 param1;
	st.param.b64 	[param1], %rd77;
	.param .b32 retval0;
	call.uni (retval0), 
	vprintf, 
	(
	param0, 
	param1
	);
	ld.param.b32 	%r279, [retval0];
	} // callseq 228
	ld.global.u32 	%r281, [%rd459+8];
	add.s32 	%r282, %r859, 10;
	setp.lt.s32 	%p14, %r282, %r4;
	selp.b64 	%rd106, %rd92, %rd90, %p14;
	st.local.u32 	[%rd5], %r281;
	st.local.u64 	[%rd5+8], %rd106;
	{ // callseq 229, 0
	.param .b64 param0;
	st.param.b64 	[param0], %rd95;
	.param .b64 param1;
	st.param.b64 	[param1], %rd77;
	.param .b32 retval0;
	call.uni (retval0), 
	vprintf, 
	(
	param0, 
	param1
	);
	ld.param.b32 	%r283, [retval0];
	} // callseq 229
	ld.global.u32 	%r285, [%rd459+12];
	add.s32 	%r286, %r859, 11;
	setp.lt.s32 	%p15, %r286, %r4;
	selp.b64 	%rd107, %rd92, %rd90, %p15;
	st.local.u32 	[%rd5], %r285;
	st.local.u64 	[%rd5+8], %rd107;
	{ // callseq 230, 0
	.param .b64 param0;
	st.param.b64 	[param0], %rd95;
	.param .b64 param1;
	st.param.b64 	[param1], %rd77;
	.param .b32 retval0;
	call.uni (retval0), 
	vprintf, 
	(
	param0, 
	param1
	);
	ld.param.b32 	%r287, [retval0];
	} // callseq 230
	ld.global.u32 	%r289, [%rd459+16];
	add.s32 	%r290, %r859, 12;
	setp.lt.s32 	%p16, %r290, %r4;
	selp.b64 	%rd108, %rd92, %rd90, %p16;
	st.local.u32 	[%rd5], %r289;
	st.local.u64 	[%rd5+8], %rd108;
	{ // callseq 231, 0
	.param .b64 param0;
	st.param.b64 	[param0], %rd95;
	.param .b64 param1;
	st.param.b64 	[param1], %rd77;
	.param .b32 retval0;
	call.uni (retval0), 
	vprintf, 
	(
	param0, 
	param1
	);
	ld.param.b32 	%r291, [retval0];
	} // callseq 231
	ld.global.u32 	%r293, [%rd459+20];
	add.s32 	%r294, %r859, 13;
	setp.lt.s32 	%p17, %r294, %r4;
	selp.b64 	%rd109, %rd92, %rd90, %p17;
	st.local.u32 	[%rd5], %r293;
	st.local.u64 	[%rd5+8], %rd109;
	{ // callseq 232, 0
	.param .b64 param0;
	st.param.b64 	[param0], %rd95;
	.param .b64 param1;
	st.param.b64 	[param1], %rd77;
	.param .b32 retval0;
	call.uni (retval0), 
	vprintf, 
	(
	param0, 
	param1
	);
	ld.param.b32 	%r295, [retval0];
	} // callseq 232
	ld.global.u32 	%r297, [%rd459+24];
	add.s32 	%r298, %r859, 14;
	setp.lt.s32 	%p18, %r298, %r4;
	selp.b64 	%rd110, %rd92, %rd90, %p18;
	st.local.u32 	[%rd5], %r297;
	st.local.u64 	[%rd5+8], %rd110;
	{ // callseq 233, 0
	.param .b64 param0;
	st.param.b64 	[param0], %rd95;
	.param .b64 param1;
	st.param.b64 	[param1], %rd77;
	.param .b32 retval0;
	call.uni (retval0), 
	vprintf, 
	(
	param0, 
	param1
	);
	ld.param.b32 	%r299, [retval0];
	} // callseq 233
	ld.global.u32 	%r301, [%rd459+28];
	add.s32 	%r302, %r859, 15;
	setp.lt.s32 	%p19, %r302, %r4;
	selp.b64 	%rd111, %rd92, %rd90, %p19;
	st.local.u32 	[%rd5], %r301;
	st.local.u64 	[%rd5+8], %rd111;
	{ // callseq 234, 0
	.param .b64 param0;
	st.param.b64 	[param0], %rd95;
	.param .b64 param1;
	st.param.b64 	[param1], %rd77;
	.param .b32 retval0;
	call.uni (retval0), 
	vprintf, 
	(
	param0, 
	param1
	);
	ld.param.b32 	%r303, [retval0];
	} // callseq 234
	add.s64 	%rd459, %rd459, 64;
	add.s32 	%r859, %r859, 16;
	setp.ne.s32 	%p20, %r859, %r861;
	@%p20 bra 	$L__BB25_4;
$L__BB25_5:
	and.b32  	%r9, %r227, 15;
	setp.eq.s32 	%p21, %r9, 0;
	@%p21 bra 	$L__BB25_14;
	setp.lt.u32 	%p22, %r9, 8;
	@%p22 bra 	$L__BB25_8;
	mul.wide.u32 	%rd112, %r861, 4;
	add.s64 	%rd113, %rd2, %rd112;
	ld.global.u32 	%r305, [%rd113];
	setp.lt.s32 	%p23, %r861, %r4;
	mov.u64 	%rd114, $str$6;
	cvta.global.u64 	%rd115, %rd114;
	mov.u64 	%rd116, $str$5;
	cvta.global.u64 	%rd117, %rd116;
	selp.b64 	%rd118, %rd117, %rd115, %p23;
	st.local.u32 	[%rd5], %r305;
	st.local.u64 	[%rd5+8], %rd118;
	mov.u64 	%rd119, $str$7;
	cvta.global.u64 	%rd120, %rd119;
	add.u64 	%rd121, %SP, 32;
	{ // callseq 235, 0
	.param .b64 param0;
	st.param.b64 	[param0], %rd120;
	.param .b64 param1;
	st.param.b64 	[param1], %rd121;
	.param .b32 retval0;
	call.uni (retval0), 
	vprintf, 
	(
	param0, 
	param1
	);
	ld.param.b32 	%r306, [retval0];
	} // callseq 235
	add.s32 	%r308, %r861, 1;
	ld.global.u32 	%r309, [%rd113+4];
	setp.lt.s32 	%p24, %r308, %r4;
	selp.b64 	%rd122, %rd117, %rd115, %p24;
	st.local.u32 	[%rd5], %r309;
	st.local.u64 	[%rd5+8], %rd122;
	{ // callseq 236, 0
	.param .b64 param0;
	st.param.b64 	[param0], %rd120;
	.param .b64 param1;
	st.param.b64 	[param1], %rd121;
	.param .b32 retval0;
	call.uni (retval0), 
	vprintf, 
	(
	param0, 
	param1
	);
	ld.param.b32 	%r310, [retval0];
	} // callseq 236
	add.s32 	%r312, %r861, 2;
	ld.global.u32 	%r313, [%rd113+8];
	setp.lt.s32 	%p25, %r312, %r4;
	selp.b64 	%rd123, %rd117, %rd115, %p25;
	st.local.u32 	[%rd5], %r313;
	st.local.u64 	[%rd5+8], %rd123;
	{ // callseq 237, 0
	.param .b64 param0;
	st.param.b64 	[param0], %rd120;
	.param .b64 param1;
	st.param.b64 	[param1], %rd121;
	.param .b32 retval0;
	call.uni (retval0), 
	vprintf, 
	(
	param0, 
	param1
	);
	ld.param.b32 	%r314, [retval0];
	} // callseq 237
	add.s32 	%r316, %r861, 3;
	ld.global.u32 	%r317, [%rd113+12];
	setp.lt.s32 	%p26, %r316, %r4;
	selp.b64 	%rd124, %rd117, %rd115, %p26;
	st.local.u32 	[%rd5], %r317;
	st.local.u64 	[%rd5+8], %rd124;
	{ // callseq 238, 0
	.param .b64 param0;
	st.param.b64 	[param0], %rd120;
	.param .b64 param1;
	st.param.b64 	[param1], %rd121;
	.param .b32 retval0;
	call.uni (retval0), 
	vprintf, 
	(
	param0, 
	param1
	);
	ld.param.b32 	%r318, [retval0];
	} // callseq 238
	add.s32 	%r320, %r861, 4;
	ld.global.u32 	%r321, [%rd113+16];
	setp.lt.s32 	%p27, %r320, %r4;
	selp.b64 	%rd125, %rd117, %rd115, %p27;
	st.local.u32 	[%rd5], %r321;
	st.local.u64 	[%rd5+8], %rd125;
	{ // callseq 239, 0
	.param .b64 param0;
	st.param.b64 	[param0], %rd120;
	.param .b64 param1;
	st.param.b64 	[param1], %rd121;
	.param .b32 retval0;
	call.uni (retval0), 
	vprintf, 
	(
	param0, 
	param1
	);
	ld.param.b32 	%r322, [retval0];
	} // callseq 239
	add.s32 	%r324, %r861, 5;
	ld.global.u32 	%r325, [%rd113+20];
	setp.lt.s32 	%p28, %r324, %r4;
	selp.b64 	%rd126, %rd117, %rd115, %p28;
	st.local.u32 	[%rd5], %r325;
	st.local.u64 	[%rd5+8], %rd126;
	{ // callseq 240, 0
	.param .b64 param0;
	st.param.b64 	[param0], %rd120;
	.param .b64 param1;
	st.param.b64 	[param1], %rd121;
	.param .b32 retval0;
	call.uni (retval0), 
	vprintf, 
	(
	param0, 
	param1
	);
	ld.param.b32 	%r326, [retval0];
	} // callseq 240
	add.s32 	%r328, %r861, 6;
	ld.global.u32 	%r329, [%rd113+24];
	setp.lt.s32 	%p29, %r328, %r4;
	selp.b64 	%rd127, %rd117, %rd115, %p29;
	st.local.u32 	[%rd5], %r329;
	st.local.u64 	[%rd5+8], %rd127;
	{ // callseq 241, 0
	.param .b64 param0;
	st.param.b64 	[param0], %rd120;
	.param .b64 param1;
	st.param.b64 	[param1], %rd121;
	.param .b32 retval0;
	call.uni (retval0), 
	vprintf, 
	(
	param0, 
	param1
	);
	ld.param.b32 	%r330, [retval0];
	} // callseq 241
	add.s32 	%r332, %r861, 7;
	ld.global.u32 	%r333, [%rd113+28];
	setp.lt.s32 	%p30, %r332, %r4;
	selp.b64 	%rd128, %rd117, %rd115, %p30;
	st.local.u32 	[%rd5], %r333;
	st.local.u64 	[%rd5+8], %rd128;
	{ // callseq 242, 0
	.param .b64 param0;
	st.param.b64 	[param0], %rd120;
	.param .b64 param1;
	st.param.b64 	[param1], %rd121;
	.param .b32 retval0;
	call.uni (retval0), 
	vprintf, 
	(
	param0, 
	param1
	);
	ld.param.b32 	%r334, [retval0];
	} // callseq 242
	add.s32 	%r861, %r861, 8;
$L__BB25_8:
	and.b32  	%r12, %r227, 7;
	setp.eq.s32 	%p31, %r12, 0;
	@%p31 bra 	$L__BB25_14;
	and.b32  	%r13, %r227, 3;
	setp.lt.u32 	%p32, %r12, 4;
	@%p32 bra 	$L__BB25_11;
	mul.wide.u32 	%rd129, %r861, 4;
	add.s64 	%rd130, %rd2, %rd129;
	ld.global.u32 	%r336, [%rd130];
	setp.lt.s32 	%p33, %r861, %r4;
	mov.u64 	%rd131, $str$6;
	cvta.global.u64 	%rd132, %rd131;
	mov.u64 	%rd133, $str$5;
	cvta.global.u64 	%rd134, %rd133;
	selp.b64 	%rd135, %rd134, %rd132, %p33;
	st.local.u32 	[%rd5], %r336;
	st.local.u64 	[%rd5+8], %rd135;
	mov.u64 	%rd136, $str$7;
	cvta.global.u64 	%rd137, %rd136;
	add.u64 	%rd138, %SP, 32;
	{ // callseq 243, 0
	.param .b64 param0;
	st.param.b64 	[param0], %rd137;
	.param .b64 param1;
	st.param.b64 	[param1], %rd138;
	.param .b32 retval0;
	call.uni (retval0), 
	vprintf, 
	(
	param0, 
	param1
	);
	ld.param.b32 	%r337, [retval0];
	} // callseq 243
	add.s32 	%r339, %r861, 1;
	ld.global.u32 	%r340, [%rd130+4];
	setp.lt.s32 	%p34, %r339, %r4;
	selp.b64 	%rd139, %rd134, %rd132, %p34;
	st.local.u32 	[%rd5], %r340;
	st.local.u64 	[%rd5+8], %rd139;
	{ // callseq 244, 0
	.param .b64 param0;
	st.param.b64 	[param0], %rd137;
	.param .b64 param1;
	st.param.b64 	[param1], %rd138;
	.param .b32 retval0;
	call.uni (retval0), 
	vprintf, 
	(
	param0, 
	param1
	);
	ld.param.b32 	%r341, [retval0];
	} // callseq 244
	add.s32 	%r343, %r861, 2;
	ld.global.u32 	%r344, [%rd130+8];
	setp.lt.s32 	%p35, %r343, %r4;
	selp.b64 	%rd140, %rd134, %rd132, %p35;
	st.local.u32 	[%rd5], %r344;
	st.local.u64 	[%rd5+8], %rd140;
	{ // callseq 245, 0
	.param .b64 param0;
	st.param.b64 	[param0], %rd137;
	.param .b64 param1;
	st.param.b64 	[param1], %rd138;
	.param .b32 retval0;
	call.uni (retval0), 
	vprintf, 
	(
	param0, 
	param1
	);
	ld.param.b32 	%r345, [retval0];
	} // callseq 245
	add.s32 	%r347, %r861, 3;
	ld.global.u32 	%r348, [%rd130+12];
	setp.lt.s32 	%p36, %r347, %r4;
	selp.b64 	%rd141, %rd134, %rd132, %p36;
	st.local.u32 	[%rd5], %r348;
	st.local.u64 	[%rd5+8], %rd141;
	{ // callseq 246, 0
	.param .b64 param0;
	st.param.b64 	[param0], %rd137;
	.param .b64 param1;
	st.param.b64 	[param1], %rd138;
	.param .b32 retval0;
	call.uni (retval0), 
	vprintf, 
	(
	param0, 
	param1
	);
	ld.param.b32 	%r349, [retval0];
	} // callseq 246
	add.s32 	%r861, %r861, 4;
$L__BB25_11:
	setp.eq.s32 	%p37, %r13, 0;
	@%p37 bra 	$L__BB25_14;
	mul.wide.u32 	%rd142, %r861, 4;
	add.s64 	%rd460, %rd2, %rd142;
	neg.s32 	%r863, %r13;
	mov.u64 	%rd143, $str$6;
	mov.u64 	%rd145, $str$5;
	mov.u64 	%rd148, $str$7;
	add.u64 	%rd150, %SP, 32;
$L__BB25_13:
	.pragma "nounroll";
	ld.global.u32 	%r351, [%rd460];
	setp.lt.s32 	%p38, %r861, %r4;
	cvta.global.u64 	%rd144, %rd143;
	cvta.global.u64 	%rd146, %rd145;
	selp.b64 	%rd147, %rd146, %rd144, %p38;
	st.local.u32 	[%rd5], %r351;
	st.local.u64 	[%rd5+8], %rd147;
	cvta.global.u64 	%rd149, %rd148;
	{ // callseq 247, 0
	.param .b64 param0;
	st.param.b64 	[param0], %rd149;
	.param .b64 param1;
	st.param.b64 	[param1], %rd150;
	.param .b32 retval0;
	call.uni (retval0), 
	vprintf, 
	(
	param0, 
	param1
	);
	ld.param.b32 	%r352, [retval0];
	} // callseq 247
	add.s32 	%r861, %r861, 1;
	add.s64 	%rd460, %rd460, 4;
	add.s32 	%r863, %r863, 1;
	setp.ne.s32 	%p39, %r863, 0;
	@%p39 bra 	$L__BB25_13;
$L__BB25_14:
	mov.u64 	%rd151, $str$8;
	cvta.global.u64 	%rd152, %rd151;
	{ // callseq 248, 0
	.param .b64 param0;
	st.param.b64 	[param0], %rd152;
	.param .b64 param1;
	st.param.b64 	[param1], 0;
	.param .b32 retval0;
	call.uni (retval0), 
	vprintf, 
	(
	param0, 
	param1
	);
	ld.param.b32 	%r354, [retval0];
	} // callseq 248
	mov.u64 	%rd153, $str$9;
	cvta.global.u64 	%rd154, %rd153;
	{ // callseq 249, 0
	.param .b64 param0;
	st.param.b64 	[param0], %rd154;
	.param .b64 param1;
	st.param.b64 	[param1], 0;
	.param .b32 retval0;
	call.uni (retval0), 
	vprintf, 
	(
	param0, 
	param1
	);
	ld.param.b32 	%r356, [retval0];
	} // callseq 249
	setp.lt.s32 	%p40, %r228, 1;
	@%p40 bra 	$L__BB25_27;
	add.s32 	%r21, %r228, -1;
	setp.lt.u32 	%p41, %r228, 16;
	mov.b32 	%r867, 0;
	@%p41 bra 	$L__BB25_18;
	add.s64 	%rd461, %rd1, 32;
	mov.b32 	%r865, 0;
	mov.u64 	%rd155, $str$6;
	mov.u64 	%rd157, $str$5;
	mov.u64 	%rd160, $str$7;
	add.u64 	%rd162, %SP, 32;
	and.b32  	%r867, %r228, 2147483632;
$L__BB25_17:
	.pragma "nounroll";
	ld.global.u32 	%r360, [%rd461+-32];
	setp.lt.s32 	%p42, %r865, %r21;
	cvta.global.u64 	%rd156, %rd155;
	cvta.global.u64 	%rd158, %rd157;
	selp.b64 	%rd159, %rd158, %rd156, %p42;
	st.local.u32 	[%rd5], %r360;
	st.local.u64 	[%rd5+8], %rd159;
	cvta.global.u64 	%rd161, %rd160;
	{ // callseq 250, 0
	.param .b64 param0;
	st.param.b64 	[param0], %rd161;
	.param .b64 param1;
	st.param.b64 	[param1], %rd162;
	.param .b32 retval0;
	call.uni (retval0), 
	vprintf, 
	(
	param0, 
	param1
	);
	ld.param.b32 	%r361, [retval0];
	} // callseq 250
	ld.global.u32 	%r363, [%rd461+-28];
	add.s32 	%r364, %r865, 1;
	setp.lt.s32 	%p43, %r364, %r21;
	selp.b64 	%rd163, %rd158, %rd156, %p43;
	st.local.u32 	[%rd5], %r363;
	st.local.u64 	[%rd5+8], %rd163;
	{ // callseq 251, 0
	.param .b64 param0;
	st.param.b64 	[param0], %rd161;
	.param .b64 param1;
	st.param.b64 	[param1], %rd162;
	.param .b32 retval0;
	call.uni (retval0), 
	vprintf, 
	(
	param0, 
	param1
	);
	ld.param.b32 	%r365, [retval0];
	} // callseq 251
	ld.global.u32 	%r367, [%rd461+-24];
	add.s32 	%r368, %r865, 2;
	setp.lt.s32 	%p44, %r368, %r21;
	selp.b64 	%rd164, %rd158, %rd156, %p44;
	st.local.u32 	[%rd5], %r367;
	st.local.u64 	[%rd5+8], %rd164;
	{ // callseq 252, 0
	.param .b64 param0;
	st.param.b64 	[param0], %rd161;
	.param .b64 param1;
	st.param.b64 	[param1], %rd162;
	.param .b32 retval0;
	call.uni (retval0), 
	vprintf, 
	(
	param0, 
	param1
	);
	ld.param.b32 	%r369, [retval0];
	} // callseq 252
	ld.global.u32 	%r371, [%rd461+-20];
	add.s32 	%r372, %r865, 3;
	setp.lt.s32 	%p45, %r372, %r21;
	selp.b64 	%rd165, %rd158, %rd156, %p45;
	st.local.u32 	[%rd5], %r371;
	st.local.u64 	[%rd5+8], %rd165;
	{ // callseq 253, 0
	.param .b64 param0;
	st.param.b64 	[param0], %rd161;
	.param .b64 param1;
	st.param.b64 	[param1], %rd162;
	.param .b32 retval0;
	call.uni (retval0), 
	vprintf, 
	(
	param0, 
	param1
	);
	ld.param.b32 	%r373, [retval0];
	} // callseq 253
	ld.global.u32 	%r375, [%rd461+-16];
	add.s32 	%r376, %r865, 4;
	setp.lt.s32 	%p46, %r376, %r21;
	selp.b64 	%rd166, %rd158, %rd156, %p46;
	st.local.u32 	[%rd5], %r375;
	st.local.u64 	[%rd5+8], %rd166;
	{ // callseq 254, 0
	.param .b64 param0;
	st.param.b64 	[param0], %rd161;
	.param .b64 param1;
	st.param.b64 	[param1], %rd162;
	.param .b32 retval0;
	call.uni (retval0), 
	vprintf, 
	(
	param0, 
	param1
	);
	ld.param.b32 	%r377, [retval0];
	} // callseq 254
	ld.global.u32 	%r379, [%rd461+-12];
	add.s32 	%r380, %r865, 5;
	setp.lt.s32 	%p47, %r380, %r21;
	selp.b64 	%rd167, %rd158, %rd156, %p47;
	st.local.u32 	[%rd5], %r379;
	st.local.u64 	[%rd5+8], %rd167;
	{ // callseq 255, 0
	.param .b64 param0;
	st.param.b64 	[param0], %rd161;
	.param .b64 param1;
	st.param.b64 	[param1], %rd162;
	.param .b32 retval0;
	call.uni (retval0), 
	vprintf, 
	(
	param0, 
	param1
	);
	ld.param.b32 	%r381, [retval0];
	} // callseq 255
	ld.global.u32 	%r383, [%rd461+-8];
	add.s32 	%r384, %r865, 6;
	setp.lt.s32 	%p48, %r384, %r21;
	selp.b64 	%rd168, %rd158, %rd156, %p48;
	st.local.u32 	[%rd5], %r383;
	st.local.u64 	[%rd5+8], %rd168;
	{ // callseq 256, 0
	.param .b64 param0;
	st.param.b64 	[param0], %rd161;
	.param .b64 param1;
	st.param.b64 	[param1], %rd162;
	.param .b32 retval0;
	call.uni (retval0), 
	vprintf, 
	(
	param0, 
	param1
	);
	ld.param.b32 	%r385, [retval0];
	} // callseq 256
	ld.global.u32 	%r387, [%rd461+-4];
	add.s32 	%r388, %r865, 7;
	setp.lt.s32 	%p49, %r388, %r21;
	selp.b64 	%rd169, %rd158, %rd156, %p49;
	st.local.u32 	[%rd5], %r387;
	st.local.u64 	[%rd5+8], %rd169;
	{ // callseq 257, 0
	.param .b64 param0;
	st.param.b64 	[param0], %rd161;
	.param .b64 param1;
	st.param.b64 	[param1], %rd162;
	.param .b32 retval0;
	call.uni (retval0), 
	vprintf, 
	(
	param0, 
	param1
	);
	ld.param.b32 	%r389, [retval0];
	} // callseq 257
	ld.global.u32 	%r391, [%rd461];
	add.s32 	%r392, %r865, 8;
	setp.lt.s32 	%p50, %r392, %r21;
	selp.b64 	%rd170, %rd158, %rd156, %p50;
	st.local.u32 	[%rd5], %r391;
	st.local.u64 	[%rd5+8], %rd170;
	{ // callseq 258, 0
	.param .b64 param0;
	st.param.b64 	[param0], %rd161;
	.param .b64 param1;
	st.param.b64 	[param1], %rd162;
	.param .b32 retval0;
	call.uni (retval0), 
	vprintf, 
	(
	param0, 
	param1
	);
	ld.param.b32 	%r393, [retval0];
	} // callseq 258
	ld.global.u32 	%r395, [%rd461+4];
	add.s32 	%r396, %r865, 9;
	setp.lt.s32 	%p51, %r396, %r21;
	selp.b64 	%rd171, %rd158, %rd156, %p51;
	st.local.u32 	[%rd5], %r395;
	st.local.u64 	[%rd5+8], %rd171;
	{ // callseq 259, 0
	.param .b64 param0;
	st.param.b64 	[param0], %rd161;
	.param .b64 param1;
	st.param.b64 	[param1], %rd162;
	.param .b32 retval0;
	call.uni (retval0), 
	vprintf, 
	(
	param0, 
	param1
	);
	ld.param.b32 	%r397, [retval0];
	} // callseq 259
	ld.global.u32 	%r399, [%rd461+8];
	add.s32 	%r400, %r865, 10;
	setp.lt.s32 	%p52, %r400, %r21;
	selp.b64 	%rd172, %rd158, %rd156, %p52;
	st.local.u32 	[%rd5], %r399;
	st.local.u64 	[%rd5+8], %rd172;
	{ // callseq 260, 0
	.param .b64 param0;
	st.param.b64 	[param0], %rd161;
	.param .b64 param1;
	st.param.b64 	[param1], %rd162;
	.param .b32 retval0;
	call.uni (retval0), 
	vprintf, 
	(
	param0, 
	param1
	);
	ld.param.b32 	%r401, [retval0];
	} // callseq 260
	ld.global.u32 	%r403, [%rd461+12];
	add.s32 	%r404, %r865, 11;
	setp.lt.s32 	%p53, %r404, %r21;
	selp.b64 	%rd173, %rd158, %rd156, %p53;
	st.local.u32 	[%rd5], %r403;
	st.local.u64 	[%rd5+8], %rd173;
	{ // callseq 261, 0
	.param .b64 param0;
	st.param.b64 	[param0], %rd161;
	.param .b64 param1;
	st.param.b64 	[param1], %rd162;
	.param .b32 retval0;
	call.uni (retval0), 
	vprintf, 
	(
	param0, 
	param1
	);
	ld.param.b32 	%r405, [retval0];
	} // callseq 261
	ld.global.u32 	%r407, [%rd461+16];
	add.s32 	%r408, %r865, 12;
	setp.lt.s32 	%p54, %r408, %r21;
	selp.b64 	%rd174, %rd158, %rd156, %p54;
	st.local.u32 	[%rd5], %r407;
	st.local.u64 	[%rd5+8], %rd174;
	{ // callseq 262, 0
	.param .b64 param0;
	st.param.b64 	[param0], %rd161;
	.param .b64 param1;
	st.param.b64 	[param1], %rd162;
	.param .b32 retval0;
	call.uni (retval0), 
	vprintf, 
	(
	param0, 
	param1
	);
	ld.param.b32 	%r409, [retval0];
	} // callseq 262
	ld.global.u32 	%r411, [%rd461+20];
	add.s32 	%r412, %r865, 13;
	setp.lt.s32 	%p55, %r412, %r21;
	selp.b64 	%rd175, %rd158, %rd156, %p55;
	st.local.u32 	[%rd5], %r411;
	st.local.u64 	[%rd5+8], %rd175;
	{ // callseq 263, 0
	.param .b64 param0;
	st.param.b64 	[param0], %rd161;
	.param .b64 param1;
	st.param.b64 	[param1], %rd162;
	.param .b32 retval0;
	call.uni (retval0), 
	vprintf, 
	(
	param0, 
	param1
	);
	ld.param.b32 	%r413, [retval0];
	} // callseq 263
	ld.global.u32 	%r415, [%rd461+24];
	add.s32 	%r416, %r865, 14;
	setp.lt.s32 	%p56, %r416, %r21;
	selp.b64 	%rd176, %rd158, %rd156, %p56;
	st.local.u32 	[%rd5], %r415;
	st.local.u64 	[%rd5+8], %rd176;
	{ // callseq 264, 0
	.param .b64 param0;
	st.param.b64 	[param0], %rd161;
	.param .b64 param1;
	st.param.b64 	[param1], %rd162;
	.param .b32 retval0;
	call.uni (retval0), 
	vprintf, 
	(
	param0, 
	param1
	);
	ld.param.b32 	%r417, [retval0];
	} // callseq 264
	ld.global.u32 	%r419, [%rd461+28];
	add.s32 	%r420, %r865, 15;
	setp.lt.s32 	%p57, %r420, %r21;
	selp.b64 	%rd177, %rd158, %rd156, %p57;
	st.local.u32 	[%rd5], %r419;
	st.local.u64 	[%rd5+8], %rd177;
	{ // callseq 265, 0
	.param .b64 param0;
	st.param.b64 	[param0], %rd161;
	.param .b64 param1;
	st.param.b64 	[param1], %rd162;
	.param .b32 retval0;
	call.uni (retval0), 
	vprintf, 
	(
	param0, 
	param1
	);
	ld.param.b32 	%r421, [retval0];
	} // callseq 265
	add.s64 	%rd461, %rd461, 64;
	add.s32 	%r865, %r865, 16;
	setp.ne.s32 	%p58, %r865, %r867;
	@%p58 bra 	$L__BB25_17;
$L__BB25_18:
	and.b32  	%r26, %r228, 15;
	setp.eq.s32 	%p59, %r26, 0;
	@%p59 bra 	$L__BB25_27;
	setp.lt.u32 	%p60, %r26, 8;
	@%p60 bra 	$L__BB25_21;
	mul.wide.u32 	%rd178, %r867, 4;
	add.s64 	%rd179, %rd1, %rd178;
	ld.global.u32 	%r423, [%rd179];
	setp.lt.s32 	%p61, %r867, %r21;
	mov.u64 	%rd180, $str$6;
	cvta.global.u64 	%rd181, %rd180;
	mov.u64 	%rd182, $str$5;
	cvta.global.u64 	%rd183, %rd182;
	selp.b64 	%rd184, %rd183, %rd181, %p61;
	st.local.u32 	[%rd5], %r423;
	st.local.u64 	[%rd5+8], %rd184;
	mov.u64 	%rd185, $str$7;
	cvta.global.u64 	%rd186, %rd185;
	add.u64 	%rd187, %SP, 32;
	{ // callseq 266, 0
	.param .b64 param0;
	st.param.b64 	[param0], %rd186;
	.param .b64 param1;
	st.param.b64 	[param1], %rd187;
	.param .b32 retval0;
	call.uni (retval0), 
	vprintf, 
	(
	param0, 
	param1
	);
	ld.param.b32 	%r424, [retval0];
	} // callseq 266
	add.s32 	%r426, %r867, 1;
	ld.global.u32 	%r427, [%rd179+4];
	setp.lt.s32 	%p62, %r426, %r21;
	selp.b64 	%rd188, %rd183, %rd181, %p62;
	st.local.u32 	[%rd5], %r427;
	st.local.u64 	[%rd5+8], %rd188;
	{ // callseq 267, 0
	.param .b64 param0;
	st.param.b64 	[param0], %rd186;
	.param .b64 param1;
	st.param.b64 	[param1], %rd187;
	.param .b32 retval0;
	call.uni (retval0), 
	vprintf, 
	(
	param0, 
	param1
	);
	ld.param.b32 	%r428, [retval0];
	} // callseq 267
	add.s32 	%r430, %r867, 2;
	ld.global.u32 	%r431, [%rd179+8];
	setp.lt.s32 	%p63, %r430, %r21;
	selp.b64 	%rd189, %rd183, %rd181, %p63;
	st.local.u32 	[%rd5], %r431;
	st.local.u64 	[%rd5+8], %rd189;
	{ // callseq 268, 0
	.param .b64 param0;
	st.param.b64 	[param0], %rd186;
	.param .b64 param1;
	st.param.b64 	[param1], %rd187;
	.param .b32 retval0;
	call.uni (retval0), 
	vprintf, 
	(
	param0, 
	param1
	);
	ld.param.b32 	%r432, [retval0];
	} // callseq 268
	add.s32 	%r434, %r867, 3;
	ld.global.u32 	%r435, [%rd179+12];
	setp.lt.s32 	%p64, %r434, %r21;
	selp.b64 	%rd190, %rd183, %rd181, %p64;
	st.local.u32 	[%rd5], %r435;
	st.local.u64 	[%rd5+8], %rd190;
	{ // callseq 269, 0
	.param .b64 param0;
	st.param.b64 	[param0], %rd186;
	.param .b64 param1;
	st.param.b64 	[param1], %rd187;
	.param .b32 retval0;
	call.uni (retval0), 
	vprintf, 
	(
	param0, 
	param1
	);
	ld.param.b32 	%r436, [retval0];
	} // callseq 269
	add.s32 	%r438, %r867, 4;
	ld.global.u32 	%r439, [%rd179+16];
	setp.lt.s32 	%p65, %r438, %r21;
	selp.b64 	%rd191, %rd183, %rd181, %p65;
	st.local.u32 	[%rd5], %r439;
	st.local.u64 	[%rd5+8], %rd191;
	{ // callseq 270, 0
	.param .b64 param0;
	st.param.b64 	[param0], %rd186;
	.param .b64 param1;
	st.param.b64 	[param1], %rd187;
	.param .b32 retval0;
	call.uni (retval0), 
	vprintf, 
	(
	param0, 
	param1
	);
	ld.param.b32 	%r440, [retval0];
	} // callseq 270
	add.s32 	%r442, %r867, 5;
	ld.global.u32 	%r443, [%rd179+20];
	setp.lt.s32 	%p66, %r442, %r21;
	selp.b64 	%rd192, %rd183, %rd181, %p66;
	st.local.u32 	[%rd5], %r443;
	st.local.u64 	[%rd5+8], %rd192;
	{ // callseq 271, 0
	.param .b64 param0;
	st.param.b64 	[param0], %rd186;
	.param .b64 param1;
	st.param.b64 	[param1], %rd187;
	.param .b32 retval0;
	call.uni (retval0), 
	vprintf, 
	(
	param0, 
	param1
	);
	ld.param.b32 	%r444, [retval0];
	} // callseq 271
	add.s32 	%r446, %r867, 6;
	ld.global.u32 	%r447, [%rd179+24];
	setp.lt.s32 	%p67, %r446, %r21;
	selp.b64 	%rd193, %rd183, %rd181, %p67;
	st.local.u32 	[%rd5], %r447;
	st.local.u64 	[%rd5+8], %rd193;
	{ // callseq 272, 0
	.param .b64 param0;
	st.param.b64 	[param0], %rd186;
	.param .b64 param1;
	st.param.b64 	[param1], %rd187;
	.param .b32 retval0;
	call.uni (retval0), 
	vprintf, 
	(
	param0, 
	param1
	);
	ld.param.b32 	%r448, [retval0];
	} // callseq 272
	add.s32 	%r450, %r867, 7;
	ld.global.u32 	%r451, [%rd179+28];
	setp.lt.s32 	%p68, %r450, %r21;
	selp.b64 	%rd194, %rd183, %rd181, %p68;
	st.local.u32 	[%rd5], %r451;
	st.local.u64 	[%rd5+8], %rd194;
	{ // callseq 273, 0
	.param .b64 param0;
	st.param.b64 	[param0], %rd186;
	.param .b64 param1;
	st.param.b64 	[param1], %rd187;
	.param .b32 retval0;
	call.uni (retval0), 
	vprintf, 
	(
	param0, 
	param1
	);
	ld.param.b32 	%r452, [retval0];
	} // callseq 273
	add.s32 	%r867, %r867, 8;
$L__BB25_21:
	and.b32  	%r29, %r228, 7;
	setp.eq.s32 	%p69, %r29, 0;
	@%p69 bra 	$L__BB25_27;
	and.b32  	%r30, %r228, 3;
	setp.lt.u32 	%p70, %r29, 4;
	@%p70 bra 	$L__BB25_24;
	mul.wide.u32 	%rd195, %r867, 4;
	add.s64 	%rd196, %rd1, %rd195;
	ld.global.u32 	%r454, [%rd196];
	setp.lt.s32 	%p71, %r867, %r21;
	mov.u64 	%rd197, $str$6;
	cvta.global.u64 	%rd198, %rd197;
	mov.u64 	%rd199, $str$5;
	cvta.global.u64 	%rd200, %rd199;
	selp.b64 	%rd201, %rd200, %rd198, %p71;
	st.local.u32 	[%rd5], %r454;
	st.local.u64 	[%rd5+8], %rd201;
	mov.u64 	%rd202, $str$7;
	cvta.global.u64 	%rd203, %rd202;
	add.u64 	%rd204, %SP, 32;
	{ // callseq 274, 0
	.param .b64 param0;
	st.param.b64 	[param0], %rd203;
	.param .b64 param1;
	st.param.b64 	[param1], %rd204;
	.param .b32 retval0;
	call.uni (retval0), 
	vprintf, 
	(
	param0, 
	param1
	);
	ld.param.b32 	%r455, [retval0];
	} // callseq 274
	add.s32 	%r457, %r867, 1;
	ld.global.u32 	%r458, [%rd196+4];
	setp.lt.s32 	%p72, %r457, %r21;
	selp.b64 	%rd205, %rd200, %rd198, %p72;
	st.local.u32 	[%rd5], %r458;
	st.local.u64 	[%rd5+8], %rd205;
	{ // callseq 275, 0
	.param .b64 param0;
	st.param.b64 	[param0], %rd203;
	.param .b64 param1;
	st.param.b64 	[param1], %rd204;
	.param .b32 retval0;
	call.uni (retval0), 
	vprintf, 
	(
	param0, 
	param1
	);
	ld.param.b32 	%r459, [retval0];
	} // callseq 275
	add.s32 	%r461, %r867, 2;
	ld.global.u32 	%r462, [%rd196+8];
	setp.lt.s32 	%p73, %r461, %r21;
	selp.b64 	%rd206, %rd200, %rd198, %p73;
	st.local.u32 	[%rd5], %r462;
	st.local.u64 	[%rd5+8], %rd206;
	{ // callseq 276, 0
	.param .b64 param0;
	st.param.b64 	[param0], %rd203;
	.param .b64 param1;
	st.param.b64 	[param1], %rd204;
	.param .b32 retval0;
	call.uni (retval0), 
	vprintf, 
	(
	param0, 
	param1
	);
	ld.param.b32 	%r463, [retval0];
	} // callseq 276
	add.s32 	%r465, %r867, 3;
	ld.global.u32 	%r466, [%rd196+12];
	setp.lt.s32 	%p74, %r465, %r21;
	selp.b64 	%rd207, %rd200, %rd198, %p74;
	st.local.u32 	[%rd5], %r466;
	st.local.u64 	[%rd5+8], %rd207;
	{ // callseq 277, 0
	.param .b64 param0;
	st.param.b64 	[param0], %rd203;
	.param .b64 param1;
	st.param.b64 	[param1], %rd204;
	.param .b32 retval0;
	call.uni (retval0), 
	vprintf, 
	(
	param0, 
	param1
	);
	ld.param.b32 	%r467, [retval0];
	} // callseq 277
	add.s32 	%r867, %r867, 4;
$L__BB25_24:
	setp.eq.s32 	%p75, %r30, 0;
	@%p75 bra 	$L__BB25_27;
	mul.wide.u32 	%rd208, %r867, 4;
	add.s64 	%rd462, %rd1, %rd208;
	neg.s32 	%r869, %r30;
	mov.u64 	%rd209, $str$6;
	mov.u64 	%rd211, $str$5;
	mov.u64 	%rd214, $str$7;
	add.u64 	%rd216, %SP, 32;
$L__BB25_26:
	.pragma "nounroll";
	ld.global.u32 	%r469, [%rd462];
	setp.lt.s32 	%p76, %r867, %r21;
	cvta.global.u64 	%rd210, %rd209;
	cvta.global.u64 	%rd212, %rd211;
	selp.b64 	%rd213, %rd212, %rd210, %p76;
	st.local.u32 	[%rd5], %r469;
	st.local.u64 	[%rd5+8], %rd213;
	cvta.global.u64 	%rd215, %rd214;
	{ // callseq 278, 0
	.param .b64 param0;
	st.param.b64 	[param0], %rd215;
	.param .b64 param1;
	st.param.b64 	[param1], %rd216;
	.param .b32 retval0;
	call.uni (retval0), 
	vprintf, 
	(
	param0, 
	param1
	);
	ld.param.b32 	%r470, [retval0];
	} // callseq 278
	add.s32 	%r867, %r867, 1;
	add.s64 	%rd462, %rd462, 4;
	add.s32 	%r869, %r869, 1;
	setp.ne.s32 	%p77, %r869, 0;
	@%p77 bra 	$L__BB25_26;
$L__BB25_27:
	mov.u64 	%rd217, $str$8;
	cvta.global.u64 	%rd218, %rd217;
	{ // callseq 279, 0
	.param .b64 param0;
	st.param.b64 	[param0], %rd218;
	.param .b64 param1;
	st.param.b64 	[param1], 0;
	.param .b32 retval0;
	call.uni (retval0), 
	vprintf, 
	(
	param0, 
	param1
	);
	ld.param.b32 	%r472, [retval0];
	} // callseq 279
	mov.u64 	%rd219, $str$10;
	cvta.global.u64 	%rd220, %rd219;
	{ // callseq 280, 0
	.param .b64 param0;
	st.param.b64 	[param0], %rd220;
	.param .b64 param1;
	st.param.b64 	[param1], 0;
	.param .b32 retval0;
	call.uni (retval0), 
	vprintf, 
	(
	param0, 
	param1
	);
	ld.param.b32 	%r474, [retval0];
	} // callseq 280
	setp.lt.s32 	%p78, %r229, 1;
	@%p78 bra 	$L__BB25_40;
	add.s32 	%r38, %r229, -1;
	setp.lt.u32 	%p79, %r229, 16;
	mov.b32 	%r873, 0;
	@%p79 bra 	$L__BB25_31;
	ld.param.u64 	%rd456, [logsumexp_backward_kernel_param_6];
	cvta.to.global.u64 	%rd221, %rd456;
	add.s64 	%rd463, %rd221, 32;
	mov.b32 	%r871, 0;
	mov.u64 	%rd222, $str$6;
	mov.u64 	%rd224, $str$5;
	mov.u64 	%rd227, $str$7;
	add.u64 	%rd229, %SP, 32;
	and.b32  	%r873, %r229, 2147483632;
$L__BB25_30:
	.pragma "nounroll";
	ld.global.u32 	%r478, [%rd463+-32];
	setp.lt.s32 	%p80, %r871, %r38;
	cvta.global.u64 	%rd223, %rd222;
	cvta.global.u64 	%rd225, %rd224;
	selp.b64 	%rd226, %rd225, %rd223, %p80;
	st.local.u32 	[%rd5], %r478;
	st.local.u64 	[%rd5+8], %rd226;
	cvta.global.u64 	%rd228, %rd227;
	{ // callseq 281, 0
	.param .b64 param0;
	st.param.b64 	[param0], %rd228;
	.param .b64 param1;
	st.param.b64 	[param1], %rd229;
	.param .b32 retval0;
	call.uni (retval0), 
	vprintf, 
	(
	param0, 
	param1
	);
	ld.param.b32 	%r479, [retval0];
	} // callseq 281
	ld.global.u32 	%r481, [%rd463+-28];
	add.s32 	%r482, %r871, 1;
	setp.lt.s32 	%p81, %r482, %r38;
	selp.b64 	%rd230, %rd225, %rd223, %p81;
	st.local.u32 	[%rd5], %r481;
	st.local.u64 	[%rd5+8], %rd230;
	{ // callseq 282, 0
	.param .b64 param0;
	st.param.b64 	[param0], %rd228;
	.param .b64 param1;
	st.param.b64 	[param1], %rd229;
	.param .b32 retval0;
	call.uni (retval0), 
	vprintf, 
	(
	param0, 
	param1
	);
	ld.param.b32 	%r483, [retval0];
	} // callseq 282
	ld.global.u32 	%r485, [%rd463+-24];
	add.s32 	%r486, %r871, 2;
	setp.lt.s32 	%p82, %r486, %r38;
	selp.b64 	%rd231, %rd225, %rd223, %p82;
	st.local.u32 	[%rd5], %r485;
	st.local.u64 	[%rd5+8], %rd231;
	{ // callseq 283, 0
	.param .b64 param0;
	st.param.b64 	[param0], %rd228;
	.param .b64 param1;
	st.param.b64 	[param1], %rd229;
	.param .b32 retval0;
	call.uni (retval0), 
	vprintf, 
	(
	param0, 
	param1
	);
	ld.param.b32 	%r487, [retval0];
	} // callseq 283
	ld.global.u32 	%r489, [%rd463+-20];
	add.s32 	%r490, %r871, 3;
	setp.lt.s32 	%p83, %r490, %r38;
	selp.b64 	%rd232, %rd225, %rd223, %p83;
	st.local.u32 	[%rd5], %r489;
	st.local.u64 	[%rd5+8], %rd232;
	{ // callseq 284, 0
	.param .b64 param0;
	st.param.b64 	[param0], %rd228;
	.param .b64 param1;
	st.param.b64 	[param1], %rd229;
	.param .b32 retval0;
	call.uni (retval0), 
	vprintf, 
	(
	param0, 
	param1
	);
	ld.param.b32 	%r491, [retval0];
	} // callseq 284
	ld.global.u32 	%r493, [%rd463+-16];
	add.s32 	%r494, %r871, 4;
	setp.lt.s32 	%p84, %r494, %r38;
	selp.b64 	%rd233, %rd225, %rd223, %p84;
	st.local.u32 	[%rd5], %r493;
	st.local.u64 	[%rd5+8], %rd233;
	{ // callseq 285, 0
	.param .b64 param0;
	st.param.b64 	[param0], %rd228;
	.param .b64 param1;
	st.param.b64 	[param1], %rd229;
	.param .b32 retval0;
	call.uni (retval0), 
	vprintf, 
	(
	param0, 
	param1
	);
	ld.param.b32 	%r495, [retval0];
	} // callseq 285
	ld.global.u32 	%r497, [%rd463+-12];
	add.s32 	%r498, %r871, 5;
	setp.lt.s32 	%p85, %r498, %r38;
	selp.b64 	%rd234, %rd225, %rd223, %p85;
	st.local.u32 	[%rd5], %r497;
	st.local.u64 	[%rd5+8], %rd234;
	{ // callseq 286, 0
	.param .b64 param0;
	st.param.b64 	[param0], %rd228;
	.param .b64 param1;
	st.param.b64 	[param1], %rd229;
	.param .b32 retval0;
	call.uni (retval0), 
	vprintf, 
	(
	param0, 
	param1
	);
	ld.param.b32 	%r499, [retval0];
	} // callseq 286
	ld.global.u32 	%r501, [%rd463+-8];
	add.s32 	%r502, %r871, 6;
	setp.lt.s32 	%p86, %r502, %r38;
	selp.b64 	%rd235, %rd225, %rd223, %p86;
	st.local.u32 	[%rd5], %r501;
	st.local.u64 	[%rd5+8], %rd235;
	{ // callseq 287, 0
	.param .b64 param0;
	st.param.b64 	[param0], %rd228;
	.param .b64 param1;
	st.param.b64 	[param1], %rd229;
	.param .b32 retval0;
	call.uni (retval0), 
	vprintf, 
	(
	param0, 
	param1
	);
	ld.param.b32 	%r503, [retval0];
	} // callseq 287
	ld.global.u32 	%r505, [%rd463+-4];
	add.s32 	%r506, %r871, 7;
	setp.lt.s32 	%p87, %r506, %r38;
	selp.b64 	%rd236, %rd225, %rd223, %p87;
	st.local.u32 	[%rd5], %r505;
	st.local.u64 	[%rd5+8], %rd236;
	{ // callseq 288, 0
	.param .b64 param0;
	st.param.b64 	[param0], %rd228;
	.param .b64 param1;
	st.param.b64 	[param1], %rd229;
	.param .b32 retval0;
	call.uni (retval0), 
	vprintf, 
	(
	param0, 
	param1
	);
	ld.param.b32 	%r507, [retval0];
	} // callseq 288
	ld.global.u32 	%r509, [%rd463];
	add.s32 	%r510, %r871, 8;
	setp.lt.s32 	%p88, %r510, %r38;
	selp.b64 	%rd237, %rd225, %rd223, %p88;
	st.local.u32 	[%rd5], %r509;
	st.local.u64 	[%rd5+8], %rd237;
	{ // callseq 289, 0
	.param .b64 param0;
	st.param.b64 	[param0], %rd228;
	.param .b64 param1;
	st.param.b64 	[param1], %rd229;
	.param .b32 retval0;
	call.uni (retval0), 
	vprintf, 
	(
	param0, 
	param1
	);
	ld.param.b32 	%r511, [retval0];
	} // callseq 289
	ld.global.u32 	%r513, [%rd463+4];
	add.s32 	%r514, %r871, 9;
	setp.lt.s32 	%p89, %r514, %r38;
	selp.b64 	%rd238, %rd225, %rd223, %p89;
	st.local.u32 	[%rd5], %r513;
	st.local.u64 	[%rd5+8], %rd238;
	{ // callseq 290, 0
	.param .b64 param0;
	st.param.b64 	[param0], %rd228;
	.param .b64 param1;
	st.param.b64 	[param1], %rd229;
	.param .b32 retval0;
	call.uni (retval0), 
	vprintf, 
	(
	param0, 
	param1
	);
	ld.param.b32 	%r515, [retval0];
	} // callseq 290
	ld.global.u32 	%r517, [%rd463+8];
	add.s32 	%r518, %r871, 10;
	setp.lt.s32 	%p90, %r518, %r38;
	selp.b64 	%rd239, %rd225, %rd223, %p90;
	st.local.u32 	[%rd5], %r517;
	st.local.u64 	[%rd5+8], %rd239;
	{ // callseq 291, 0
	.param .b64 param0;
	st.param.b64 	[param0], %rd228;
	.param .b64 param1;
	st.param.b64 	[param1], %rd229;
	.param .b32 retval0;
	call.uni (retval0), 
	vprintf, 
	(
	param0, 
	param1
	);
	ld.param.b32 	%r519, [retval0];
	} // callseq 291
	ld.global.u32 	%r521, [%rd463+12];
	add.s32 	%r522, %r871, 11;
	setp.lt.s32 	%p91, %r522, %r38;
	selp.b64 	%rd240, %rd225, %rd223, %p91;
	st.local.u32 	[%rd5], %r521;
	st.local.u64 	[%rd5+8], %rd240;
	{ // callseq 292, 0
	.param .b64 param0;
	st.param.b64 	[param0], %rd228;
	.param .b64 param1;
	st.param.b64 	[param1], %rd229;
	.param .b32 retval0;
	call.uni (retval0), 
	vprintf, 
	(
	param0, 
	param1
	);
	ld.param.b32 	%r523, [retval0];
	} // callseq 292
	ld.global.u32 	%r525, [%rd463+16];
	add.s32 	%r526, %r871, 12;
	setp.lt.s32 	%p92, %r526, %r38;
	selp.b64 	%rd241, %rd225, %rd223, %p92;
	st.local.u32 	[%rd5], %r525;
	st.local.u64 	[%rd5+8], %rd241;
	{ // callseq 293, 0
	.param .b64 param0;
	st.param.b64 	[param0], %rd228;
	.param .b64 param1;
	st.param.b64 	[param1], %rd229;
	.param .b32 retval0;
	call.uni (retval0), 
	vprintf, 
	(
	param0, 
	param1
	);
	ld.param.b32 	%r527, [retval0];
	} // callseq 293
	ld.global.u32 	%r529, [%rd463+20];
	add.s32 	%r530, %r871, 13;
	setp.lt.s32 	%p93, %r530, %r38;
	selp.b64 	%rd242, %rd225, %rd223, %p93;
	st.local.u32 	[%rd5], %r529;
	st.local.u64 	[%rd5+8], %rd242;
	{ // callseq 294, 0
	.param .b64 param0;
	st.param.b64 	[param0], %rd228;
	.param .b64 param1;
	st.param.b64 	[param1], %rd229;
	.param .b32 retval0;
	call.uni (retval0), 
	vprintf, 
	(
	param0, 
	param1
	);
	ld.param.b32 	%r531, [retval0];
	} // callseq 294
	ld.global.u32 	%r533, [%rd463+24];
	add.s32 	%r534, %r871, 14;
	setp.lt.s32 	%p94, %r534, %r38;
	selp.b64 	%rd243, %rd225, %rd223, %p94;
	st.local.u32 	[%rd5], %r533;
	st.local.u64 	[%rd5+8], %rd243;
	{ // callseq 295, 0
	.param .b64 param0;
	st.param.b64 	[param0], %rd228;
	.param .b64 param1;
	st.param.b64 	[param1], %rd229;
	.param .b32 retval0;
	call.uni (retval0), 
	vprintf, 
	(
	param0, 
	param1
	);
	ld.param.b32 	%r535, [retval0];
	} // callseq 295
	ld.global.u32 	%r537, [%rd463+28];
	add.s32 	%r538, %r871, 15;
	setp.lt.s32 	%p95, %r538, %r38;
	selp.b64 	%rd244, %rd225, %rd223, %p95;
	st.local.u32 	[%rd5], %r537;
	st.local.u64 	[%rd5+8], %rd244;
	{ // callseq 296, 0
	.param .b64 param0;
	st.param.b64 	[param0], %rd228;
	.param .b64 param1;
	st.param.b64 	[param1], %rd229;
	.param .b32 retval0;
	call.uni (retval0), 
	vprintf, 
	(
	param0, 
	param1
	);
	ld.param.b32 	%r539, [retval0];
	} // callseq 296
	add.s64 	%rd463, %rd463, 64;
	add.s32 	%r871, %r871, 16;
	setp.ne.s32 	%p96, %r871, %r873;
	@%p96 bra 	$L__BB25_30;
$L__BB25_31:
	and.b32  	%r43, %r229, 15;
	setp.eq.s32 	%p97, %r43, 0;
	@%p97 bra 	$L__BB25_40;
	ld.param.u64 	%rd457, [logsumexp_backward_kernel_param_6];
	cvta.to.global.u64 	%rd23, %rd457;
	and.b32  	%r44, %r229, 7;
	setp.lt.u32 	%p98, %r43, 8;
	@%p98 bra 	$L__BB25_34;
	mul.wide.u32 	%rd245, %r873, 4;
	add.s64 	%rd246, %rd23, %rd245;
	ld.global.u32 	%r541, [%rd246];
	setp.lt.s32 	%p99, %r873, %r38;
	mov.u64 	%rd247, $str$6;
	cvta.global.u64 	%rd248, %rd247;
	mov.u64 	%rd249, $str$5;
	cvta.global.u64 	%rd250, %rd249;
	selp.b64 	%rd251, %rd250, %rd248, %p99;
	st.local.u32 	[%rd5], %r541;
	st.local.u64 	[%rd5+8], %rd251;
	mov.u64 	%rd252, $str$7;
	cvta.global.u64 	%rd253, %rd252;
	add.u64 	%rd254, %SP, 32;
	{ // callseq 297, 0
	.param .b64 param0;
	st.param.b64 	[param0], %rd253;
	.param .b64 param1;
	st.param.b64 	[param1], %rd254;
	.param .b32 retval0;
	call.uni (retval0), 
	vprintf, 
	(
	param0, 
	param1
	);
	ld.param.b32 	%r542, [retval0];
	} // callseq 297
	add.s32 	%r544, %r873, 1;
	ld.global.u32 	%r545, [%rd246+4];
	setp.lt.s32 	%p100, %r544, %r38;
	selp.b64 	%rd255, %rd250, %rd248, %p100;
	st.local.u32 	[%rd5], %r545;
	st.local.u64 	[%rd5+8], %rd255;
	{ // callseq 298, 0
	.param .b64 param0;
	st.param.b64 	[param0], %rd253;
	.param .b64 param1;
	st.param.b64 	[param1], %rd254;
	.param .b32 retval0;
	call.uni (retval0), 
	vprintf, 
	(
	param0, 
	param1
	);
	ld.param.b32 	%r546, [retval0];
	} // callseq 298
	add.s32 	%r548, %r873, 2;
	ld.global.u32 	%r549, [%rd246+8];
	setp.lt.s32 	%p101, %r548, %r38;
	selp.b64 	%rd256, %rd250, %rd248, %p101;
	st.local.u32 	[%rd5], %r549;
	st.local.u64 	[%rd5+8], %rd256;
	{ // callseq 299, 0
	.param .b64 param0;
	st.param.b64 	[param0], %rd253;
	.param .b64 param1;
	st.param.b64 	[param1], %rd254;
	.param .b32 retval0;
	call.uni (retval0), 
	vprintf, 
	(
	param0, 
	param1
	);
	ld.param.b32 	%r550, [retval0];
	} // callseq 299
	add.s32 	%r552, %r873, 3;
	ld.global.u32 	%r553, [%rd246+12];
	setp.lt.s32 	%p102, %r552, %r38;
	selp.b64 	%rd257, %rd250, %rd248, %p102;
	st.local.u32 	[%rd5], %r553;
	st.local.u64 	[%rd5+8], %rd257;
	{ // callseq 300, 0
	.param .b64 param0;
	st.param.b64 	[param0], %rd253;
	.param .b64 param1;
	st.param.b64 	[param1], %rd254;
	.param .b32 retval0;
	call.uni (retval0), 
	vprintf, 
	(
	param0, 
	param1
	);
	ld.param.b32 	%r554, [retval0];
	} // callseq 300
	add.s32 	%r556, %r873, 4;
	ld.global.u32 	%r557, [%rd246+16];
	setp.lt.s32 	%p103, %r556, %r38;
	selp.b64 	%rd258, %rd250, %rd248, %p103;
	st.local.u32 	[%rd5], %r557;
	st.local.u64 	[%rd5+8], %rd258;
	{ // callseq 301, 0
	.param .b64 param0;
	st.param.b64 	[param0], %rd253;
	.param .b64 param1;
	st.param.b64 	[param1], %rd254;
	.param .b32 retval0;
	call.uni (retval0), 
	vprintf, 
	(
	param0, 
	param1
	);
	ld.param.b32 	%r558, [retval0];
	} // callseq 301
	add.s32 	%r560, %r873, 5;
	ld.global.u32 	%r561, [%rd246+20];
	setp.lt.s32 	%p104, %r560, %r38;
	selp.b64 	%rd259, %rd250, %rd248, %p104;
	st.local.u32 	[%rd5], %r561;
	st.local.u64 	[%rd5+8], %rd259;
	{ // callseq 302, 0
	.param .b64 param0;
	st.param.b64 	[param0], %rd253;
	.param .b64 param1;
	st.param.b64 	[param1], %rd254;
	.param .b32 retval0;
	call.uni (retval0), 
	vprintf, 
	(
	param0, 
	param1
	);
	ld.param.b32 	%r562, [retval0];
	} // callseq 302
	add.s32 	%r564, %r873, 6;
	ld.global.u32 	%r565, [%rd246+24];
	setp.lt.s32 	%p105, %r564, %r38;
	selp.b64 	%rd260, %rd250, %rd248, %p105;
	st.local.u32 	[%rd5], %r565;
	st.local.u64 	[%rd5+8], %rd260;
	{ // callseq 303, 0
	.param .b64 param0;
	st.param.b64 	[param0], %rd253;
	.param .b64 param1;
	st.param.b64 	[param1], %rd254;
	.param .b32 retval0;
	call.uni (retval0), 
	vprintf, 
	(
	param0, 
	param1
	);
	ld.param.b32 	%r566, [retval0];
	} // callseq 303
	add.s32 	%r568, %r873, 7;
	ld.global.u32 	%r569, [%rd246+28];
	setp.lt.s32 	%p106, %r568, %r38;
	selp.b64 	%rd261, %rd250, %rd248, %p106;
	st.local.u32 	[%rd5], %r569;
	st.local.u64 	[%rd5+8], %rd261;
	{ // callseq 304, 0
	.param .b64 param0;
	st.param.b64 	[param0], %rd253;
	.param .b64 param1;
	st.param.b64 	[param1], %rd254;
	.param .b32 retval0;
	call.uni (retval0), 
	vprintf, 
	(
	param0, 
	param1
	);
	ld.param.b32 	%r570, [retval0];
	} // callseq 304
	add.s32 	%r873, %r873, 8;
$L__BB25_34:
	setp.eq.s32 	%p107, %r44, 0;
	@%p107 bra 	$L__BB25_40;
	and.b32  	%r47, %r229, 3;
	setp.lt.u32 	%p108, %r44, 4;
	@%p108 bra 	$L__BB25_37;
	mul.wide.u32 	%rd262, %r873, 4;
	add.s64 	%rd263, %rd23, %rd262;
	ld.global.u32 	%r572, [%rd263];
	setp.lt.s32 	%p109, %r873, %r38;
	mov.u64 	%rd264, $str$6;
	cvta.global.u64 	%rd265, %rd264;
	mov.u64 	%rd266, $str$5;
	cvta.global.u64 	%rd267, %rd266;
	selp.b64 	%rd268, %rd267, %rd265, %p109;
	st.local.u32 	[%rd5], %r572;
	st.local.u64 	[%rd5+8], %rd268;
	mov.u64 	%rd269, $str$7;
	cvta.global.u64 	%rd270, %rd269;
	add.u64 	%rd271, %SP, 32;
	{ // callseq 305, 0
	.param .b64 param0;
	st.param.b64 	[param0], %rd270;
	.param .b64 param1;
	st.param.b64 	[param1], %rd271;
	.param .b32 retval0;
	call.uni (retval0), 
	vprintf, 
	(
	param0, 
	param1
	);
	ld.param.b32 	%r573, [retval0];
	} // callseq 305
	add.s32 	%r575, %r873, 1;
	ld.global.u32 	%r576, [%rd263+4];
	setp.lt.s32 	%p110, %r575, %r38;
	selp.b64 	%rd272, %rd267, %rd265, %p110;
	st.local.u32 	[%rd5], %r576;
	st.local.u64 	[%rd5+8], %rd272;
	{ // callseq 306, 0
	.param .b64 param0;
	st.param.b64 	[param0], %rd270;
	.param .b64 param1;
	st.param.b64 	[param1], %rd271;
	.param .b32 retval0;
	call.uni (retval0), 
	vprintf, 
	(
	param0, 
	param1
	);
	ld.param.b32 	%r577, [retval0];
	} // callseq 306
	add.s32 	%r579, %r873, 2;
	ld.global.u32 	%r580, [%rd263+8];
	setp.lt.s32 	%p111, %r579, %r38;
	selp.b64 	%rd273, %rd267, %rd265, %p111;
	st.local.u32 	[%rd5], %r580;
	st.local.u64 	[%rd5+8], %rd273;
	{ // callseq 307, 0
	.param .b64 param0;
	st.param.b64 	[param0], %rd270;
	.param .b64 param1;
	st.param.b64 	[param1], %rd271;
	.param .b32 retval0;
	call.uni (retval0), 
	vprintf, 
	(
	param0, 
	param1
	);
	ld.param.b32 	%r581, [retval0];
	} // callseq 307
	add.s32 	%r583, %r873, 3;
	ld.global.u32 	%r584, [%rd263+12];
	setp.lt.s32 	%p112, %r583, %r38;
	selp.b64 	%rd274, %rd267, %rd265, %p112;
	st.local.u32 	[%rd5], %r584;
	st.local.u64 	[%rd5+8], %rd274;
	{ // callseq 308, 0
	.param .b64 param0;
	st.param.b64 	[param0], %rd270;
	.param .b64 param1;
	st.param.b64 	[param1], %rd271;
	.param .b32 retval0;
	call.uni (retval0), 
	vprintf, 
	(
	param0, 
	param1
	);
	ld.param.b32 	%r585, [retval0];
	} // callseq 308
	add.s32 	%r873, %r873, 4;
$L__BB25_37:
	setp.eq.s32 	%p113, %r47, 0;
	@%p113 bra 	$L__BB25_40;
	mul.wide.u32 	%rd275, %r873, 4;
	add.s64 	%rd464, %rd23, %rd275;
	neg.s32 	%r875, %r47;
	mov.u64 	%rd276, $str$6;
	mov.u64 	%rd278, $str$5;
	mov.u64 	%rd281, $str$7;
	add.u64 	%rd283, %SP, 32;
$L__BB25_39:
	.pragma "nounroll";
	ld.global.u32 	%r587, [%rd464];
	setp.lt.s32 	%p114, %r873, %r38;
	cvta.global.u64 	%rd277, %rd276;
	cvta.global.u64 	%rd279, %rd278;
	selp.b64 	%rd280, %rd279, %rd277, %p114;
	st.local.u32 	[%rd5], %r587;
	st.local.u64 	[%rd5+8], %rd280;
	cvta.global.u64 	%rd282, %rd281;
	{ // callseq 309, 0
	.param .b64 param0;
	st.param.b64 	[param0], %rd282;
	.param .b64 param1;
	st.param.b64 	[param1], %rd283;
	.param .b32 retval0;
	call.uni (retval0), 
	vprintf, 
	(
	param0, 
	param1
	);
	ld.param.b32 	%r588, [retval0];
	} // callseq 309
	add.s32 	%r873, %r873, 1;
	add.s64 	%rd464, %rd464, 4;
	add.s32 	%r875, %r875, 1;
	setp.ne.s32 	%p115, %r875, 0;
	@%p115 bra 	$L__BB25_39;
$L__BB25_40:
	ld.param.u32 	%r856, [logsumexp_backward_kernel_param_14];
	mov.u64 	%rd284, $str$8;
	cvta.global.u64 	%rd285, %rd284;
	{ // callseq 310, 0
	.param .b64 param0;
	st.param.b64 	[param0], %rd285;
	.param .b64 param1;
	st.param.b64 	[param1], 0;
	.param .b32 retval0;
	call.uni (retval0), 
	vprintf, 
	(
	param0, 
	param1
	);
	ld.param.b32 	%r590, [retval0];
	} // callseq 310
	mov.u64 	%rd286, $str$11;
	cvta.global.u64 	%rd287, %rd286;
	{ // callseq 311, 0
	.param .b64 param0;
	st.param.b64 	[param0], %rd287;
	.param .b64 param1;
	st.param.b64 	[param1], 0;
	.param .b32 retval0;
	call.uni (retval0), 
	vprintf, 
	(
	param0, 
	param1
	);
	ld.param.b32 	%r592, [retval0];
	} // callseq 311
	setp.lt.s32 	%p116, %r856, 1;
	@%p116 bra 	$L__BB25_43;
	ld.param.u32 	%r857, [logsumexp_backward_kernel_param_14];
	ld.param.u64 	%rd449, [logsumexp_backward_kernel_param_0];
	cvta.to.global.u64 	%rd465, %rd449;
	min.s32 	%r594, %r857, 5;
	neg.s32 	%r877, %r594;
	mov.u64 	%rd288, $str$12;
	add.u64 	%rd290, %SP, 32;
$L__BB25_42:
	ld.global.f32 	%f6, [%rd465];
	cvt.f64.f32 	%fd1, %f6;
	st.local.f64 	[%rd5], %fd1;
	cvta.global.u64 	%rd289, %rd288;
	{ // callseq 312, 0
	.param .b64 param0;
	st.param.b64 	[param0], %rd289;
	.param .b64 param1;
	st.param.b64 	[param1], %rd290;
	.param .b32 retval0;
	call.uni (retval0), 
	vprintf, 
	(
	param0, 
	param1
	);
	ld.param.b32 	%r595, [retval0];
	} // callseq 312
	add.s32 	%r877, %r877, 1;
	setp.ne.s32 	%p117, %r877, 0;
	add.s64 	%rd465, %rd465, 4;
	@%p117 bra 	$L__BB25_42;
$L__BB25_43:
	ld.param.u64 	%rd453, [logsumexp_backward_kernel_param_2];
	ld.param.u64 	%rd451, [logsumexp_backward_kernel_param_1];
	mov.u64 	%rd291, $str$13;
	cvta.global.u64 	%rd292, %rd291;
	{ // callseq 313, 0
	.param .b64 param0;
	st.param.b64 	[param0], %rd292;
	.param .b64 param1;
	st.param.b64 	[param1], 0;
	.param .b32 retval0;
	call.uni (retval0), 
	vprintf, 
	(
	param0, 
	param1
	);
	ld.param.b32 	%r597, [retval0];
	} // callseq 313
	cvta.to.global.u64 	%rd293, %rd451;
	ld.global.f32 	%f7, [%rd293];
	cvt.f64.f32 	%fd2, %f7;
	st.local.f64 	[%rd5], %fd2;
	mov.u64 	%rd294, $str$14;
	cvta.global.u64 	%rd295, %rd294;
	add.u64 	%rd296, %SP, 32;
	{ // callseq 314, 0
	.param .b64 param0;
	st.param.b64 	[param0], %rd295;
	.param .b64 param1;
	st.param.b64 	[param1], %rd296;
	.param .b32 retval0;
	call.uni (retval0), 
	vprintf, 
	(
	param0, 
	param1
	);
	ld.param.b32 	%r599, [retval0];
	} // callseq 314
	cvta.to.global.u64 	%rd297, %rd453;
	ld.global.f32 	%f8, [%rd297];
	cvt.f64.f32 	%fd3, %f8;
	st.local.f64 	[%rd5], %fd3;
	mov.u64 	%rd298, $str$15;
	cvta.global.u64 	%rd299, %rd298;
	{ // callseq 315, 0
	.param .b64 param0;
	st.param.b64 	[param0], %rd299;
	.param .b64 param1;
	st.param.b64 	[param1], %rd296;
	.param .b32 retval0;
	call.uni (retval0), 
	vprintf, 
	(
	param0, 
	param1
	);
	ld.param.b32 	%r601, [retval0];
	} // callseq 315
$L__BB25_44:
	ld.param.u32 	%r858, [logsumexp_backward_kernel_param_14];
	mov.u32 	%r603, %ntid.x;
	mad.lo.s32 	%r58, %r2, %r603, %r1;
	setp.ge.s32 	%p118, %r58, %r858;
	@%p118 bra 	$L__BB25_167;
	max.s32 	%r604, %r227, %r228;
	max.s32 	%r605, %r604, %r229;
	setp.gt.s32 	%p119, %r605, 8;
	@%p119 bra 	$L__BB25_50;
	setp.lt.s32 	%p120, %r227, 1;
	@%p120 bra 	$L__BB25_100;
	and.b32  	%r59, %r227, 7;
	setp.lt.u32 	%p121, %r227, 8;
	mov.u32 	%r890, %r227;
	mov.u32 	%r879, %r58;
	@%p121 bra 	$L__BB25_74;
	add.s32 	%r60, %r227, -1;
	mul.wide.u32 	%rd300, %r60, 4;
	add.s64 	%rd301, %rd2, %rd300;
	ld.global.u32 	%r61, [%rd301];
	setp.lt.s32 	%p122, %r61, 1;
	@%p122 bra 	$L__BB25_52;
	div.s32 	%r879, %r58, %r61;
	mul.lo.s32 	%r607, %r879, %r61;
	sub.s32 	%r608, %r58, %r607;
	add.s64 	%rd305, %rd4, %rd300;
	st.local.u32 	[%rd305], %r608;
	bra.uni 	$L__BB25_53;
$L__BB25_50:
	setp.ne.s32 	%p187, %r3, 0;
	@%p187 bra 	$L__BB25_167;
	mov.b32 	%r852, 8;
	st.local.u32 	[%rd5], %r852;
	mov.u64 	%rd446, $str$16;
	cvta.global.u64 	%rd447, %rd446;
	add.u64 	%rd448, %SP, 32;
	{ // callseq 318, 0
	.param .b64 param0;
	st.param.b64 	[param0], %rd447;
	.param .b64 param1;
	st.param.b64 	[param1], %rd448;
	.param .b32 retval0;
	call.uni (retval0), 
	vprintf, 
	(
	param0, 
	param1
	);
	ld.param.b32 	%r853, [retval0];
	} // callseq 318
	bra.uni 	$L__BB25_167;
$L__BB25_52:
	add.s64 	%rd303, %rd4, %rd300;
	mov.b32 	%r606, 0;
	st.local.u32 	[%rd303], %r606;
	mov.u32 	%r879, %r58;
$L__BB25_53:
	add.s32 	%r64, %r227, -2;
	mul.wide.u32 	%rd306, %r64, 4;
	add.s64 	%rd307, %rd2, %rd306;
	ld.global.u32 	%r65, [%rd307];
	setp.gt.s32 	%p123, %r65, 0;
	@%p123 bra 	$L__BB25_55;
	add.s64 	%rd309, %rd4, %rd306;
	mov.b32 	%r609, 0;
	st.local.u32 	[%rd309], %r609;
	bra.uni 	$L__BB25_56;
$L__BB25_55:
	div.s32 	%r66, %r879, %r65;
	mul.lo.s32 	%r610, %r66, %r65;
	sub.s32 	%r611, %r879, %r610;
	add.s64 	%rd311, %rd4, %rd306;
	st.local.u32 	[%rd311], %r611;
	mov.u32 	%r879, %r66;
$L__BB25_56:
	add.s32 	%r68, %r227, -3;
	mul.wide.u32 	%rd312, %r68, 4;
	add.s64 	%rd313, %rd2, %rd312;
	ld.global.u32 	%r69, [%rd313];
	setp.gt.s32 	%p124, %r69, 0;
	@%p124 bra 	$L__BB25_58;
	add.s64 	%rd315, %rd4, %rd312;
	mov.b32 	%r612, 0;
	st.local.u32 	[%rd315], %r612;
	bra.uni 	$L__BB25_59;
$L__BB25_58:
	div.s32 	%r70, %r879, %r69;
	mul.lo.s32 	%r613, %r70, %r69;
	sub.s32 	%r614, %r879, %r613;
	add.s64 	%rd317, %rd4, %rd312;
	st.local.u32 	[%rd317], %r614;
	mov.u32 	%r879, %r70;
$L__BB25_59:
	add.s32 	%r72, %r227, -4;
	mul.wide.u32 	%rd318, %r72, 4;
	add.s64 	%rd319, %rd2, %rd318;
	ld.global.u32 	%r73, [%rd319];
	setp.gt.s32 	%p125, %r73, 0;
	@%p125 bra 	$L__BB25_61;
	add.s64 	%rd321, %rd4, %rd318;
	mov.b32 	%r615, 0;
	st.local.u32 	[%rd321], %r615;
	bra.uni 	$L__BB25_62;
$L__BB25_61:
	div.s32 	%r74, %r879, %r73;
	mul.lo.s32 	%r616, %r74, %r73;
	sub.s32 	%r617, %r879, %r616;
	add.s64 	%rd323, %rd4, %rd318;
	st.local.u32 	[%rd323], %r617;
	mov.u32 	%r879, %r74;
$L__BB25_62:
	add.s32 	%r76, %r227, -5;
	mul.wide.u32 	%rd324, %r76, 4;
	add.s64 	%rd325, %rd2, %rd324;
	ld.global.u32 	%r77, [%rd325];
	setp.gt.s32 	%p126, %r77, 0;
	@%p126 bra 	$L__BB25_64;
	add.s64 	%rd327, %rd4, %rd324;
	mov.b32 	%r618, 0;
	st.local.u32 	[%rd327], %r618;
	bra.uni 	$L__BB25_65;
$L__BB25_64:
	div.s32 	%r78, %r879, %r77;
	mul.lo.s32 	%r619, %r78, %r77;
	sub.s32 	%r620, %r879, %r619;
	add.s64 	%rd329, %rd4, %rd324;
	st.local.u32 	[%rd329], %r620;
	mov.u32 	%r879, %r78;
$L__BB25_65:
	add.s32 	%r80, %r227, -6;
	mul.wide.u32 	%rd330, %r80, 4;
	add.s64 	%rd331, %rd2, %rd330;
	ld.global.u32 	%r81, [%rd331];
	setp.gt.s32 	%p127, %r81, 0;
	@%p127 bra 	$L__BB25_67;
	add.s64 	%rd333, %rd4, %rd330;
	mov.b32 	%r621, 0;
	st.local.u32 	[%rd333], %r621;
	bra.uni 	$L__BB25_68;
$L__BB25_67:
	div.s32 	%r82, %r879, %r81;
	mul.lo.s32 	%r622, %r82, %r81;
	sub.s32 	%r623, %r879, %r622;
	add.s64 	%rd335, %rd4, %rd330;
	st.local.u32 	[%rd335], %r623;
	mov.u32 	%r879, %r82;
$L__BB25_68:
	add.s32 	%r84, %r227, -7;
	mul.wide.u32 	%rd336, %r84, 4;
	add.s64 	%rd337, %rd2, %rd336;
	ld.global.u32 	%r85, [%rd337];
	setp.gt.s32 	%p128, %r85, 0;
	@%p128 bra 	$L__BB25_70;
	add.s64 	%rd339, %rd4, %rd336;
	mov.b32 	%r624, 0;
	st.local.u32 	[%rd339], %r624;
	bra.uni 	$L__BB25_71;
$L__BB25_70:
	div.s32 	%r86, %r879, %r85;
	mul.lo.s32 	%r625, %r86, %r85;
	sub.s32 	%r626, %r879, %r625;
	add.s64 	%rd341, %rd4, %rd336;
	st.local.u32 	[%rd341], %r626;
	mov.u32 	%r879, %r86;
$L__BB25_71:
	add.s32 	%r88, %r227, -8;
	mul.wide.u32 	%rd342, %r88, 4;
	add.s64 	%rd343, %rd2, %rd342;
	ld.global.u32 	%r89, [%rd343];
	setp.gt.s32 	%p129, %r89, 0;
	@%p129 bra 	$L__BB25_73;
	add.s64 	%rd345, %rd4, %rd342;
	mov.b32 	%r890, 0;
	st.local.u32 	[%rd345], %r890;
	bra.uni 	$L__BB25_74;
$L__BB25_73:
	div.s32 	%r90, %r879, %r89;
	mul.lo.s32 	%r629, %r90, %r89;
	sub.s32 	%r630, %r879, %r629;
	add.s64 	%rd347, %rd4, %rd342;
	st.local.u32 	[%rd347], %r630;
	mov.b32 	%r890, 0;
	mov.u32 	%r879, %r90;
$L__BB25_74:
	setp.eq.s32 	%p130, %r59, 0;
	@%p130 bra 	$L__BB25_100;
	and.b32  	%r93, %r227, 3;
	setp.lt.u32 	%p131, %r59, 4;
	@%p131 bra 	$L__BB25_88;
	add.s32 	%r94, %r890, -1;
	mul.wide.u32 	%rd348, %r94, 4;
	add.s64 	%rd349, %rd2, %rd348;
	ld.global.u32 	%r95, [%rd349];
	setp.gt.s32 	%p132, %r95, 0;
	@%p132 bra 	$L__BB25_78;
	add.s64 	%rd351, %rd4, %rd348;
	mov.b32 	%r631, 0;
	st.local.u32 	[%rd351], %r631;
	bra.uni 	$L__BB25_79;
$L__BB25_78:
	div.s32 	%r96, %r879, %r95;
	mul.lo.s32 	%r632, %r96, %r95;
	sub.s32 	%r633, %r879, %r632;
	add.s64 	%rd353, %rd4, %rd348;
	st.local.u32 	[%rd353], %r633;
	mov.u32 	%r879, %r96;
$L__BB25_79:
	add.s32 	%r98, %r890, -2;
	mul.wide.u32 	%rd354, %r98, 4;
	add.s64 	%rd355, %rd2, %rd354;
	ld.global.u32 	%r99, [%rd355];
	setp.gt.s32 	%p133, %r99, 0;
	@%p133 bra 	$L__BB25_81;
	add.s64 	%rd357, %rd4, %rd354;
	mov.b32 	%r634, 0;
	st.local.u32 	[%rd357], %r634;
	bra.uni 	$L__BB25_82;
$L__BB25_81:
	div.s32 	%r100, %r879, %r99;
	mul.lo.s32 	%r635, %r100, %r99;
	sub.s32 	%r636, %r879, %r635;
	add.s64 	%rd359, %rd4, %rd354;
	st.local.u32 	[%rd359], %r636;
	mov.u32 	%r879, %r100;
$L__BB25_82:
	add.s32 	%r102, %r890, -3;
	mul.wide.u32 	%rd360, %r102, 4;
	add.s64 	%rd361, %rd2, %rd360;
	ld.global.u32 	%r103, [%rd361];
	setp.gt.s32 	%p134, %r103, 0;
	@%p134 bra 	$L__BB25_84;
	add.s64 	%rd363, %rd4, %rd360;
	mov.b32 	%r637, 0;
	st.local.u32 	[%rd363], %r637;
	bra.uni 	$L__BB25_85;
$L__BB25_84:
	div.s32 	%r104, %r879, %r103;
	mul.lo.s32 	%r638, %r104, %r103;
	sub.s32 	%r639, %r879, %r638;
	add.s64 	%rd365, %rd4, %rd360;
	st.local.u32 	[%rd365], %r639;
	mov.u32 	%r879, %r104;
$L__BB25_85:
	add.s32 	%r890, %r890, -4;
	mul.wide.u32 	%rd366, %r890, 4;
	add.s64 	%rd367, %rd2, %rd366;
	ld.global.u32 	%r107, [%rd367];
	setp.gt.s32 	%p135, %r107, 0;
	@%p135 bra 	$L__BB25_87;
	add.s64 	%rd369, %rd4, %rd366;
	mov.b32 	%r640, 0;
	st.local.u32 	[%rd369], %r640;
	bra.uni 	$L__BB25_88;
$L__BB25_87:
	div.s32 	%r108, %r879, %r107;
	mul.lo.s32 	%r641, %r108, %r107;
	sub.s32 	%r642, %r879, %r641;
	add.s64 	%rd371, %rd4, %rd366;
	st.local.u32 	[%rd371], %r642;
	mov.u32 	%r879, %r108;
$L__BB25_88:
	setp.eq.s32 	%p136, %r93, 0;
	@%p136 bra 	$L__BB25_100;
	setp.eq.s32 	%p137, %r93, 1;
	@%p137 bra 	$L__BB25_96;
	add.s32 	%r111, %r890, -1;
	mul.wide.u32 	%rd372, %r111, 4;
	add.s64 	%rd373, %rd2, %rd372;
	ld.global.u32 	%r112, [%rd373];
	setp.gt.s32 	%p138, %r112, 0;
	@%p138 bra 	$L__BB25_92;
	add.s64 	%rd375, %rd4, %rd372;
	mov.b32 	%r643, 0;
	st.local.u32 	[%rd375], %r643;
	bra.uni 	$L__BB25_93;
$L__BB25_92:
	div.s32 	%r113, %r879, %r112;
	mul.lo.s32 	%r644, %r113, %r112;
	sub.s32 	%r645, %r879, %r644;
	add.s64 	%rd377, %rd4, %rd372;
	st.local.u32 	[%rd377], %r645;
	mov.u32 	%r879, %r113;
$L__BB25_93:
	add.s32 	%r890, %r890, -2;
	mul.wide.u32 	%rd378, %r890, 4;
	add.s64 	%rd379, %rd2, %rd378;
	ld.global.u32 	%r116, [%rd379];
	setp.gt.s32 	%p139, %r116, 0;
	@%p139 bra 	$L__BB25_95;
	add.s64 	%rd381, %rd4, %rd378;
	mov.b32 	%r646, 0;
	st.local.u32 	[%rd381], %r646;
	bra.uni 	$L__BB25_96;
$L__BB25_95:
	div.s32 	%r117, %r879, %r116;
	mul.lo.s32 	%r647, %r117, %r116;
	sub.s32 	%r648, %r879, %r647;
	add.s64 	%rd383, %rd4, %rd378;
	st.local.u32 	[%rd383], %r648;
	mov.u32 	%r879, %r117;
$L__BB25_96:
	and.b32  	%r649, %r227, 1;
	setp.eq.b32 	%p140, %r649, 1;
	not.pred 	%p141, %p140;
	@%p141 bra 	$L__BB25_100;
	add.s32 	%r120, %r890, -1;
	mul.wide.u32 	%rd384, %r120, 4;
	add.s64 	%rd385, %rd2, %rd384;
	ld.global.u32 	%r121, [%rd385];
	setp.gt.s32 	%p142, %r121, 0;
	@%p142 bra 	$L__BB25_99;
	add.s64 	%rd387, %rd4, %rd384;
	mov.b32 	%r650, 0;
	st.local.u32 	[%rd387], %r650;
	bra.uni 	$L__BB25_100;
$L__BB25_99:
	rem.s32 	%r651, %r879, %r121;
	add.s64 	%rd389, %rd4, %rd384;
	st.local.u32 	[%rd389], %r651;
$L__BB25_100:
	ld.param.u64 	%rd455, [logsumexp_backward_kernel_param_3];
	cvta.to.global.u64 	%rd30, %rd455;
	setp.eq.s32 	%p143, %r230, -1;
	mov.b64 	%rd477, 0;
	mov.u64 	%rd478, %rd477;
	@%p143 bra 	$L__BB25_162;
	setp.lt.s32 	%p144, %r227, 1;
	mov.b32 	%r903, 0;
	mov.u32 	%r904, %r903;
	@%p144 bra 	$L__BB25_133;
	and.b32  	%r122, %r227, 3;
	setp.lt.u32 	%p145, %r227, 4;
	mov.b32 	%r913, 0;
	mov.u32 	%r904, %r913;
	mov.u32 	%r903, %r913;
	@%p145 bra 	$L__BB25_125;
	and.b32  	%r913, %r227, 2147483644;
	neg.s32 	%r895, %r230;
	add.s64 	%rd466, %rd4, 8;
	mov.b32 	%r896, 0;
	mov.u32 	%r904, %r896;
	mov.u32 	%r903, %r896;
$L__BB25_104:
	setp.eq.s32 	%p146, %r895, 0;
	@%p146 bra 	$L__BB25_109;
	setp.ge.s32 	%p147, %r903, %r228;
	@%p147 bra 	$L__BB25_107;
	ld.local.u32 	%r656, [%rd466+-8];
	add.s32 	%r129, %r903, 1;
	mul.wide.s32 	%rd391, %r903, 4;
	add.s64 	%rd392, %rd6, %rd391;
	st.local.u32 	[%rd392], %r656;
	mov.u32 	%r903, %r129;
$L__BB25_107:
	setp.ge.s32 	%p148, %r904, %r229;
	@%p148 bra 	$L__BB25_109;
	ld.local.u32 	%r657, [%rd466+-8];
	add.s32 	%r131, %r904, 1;
	mul.wide.s32 	%rd393, %r904, 4;
	add.s64 	%rd394, %rd7, %rd393;
	st.local.u32 	[%rd394], %r657;
	mov.u32 	%r904, %r131;
$L__BB25_109:
	add.s32 	%r658, %r896, 1;
	setp.eq.s32 	%p149, %r658, %r230;
	@%p149 bra 	$L__BB25_114;
	setp.ge.s32 	%p150, %r903, %r228;
	@%p150 bra 	$L__BB25_112;
	ld.local.u32 	%r659, [%rd466+-4];
	add.s32 	%r134, %r903, 1;
	mul.wide.s32 	%rd395, %r903, 4;
	add.s64 	%rd396, %rd6, %rd395;
	st.local.u32 	[%rd396], %r659;
	mov.u32 	%r903, %r134;
$L__BB25_112:
	setp.ge.s32 	%p151, %r904, %r229;
	@%p151 bra 	$L__BB25_114;
	ld.local.u32 	%r660, [%rd466+-4];
	add.s32 	%r136, %r904, 1;
	mul.wide.s32 	%rd397, %r904, 4;
	add.s64 	%rd398, %rd7, %rd397;
	st.local.u32 	[%rd398], %r660;
	mov.u32 	%r904, %r136;
$L__BB25_114:
	add.s32 	%r661, %r896, 2;
	setp.eq.s32 	%p152, %r661, %r230;
	@%p152 bra 	$L__BB25_119;
	setp.ge.s32 	%p153, %r903, %r228;
	@%p153 bra 	$L__BB25_117;
	ld.local.u32 	%r662, [%rd466];
	add.s32 	%r139, %r903, 1;
	mul.wide.s32 	%rd399, %r903, 4;
	add.s64 	%rd400, %rd6, %rd399;
	st.local.u32 	[%rd400], %r662;
	mov.u32 	%r903, %r139;
$L__BB25_117:
	setp.ge.s32 	%p154, %r904, %r229;
	@%p154 bra 	$L__BB25_119;
	ld.local.u32 	%r663, [%rd466];
	add.s32 	%r141, %r904, 1;
	mul.wide.s32 	%rd401, %r904, 4;
	add.s64 	%rd402, %rd7, %rd401;
	st.local.u32 	[%rd402], %r663;
	mov.u32 	%r904, %r141;
$L__BB25_119:
	add.s32 	%r664, %r896, 3;
	setp.eq.s32 	%p155, %r664, %r230;
	@%p155 bra 	$L__BB25_124;
	setp.ge.s32 	%p156, %r903, %r228;
	@%p156 bra 	$L__BB25_122;
	ld.local.u32 	%r665, [%rd466+4];
	add.s32 	%r144, %r903, 1;
	mul.wide.s32 	%rd403, %r903, 4;
	add.s64 	%rd404, %rd6, %rd403;
	st.local.u32 	[%rd404], %r665;
	mov.u32 	%r903, %r144;
$L__BB25_122:
	setp.ge.s32 	%p157, %r904, %r229;
	@%p157 bra 	$L__BB25_124;
	ld.local.u32 	%r666, [%rd466+4];
	add.s32 	%r146, %r904, 1;
	mul.wide.s32 	%rd405, %r904, 4;
	add.s64 	%rd406, %rd7, %rd405;
	st.local.u32 	[%rd406], %r666;
	mov.u32 	%r904, %r146;
$L__BB25_124:
	add.s32 	%r896, %r896, 4;
	add.s32 	%r895, %r895, 4;
	add.s64 	%rd466, %rd466, 16;
	setp.ne.s32 	%p158, %r896, %r913;
	@%p158 bra 	$L__BB25_104;
$L__BB25_125:
	setp.eq.s32 	%p159, %r122, 0;
	@%p159 bra 	$L__BB25_133;
	mul.wide.u32 	%rd407, %r913, 4;
	add.s64 	%rd467, %rd4, %rd407;
	sub.s32 	%r917, %r913, %r230;
	neg.s32 	%r916, %r122;
$L__BB25_127:
	.pragma "nounroll";
	setp.eq.s32 	%p160, %r917, 0;
	@%p160 bra 	$L__BB25_132;
	setp.ge.s32 	%p161, %r903, %r228;
	@%p161 bra 	$L__BB25_130;
	ld.local.u32 	%r667, [%rd467];
	add.s32 	%r162, %r903, 1;
	mul.wide.s32 	%rd408, %r903, 4;
	add.s64 	%rd409, %rd6, %rd408;
	st.local.u32 	[%rd409], %r667;
	mov.u32 	%r903, %r162;
$L__BB25_130:
	setp.ge.s32 	%p162, %r904, %r229;
	@%p162 bra 	$L__BB25_132;
	ld.local.u32 	%r668, [%rd467];
	add.s32 	%r164, %r904, 1;
	mul.wide.s32 	%rd410, %r904, 4;
	add.s64 	%rd411, %rd7, %rd410;
	st.local.u32 	[%rd411], %r668;
	mov.u32 	%r904, %r164;
$L__BB25_132:
	add.s64 	%rd467, %rd467, 4;
	add.s32 	%r917, %r917, 1;
	add.s32 	%r916, %r916, 1;
	setp.ne.s32 	%p163, %r916, 0;
	@%p163 bra 	$L__BB25_127;
$L__BB25_133:
	setp.ne.s32 	%p164, %r903, %r228;
	setp.ne.s32 	%p165, %r904, %r229;
	or.pred  	%p166, %p164, %p165;
	@%p166 bra 	$L__BB25_164;
	setp.lt.s32 	%p168, %r228, 1;
	mov.b64 	%rd477, 0;
	@%p168 bra 	$L__BB25_148;
	ld.param.u64 	%rd458, [logsumexp_backward_kernel_param_8];
	cvta.to.global.u64 	%rd37, %rd458;
	and.b32  	%r171, %r228, 15;
	setp.lt.u32 	%p169, %r228, 16;
	mov.b32 	%r926, 0;
	mov.u32 	%r936, %r926;
	@%p169 bra 	$L__BB25_138;
	and.b32  	%r926, %r228, 2147483632;
	neg.s32 	%r937, %r926;
	add.s64 	%rd472, %rd6, 32;
	add.s64 	%rd471, %rd37, 32;
	mov.b32 	%r936, 0;
$L__BB25_137:
	.pragma "nounroll";
	ld.local.v4.u32 	{%r675, %r676, %r677, %r678}, [%rd472+-32];
	ld.global.u32 	%r679, [%rd471+-32];
	mad.lo.s32 	%r680, %r679, %r675, %r936;
	ld.global.u32 	%r681, [%rd471+-28];
	mad.lo.s32 	%r682, %r681, %r676, %r680;
	ld.global.u32 	%r683, [%rd471+-24];
	mad.lo.s32 	%r684, %r683, %r677, %r682;
	ld.global.u32 	%r685, [%rd471+-20];
	mad.lo.s32 	%r686, %r685, %r678, %r684;
	ld.local.v4.u32 	{%r687, %r688, %r689, %r690}, [%rd472+-16];
	ld.global.u32 	%r691, [%rd471+-16];
	mad.lo.s32 	%r692, %r691, %r687, %r686;
	ld.global.u32 	%r693, [%rd471+-12];
	mad.lo.s32 	%r694, %r693, %r688, %r692;
	ld.global.u32 	%r695, [%rd471+-8];
	mad.lo.s32 	%r696, %r695, %r689, %r694;
	ld.global.u32 	%r697, [%rd471+-4];
	mad.lo.s32 	%r698, %r697, %r690, %r696;
	ld.local.v4.u32 	{%r699, %r700, %r701, %r702}, [%rd472];
	ld.global.u32 	%r703, [%rd471];
	mad.lo.s32 	%r704, %r703, %r699, %r698;
	ld.global.u32 	%r705, [%rd471+4];
	mad.lo.s32 	%r706, %r705, %r700, %r704;
	ld.global.u32 	%r707, [%rd471+8];
	mad.lo.s32 	%r708, %r707, %r701, %r706;
	ld.global.u32 	%r709, [%rd471+12];
	mad.lo.s32 	%r710, %r709, %r702, %r708;
	ld.local.v4.u32 	{%r711, %r712, %r713, %r714}, [%rd472+16];
	ld.global.u32 	%r715, [%rd471+16];
	mad.lo.s32 	%r716, %r715, %r711, %r710;
	ld.global.u32 	%r717, [%rd471+20];
	mad.lo.s32 	%r718, %r717, %r712, %r716;
	ld.global.u32 	%r719, [%rd471+24];
	mad.lo.s32 	%r720, %r719, %r713, %r718;
	ld.global.u32 	%r721, [%rd471+28];
	mad.lo.s32 	%r936, %r721, %r714, %r720;
	add.s32 	%r937, %r937, 16;
	add.s64 	%rd472, %rd472, 64;
	add.s64 	%rd471, %rd471, 64;
	setp.eq.s32 	%p170, %r937, 0;
	@%p170 bra 	$L__BB25_138;
	bra.uni 	$L__BB25_137;
$L__BB25_138:
	setp.eq.s32 	%p171, %r171, 0;
	@%p171 bra 	$L__BB25_147;
	and.b32  	%r177, %r228, 7;
	setp.lt.u32 	%p172, %r171, 8;
	@%p172 bra 	$L__BB25_141;
	mul.wide.u32 	%rd418, %r926, 4;
	add.s64 	%rd419, %rd6, %rd418;
	ld.local.u32 	%r723, [%rd419];
	add.s64 	%rd420, %rd37, %rd418;
	ld.global.u32 	%r724, [%rd420];
	mad.lo.s32 	%r725, %r724, %r723, %r936;
	ld.local.u32 	%r726, [%rd419+4];
	ld.global.u32 	%r727, [%rd420+4];
	mad.lo.s32 	%r728, %r727, %r726, %r725;
	ld.local.u32 	%r729, [%rd419+8];
	ld.global.u32 	%r730, [%rd420+8];
	mad.lo.s32 	%r731, %r730, %r729, %r728;
	ld.local.u32 	%r732, [%rd419+12];
	ld.global.u32 	%r733, [%rd420+12];
	mad.lo.s32 	%r734, %r733, %r732, %r731;
	ld.local.u32 	%r735, [%rd419+16];
	ld.global.u32 	%r736, [%rd420+16];
	mad.lo.s32 	%r737, %r736, %r735, %r734;
	ld.local.u32 	%r738, [%rd419+20];
	ld.global.u32 	%r739, [%rd420+20];
	mad.lo.s32 	%r740, %r739, %r738, %r737;
	ld.local.u32 	%r741, [%rd419+24];
	ld.global.u32 	%r742, [%rd420+24];
	mad.lo.s32 	%r743, %r742, %r741, %r740;
	ld.local.u32 	%r744, [%rd419+28];
	ld.global.u32 	%r745, [%rd420+28];
	mad.lo.s32 	%r936, %r745, %r744, %r743;
	add.s32 	%r926, %r926, 8;
$L__BB25_141:
	setp.eq.s32 	%p173, %r177, 0;
	@%p173 bra 	$L__BB25_147;
	and.b32  	%r183, %r228, 3;
	setp.lt.u32 	%p174, %r177, 4;
	@%p174 bra 	$L__BB25_144;
	mul.wide.u32 	%rd421, %r926, 4;
	add.s64 	%rd422, %rd6, %rd421;
	ld.local.u32 	%r747, [%rd422];
	add.s64 	%rd423, %rd37, %rd421;
	ld.global.u32 	%r748, [%rd423];
	mad.lo.s32 	%r749, %r748, %r747, %r936;
	ld.local.u32 	%r750, [%rd422+4];
	ld.global.u32 	%r751, [%rd423+4];
	mad.lo.s32 	%r752, %r751, %r750, %r749;
	ld.local.u32 	%r753, [%rd422+8];
	ld.global.u32 	%r754, [%rd423+8];
	mad.lo.s32 	%r755, %r754, %r753, %r752;
	ld.local.u32 	%r756, [%rd422+12];
	ld.global.u32 	%r757, [%rd423+12];
	mad.lo.s32 	%r936, %r757, %r756, %r755;
	add.s32 	%r926, %r926, 4;
$L__BB25_144:
	setp.eq.s32 	%p175, %r183, 0;
	@%p175 bra 	$L__BB25_147;
	mul.wide.u32 	%rd424, %r926, 4;
	add.s64 	%rd469, %rd37, %rd424;
	add.s64 	%rd468, %rd6, %rd424;
	neg.s32 	%r934, %r183;
$L__BB25_146:
	.pragma "nounroll";
	ld.local.u32 	%r758, [%rd468];
	ld.global.u32 	%r759, [%rd469];
	mad.lo.s32 	%r936, %r759, %r758, %r936;
	add.s64 	%rd469, %rd469, 4;
	add.s64 	%rd468, %rd468, 4;
	add.s32 	%r934, %r934, 1;
	setp.ne.s32 	%p176, %r934, 0;
	@%p176 bra 	$L__BB25_146;
$L__BB25_147:
	cvt.s64.s32 	%rd477, %r936;
$L__BB25_148:
	setp.lt.s32 	%p177, %r229, 1;
	mov.b64 	%rd478, 0;
	@%p177 bra 	$L__BB25_162;
	and.b32  	%r195, %r229, 15;
	setp.lt.u32 	%p178, %r229, 16;
	mov.b32 	%r942, 0;
	mov.u32 	%r952, %r942;
	@%p178 bra 	$L__BB25_152;
	and.b32  	%r942, %r229, 2147483632;
	neg.s32 	%r939, %r942;
	add.s64 	%rd474, %rd7, 32;
	add.s64 	%rd473, %rd3, 32;
	mov.b32 	%r952, 0;
$L__BB25_151:
	.pragma "nounroll";
	ld.local.v4.u32 	{%r763, %r764, %r765, %r766}, [%rd474+-32];
	ld.global.u32 	%r767, [%rd473+-32];
	mad.lo.s32 	%r768, %r767, %r763, %r952;
	ld.global.u32 	%r769, [%rd473+-28];
	mad.lo.s32 	%r770, %r769, %r764, %r768;
	ld.global.u32 	%r771, [%rd473+-24];
	mad.lo.s32 	%r772, %r771, %r765, %r770;
	ld.global.u32 	%r773, [%rd473+-20];
	mad.lo.s32 	%r774, %r773, %r766, %r772;
	ld.local.v4.u32 	{%r775, %r776, %r777, %r778}, [%rd474+-16];
	ld.global.u32 	%r779, [%rd473+-16];
	mad.lo.s32 	%r780, %r779, %r775, %r774;
	ld.global.u32 	%r781, [%rd473+-12];
	mad.lo.s32 	%r782, %r781, %r776, %r780;
	ld.global.u32 	%r783, [%rd473+-8];
	mad.lo.s32 	%r784, %r783, %r777, %r782;
	ld.global.u32 	%r785, [%rd473+-4];
	mad.lo.s32 	%r786, %r785, %r778, %r784;
	ld.local.v4.u32 	{%r787, %r788, %r789, %r790}, [%rd474];
	ld.global.u32 	%r791, [%rd473];
	mad.lo.s32 	%r792, %r791, %r787, %r786;
	ld.global.u32 	%r793, [%rd473+4];
	mad.lo.s32 	%r794, %r793, %r788, %r792;
	ld.global.u32 	%r795, [%rd473+8];
	mad.lo.s32 	%r796, %r795, %r789, %r794;
	ld.global.u32 	%r797, [%rd473+12];
	mad.lo.s32 	%r798, %r797, %r790, %r796;
	ld.local.v4.u32 	{%r799, %r800, %r801, %r802}, [%rd474+16];
	ld.global.u32 	%r803, [%rd473+16];
	mad.lo.s32 	%r804, %r803, %r799, %r798;
	ld.global.u32 	%r805, [%rd473+20];
	mad.lo.s32 	%r806, %r805, %r800, %r804;
	ld.global.u32 	%r807, [%rd473+24];
	mad.lo.s32 	%r808, %r807, %r801, %r806;
	ld.global.u32 	%r809, [%rd473+28];
	mad.lo.s32 	%r952, %r809, %r802, %r808;
	add.s32 	%r939, %r939, 16;
	add.s64 	%rd474, %rd474, 64;
	add.s64 	%rd473, %rd473, 64;
	setp.ne.s32 	%p179, %r939, 0;
	@%p179 bra 	$L__BB25_151;
$L__BB25_152:
	setp.eq.s32 	%p180, %r195, 0;
	@%p180 bra 	$L__BB25_161;
	and.b32  	%r209, %r229, 7;
	setp.lt.u32 	%p181, %r195, 8;
	@%p181 bra 	$L__BB25_155;
	mul.wide.u32 	%rd426, %r942, 4;
	add.s64 	%rd427, %rd7, %rd426;
	ld.local.u32 	%r811, [%rd427];
	add.s64 	%rd428, %rd3, %rd426;
	ld.global.u32 	%r812, [%rd428];
	mad.lo.s32 	%r813, %r812, %r811, %r952;
	ld.local.u32 	%r814, [%rd427+4];
	ld.global.u32 	%r815, [%rd428+4];
	mad.lo.s32 	%r816, %r815, %r814, %r813;
	ld.local.u32 	%r817, [%rd427+8];
	ld.global.u32 	%r818, [%rd428+8];
	mad.lo.s32 	%r819, %r818, %r817, %r816;
	ld.local.u32 	%r820, [%rd427+12];
	ld.global.u32 	%r821, [%rd428+12];
	mad.lo.s32 	%r822, %r821, %r820, %r819;
	ld.local.u32 	%r823, [%rd427+16];
	ld.global.u32 	%r824, [%rd428+16];
	mad.lo.s32 	%r825, %r824, %r823, %r822;
	ld.local.u32 	%r826, [%rd427+20];
	ld.global.u32 	%r827, [%rd428+20];
	mad.lo.s32 	%r828, %r827, %r826, %r825;
	ld.local.u32 	%r829, [%rd427+24];
	ld.global.u32 	%r830, [%rd428+24];
	mad.lo.s32 	%r831, %r830, %r829, %r828;
	ld.local.u32 	%r832, [%rd427+28];
	ld.global.u32 	%r833, [%rd428+28];
	mad.lo.s32 	%r952, %r833, %r832, %r831;
	add.s32 	%r942, %r942, 8;
$L__BB25_155:
	setp.eq.s32 	%p182, %r209, 0;
	@%p182 bra 	$L__BB25_161;
	and.b32  	%r215, %r229, 3;
	setp.lt.u32 	%p183, %r209, 4;
	@%p183 bra 	$L__BB25_158;
	mul.wide.u32 	%rd429, %r942, 4;
	add.s64 	%rd430, %rd7, %rd429;
	ld.local.u32 	%r835, [%rd430];
	add.s64 	%rd431, %rd3, %rd429;
	ld.global.u32 	%r836, [%rd431];
	mad.lo.s32 	%r837, %r836, %r835, %r952;
	ld.local.u32 	%r838, [%rd430+4];
	ld.global.u32 	%r839, [%rd431+4];
	mad.lo.s32 	%r840, %r839, %r838, %r837;
	ld.local.u32 	%r841, [%rd430+8];
	ld.global.u32 	%r842, [%rd431+8];
	mad.lo.s32 	%r843, %r842, %r841, %r840;
	ld.local.u32 	%r844, [%rd430+12];
	ld.global.u32 	%r845, [%rd431+12];
	mad.lo.s32 	%r952, %r845, %r844, %r843;
	add.s32 	%r942, %r942, 4;
$L__BB25_158:
	setp.eq.s32 	%p184, %r215, 0;
	@%p184 bra 	$L__BB25_161;
	mul.wide.u32 	%rd432, %r942, 4;
	add.s64 	%rd476, %rd3, %rd432;
	add.s64 	%rd475, %rd7, %rd432;
	neg.s32 	%r950, %r215;
$L__BB25_160:
	.pragma "nounroll";
	ld.local.u32 	%r846, [%rd475];
	ld.global.u32 	%r847, [%rd476];
	mad.lo.s32 	%r952, %r847, %r846, %r952;
	add.s64 	%rd476, %rd476, 4;
	add.s64 	%rd475, %rd475, 4;
	add.s32 	%r950, %r950, 1;
	setp.ne.s32 	%p185, %r950, 0;
	@%p185 bra 	$L__BB25_160;
$L__BB25_161:
	cvt.s64.s32 	%rd478, %r952;
$L__BB25_162:
	ld.param.u64 	%rd454, [logsumexp_backward_kernel_param_2];
	ld.param.u64 	%rd452, [logsumexp_backward_kernel_param_1];
	ld.param.u64 	%rd450, [logsumexp_backward_kernel_param_0];
	cvta.to.global.u64 	%rd433, %rd450;
	mul.wide.s32 	%rd434, %r58, 4;
	add.s64 	%rd435, %rd433, %rd434;
	ld.global.f32 	%f1, [%rd435];
	cvta.to.global.u64 	%rd436, %rd452;
	shl.b64 	%rd437, %rd477, 2;
	add.s64 	%rd438, %rd436, %rd437;
	ld.global.f32 	%f2, [%rd438];
	cvta.to.global.u64 	%rd439, %rd454;
	shl.b64 	%rd440, %rd478, 2;
	add.s64 	%rd441, %rd439, %rd440;
	ld.global.f32 	%f3, [%rd441];
	sub.f32 	%f9, %f1, %f2;
	fma.rn.f32 	%f10, %f9, 0f3BBB989D, 0f3F000000;
	cvt.sat.f32.f32 	%f11, %f10;
	mov.f32 	%f12, 0f4B400001;
	mov.f32 	%f13, 0f437C0000;
	fma.rm.f32 	%f14, %f11, %f13, %f12;
	add.f32 	%f15, %f14, 0fCB40007F;
	neg.f32 	%f16, %f15;
	fma.rn.f32 	%f17, %f9, 0f3FB8AA3B, %f16;
	fma.rn.f32 	%f18, %f9, 0f32A57060, %f17;
	mov.b32 	%r848, %f14;
	shl.b32 	%r849, %r848, 23;
	mov.b32 	%f19, %r849;
	ex2.approx.ftz.f32 	%f20, %f18;
	mul.f32 	%f4, %f20, %f19;
	mul.f32 	%f5, %f3, %f4;
	add.s64 	%rd442, %rd30, %rd434;
	st.global.f32 	[%rd442], %f5;
	setp.gt.s32 	%p186, %r58, 2;
	@%p186 bra 	$L__BB25_167;
	cvt.f64.f32 	%fd4, %f1;
	cvt.f64.f32 	%fd5, %f2;
	cvt.f64.f32 	%fd6, %f4;
	cvt.f64.f32 	%fd7, %f3;
	cvt.f64.f32 	%fd8, %f5;
	st.local.u32 	[%rd5], %r58;
	st.local.f64 	[%rd5+8], %fd4;
	st.local.v2.f64 	[%rd5+16], {%fd5, %fd6};
	st.local.v2.f64 	[%rd5+32], {%fd7, %fd8};
	mov.u64 	%rd443, $str$28;
	cvta.global.u64 	%rd444, %rd443;
	add.u64 	%rd445, %SP, 32;
	{ // callseq 317, 0
	.param .b64 param0;
	st.param.b64 	[param0], %rd444;
	.param .b64 param1;
	st.param.b64 	[param1], %rd445;
	.param .b32 retval0;
	call.uni (retval0), 
	vprintf, 
	(
	param0, 
	param1
	);
	ld.param.b32 	%r850, [retval0];
	} // callseq 317
	bra.uni 	$L__BB25_167;
$L__BB25_164:
	setp.ne.s32 	%p167, %r58, 0;
	@%p167 bra 	$L__BB25_166;
	st.local.v4.u32 	[%rd5], {%r903, %r228, %r904, %r229};
	mov.u64 	%rd412, $str$17;
	cvta.global.u64 	%rd413, %rd412;
	add.u64 	%rd414, %SP, 32;
	{ // callseq 316, 0
	.param .b64 param0;
	st.param.b64 	[param0], %rd413;
	.param .b64 param1;
	st.param.b64 	[param1], %rd414;
	.param .b32 retval0;
	call.uni (retval0), 
	vprintf, 
	(
	param0, 
	param1
	);
	ld.param.b32 	%r669, [retval0];
	} // callseq 316
$L__BB25_166:
	mul.wide.s32 	%rd415, %r58, 4;
	add.s64 	%rd416, %rd30, %rd415;
	mov.b32 	%r671, 2143289344;
	st.global.u32 	[%rd416], %r671;
$L__BB25_167:
	ret;

}
	// .globl	tanh_kernel
.visible .entry tanh_kernel(
	.param .u64 .ptr .align 1 tanh_kernel_param_0,
	.param .u64 .ptr .align 1 tanh_kernel_param_1,
	.param .u32 tanh_kernel_param_2
)
{
	.reg .pred 	%p<4>;
	.reg .b32 	%r<6>;
	.reg .b32 	%f<17>;
	.reg .b64 	%rd<8>;

	ld.param.u64 	%rd1, [tanh_kernel_param_0];
	ld.param.u64 	%rd2, [tanh_kernel_param_1];
	ld.param.u32 	%r2, [tanh_kernel_param_2];
	mov.u32 	%r3, %ctaid.x;
	mov.u32 	%r4, %ntid.x;
	mov.u32 	%r5, %tid.x;
	mad.lo.s32 	%r1, %r3, %r4, %r5;
	setp.ge.s32 	%p1, %r1, %r2;
	@%p1 bra 	$L__BB26_2;
	cvta.to.global.u64 	%rd3, %rd1;
	cvta.to.global.u64 	%rd4, %rd2;
	mul.wide.s32 	%rd5, %r1, 4;
	add.s64 	%rd6, %rd3, %rd5;
	ld.global.f32 	%f1, [%rd6];
	abs.f32 	%f2, %f1;
	mul.f32 	%f3, %f2, 0f4038AA3B;
	ex2.approx.ftz.f32 	%f4, %f3;
	add.f32 	%f5, %f4, 0f3F800000;
	rcp.approx.ftz.f32 	%f6, %f5;
	fma.rn.f32 	%f7, %f6, 0fC0000000, 0f3F800000;
	setp.ge.f32 	%p2, %f2, 0f41102CB4;
	selp.f32 	%f8, 0f3F800000, %f7, %p2;
	copysign.f32 	%f9, %f1, %f8;
	mul.f32 	%f10, %f1, %f1;
	fma.rn.f32 	%f11, %f10, 0f3C80F082, 0fBD563CAE;
	fma.rn.f32 	%f12, %f11, %f10, 0f3E085941;
	fma.rn.f32 	%f13, %f12, %f10, 0fBEAAA9ED;
	fma.rn.f32 	%f14, %f13, %f10, 0f00000000;
	fma.rn.f32 	%f15, %f14, %f1, %f1;
	setp.ge.f32 	%p3, %f2, 0f3F19999A;
	selp.f32 	%f16, %f9, %f15, %p3;
	add.s64 	%rd7, %rd4, %rd5;
	st.global.f32 	[%rd7], %f16;
$L__BB26_2:
	ret;

}
	// .globl	tanh_backward_kernel
.visible .entry tanh_backward_kernel(
	.param .u64 .ptr .align 1 tanh_backward_kernel_param_0,
	.param .u64 .ptr .align 1 tanh_backward_kernel_param_1,
	.param .u64 .ptr .align 1 tanh_backward_kernel_param_2,
	.param .u32 tanh_backward_kernel_param_3
)
{
	.reg .pred 	%p<4>;
	.reg .b32 	%r<6>;
	.reg .b32 	%f<22>;
	.reg .b64 	%rd<11>;

	ld.param.u64 	%rd1, [tanh_backward_kernel_param_0];
	ld.param.u64 	%rd2, [tanh_backward_kernel_param_1];
	ld.param.u64 	%rd3, [tanh_backward_kernel_param_2];
	ld.param.u32 	%r2, [tanh_backward_kernel_param_3];
	mov.u32 	%r3, %ctaid.x;
	mov.u32 	%r4, %ntid.x;
	mov.u32 	%r5, %tid.x;
	mad.lo.s32 	%r1, %r3, %r4, %r5;
	setp.ge.s32 	%p1, %r1, %r2;
	@%p1 bra 	$L__BB27_2;
	cvta.to.global.u64 	%rd4, %rd1;
	cvta.to.global.u64 	%rd5, %rd2;
	cvta.to.global.u64 	%rd6, %rd3;
	mul.wide.s32 	%rd7, %r1, 4;
	add.s64 	%rd8, %rd4, %rd7;
	ld.global.f32 	%f1, [%rd8];
	abs.f32 	%f2, %f1;
	mul.f32 	%f3, %f2, 0f4038AA3B;
	ex2.approx.ftz.f32 	%f4, %f3;
	add.f32 	%f5, %f4, 0f3F800000;
	rcp.approx.ftz.f32 	%f6, %f5;
	fma.rn.f32 	%f7, %f6, 0fC0000000, 0f3F800000;
	setp.ge.f32 	%p2, %f2, 0f41102CB4;
	selp.f32 	%f8, 0f3F800000, %f7, %p2;
	copysign.f32 	%f9, %f1, %f8;
	mul.f32 	%f10, %f1, %f1;
	fma.rn.f32 	%f11, %f10, 0f3C80F082, 0fBD563CAE;
	fma.rn.f32 	%f12, %f11, %f10, 0f3E085941;
	fma.rn.f32 	%f13, %f12, %f10, 0fBEAAA9ED;
	fma.rn.f32 	%f14, %f13, %f10, 0f00000000;
	fma.rn.f32 	%f15, %f14, %f1, %f1;
	setp.ge.f32 	%p3, %f2, 0f3F19999A;
	selp.f32 	%f16, %f9, %f15, %p3;
	add.s64 	%rd9, %rd5, %rd7;
	ld.global.f32 	%f17, [%rd9];
	mul.f32 	%f18, %f16, %f16;
	mov.f32 	%f19, 0f3F800000;
	sub.f32 	%f20, %f19, %f18;
	mul.f32 	%f21, %f17, %f20;
	add.s64 	%rd10, %rd6, %rd7;
	st.global.f32 	[%rd10], %f21;
$L__BB27_2:
	ret;

}
	// .globl	sqrt_kernel
.visible .entry sqrt_kernel(
	.param .u64 .ptr .align 1 sqrt_kernel_param_0,
	.param .u64 .ptr .align 1 sqrt_kernel_param_1,
	.param .u32 sqrt_kernel_param_2
)
{
	.reg .pred 	%p<2>;
	.reg .b32 	%r<6>;
	.reg .b32 	%f<3>;
	.reg .b64 	%rd<8>;

	ld.param.u64 	%rd1, [sqrt_kernel_param_0];
	ld.param.u64 	%rd2, [sqrt_kernel_param_1];
	ld.param.u32 	%r2, [sqrt_kernel_param_2];
	mov.u32 	%r3, %ctaid.x;
	mov.u32 	%r4, %ntid.x;
	mov.u32 	%r5, %tid.x;
	mad.lo.s32 	%r1, %r3, %r4, %r5;
	setp.ge.s32 	%p1, %r1, %r2;
	@%p1 bra 	$L__BB28_2;
	cvta.to.global.u64 	%rd3, %rd1;
	cvta.to.global.u64 	%rd4, %rd2;
	mul.wide.s32 	%rd5, %r1, 4;
	add.s64 	%rd6, %rd3, %rd5;
	ld.global.f32 	%f1, [%rd6];
	sqrt.rn.f32 	%f2, %f1;
	add.s64 	%rd7, %rd4, %rd5;
	st.global.f32 	[%rd7], %f2;
$L__BB28_2:
	ret;

}
	// .globl	sqrt_backward_kernel
.visible .entry sqrt_backward_kernel(
	.param .u64 .ptr .align 1 sqrt_backward_kernel_param_0,
	.param .u64 .ptr .align 1 sqrt_backward_kernel_param_1,
	.param .u64 .ptr .align 1 sqrt_backward_kernel_param_2,
	.param .u32 sqrt_backward_kernel_param_3
)
{
	.reg .pred 	%p<2>;
	.reg .b32 	%r<6>;
	.reg .b32 	%f<6>;
	.reg .b64 	%rd<11>;

	ld.param.u64 	%rd1, [sqrt_backward_kernel_param_0];
	ld.param.u64 	%rd2, [sqrt_backward_kernel_param_1];
	ld.param.u64 	%rd3, [sqrt_backward_kernel_param_2];
	ld.param.u32 	%r2, [sqrt_backward_kernel_param_3];
	mov.u32 	%r3, %ctaid.x;
	mov.u32 	%r4, %ntid.x;
	mov.u32 	%r5, %tid.x;
	mad.lo.s32 	%r1, %r3, %r4, %r5;
	setp.ge.s32 	%p1, %r1, %r2;
	@%p1 bra 	$L__BB29_2;
	cvta.to.global.u64 	%rd4, %rd1;
	cvta.to.global.u64 	%rd5, %rd2;
	cvta.to.global.u64 	%rd6, %rd3;
	mul.wide.s32 	%rd7, %r1, 4;
	add.s64 	%rd8, %rd4, %rd7;
	ld.global.f32 	%f1, [%rd8];
	sqrt.rn.f32 	%f2, %f1;
	add.s64 	%rd9, %rd5, %rd7;
	ld.global.f32 	%f3, [%rd9];
	mul.f32 	%f4, %f3, 0f3F000000;
	div.rn.f32 	%f5, %f4, %f2;
	add.s64 	%rd10, %rd6, %rd7;
	st.global.f32 	[%rd10], %f5;
$L__BB29_2:
	ret;

}
	// .globl	sigmoid_kernel
.visible .entry sigmoid_kernel(
	.param .u64 .ptr .align 1 sigmoid_kernel_param_0,
	.param .u64 .ptr .align 1 sigmoid_kernel_param_1,
	.param .u32 sigmoid_kernel_param_2
)
{
	.reg .pred 	%p<2>;
	.reg .b32 	%r<8>;
	.reg .b32 	%f<15>;
	.reg .b64 	%rd<8>;

	ld.param.u64 	%rd1, [sigmoid_kernel_param_0];
	ld.param.u64 	%rd2, [sigmoid_kernel_param_1];
	ld.param.u32 	%r2, [sigmoid_kernel_param_2];
	mov.u32 	%r3, %ctaid.x;
	mov.u32 	%r4, %ntid.x;
	mov.u32 	%r5, %tid.x;
	mad.lo.s32 	%r1, %r3, %r4, %r5;
	setp.ge.s32 	%p1, %r1, %r2;
	@%p1 bra 	$L__BB30_2;
	cvta.to.global.u64 	%rd3, %rd1;
	cvta.to.global.u64 	%rd4, %rd2;
	mul.wide.s32 	%rd5, %r1, 4;
	add.s64 	%rd6, %rd3, %rd5;
	ld.global.f32 	%f1, [%rd6];
	fma.rn.f32 	%f2, %f1, 0fBBBB989D, 0f3F000000;
	cvt.sat.f32.f32 	%f3, %f2;
	mov.f32 	%f4, 0f4B400001;
	mov.f32 	%f5, 0f437C0000;
	fma.rm.f32 	%f6, %f3, %f5, %f4;
	add.f32 	%f7, %f6, 0fCB40007F;
	neg.f32 	%f8, %f7;
	fma.rn.f32 	%f9, %f1, 0fBFB8AA3B, %f8;
	fma.rn.f32 	%f10, %f1, 0fB2A57060, %f9;
	mov.b32 	%r6, %f6;
	shl.b32 	%r7, %r6, 23;
	mov.b32 	%f11, %r7;
	ex2.approx.ftz.f32 	%f12, %f10;
	fma.rn.f32 	%f13, %f12, %f11, 0f3F800000;
	rcp.rn.f32 	%f14, %f13;
	add.s64 	%rd7, %rd4, %rd5;
	st.global.f32 	[%rd7], %f14;
$L__BB30_2:
	ret;

}
	// .globl	sigmoid_backward_kernel
.visible .entry sigmoid_backward_kernel(
	.param .u64 .ptr .align 1 sigmoid_backward_kernel_param_0,
	.param .u64 .ptr .align 1 sigmoid_backward_kernel_param_1,
	.param .u64 .ptr .align 1 sigmoid_backward_kernel_param_2,
	.param .u32 sigmoid_backward_kernel_param_3
)
{
	.reg .pred 	%p<2>;
	.reg .b32 	%r<6>;
	.reg .b32 	%f<7>;
	.reg .b64 	%rd<11>;

	ld.param.u64 	%rd1, [sigmoid_backward_kernel_param_0];
	ld.param.u64 	%rd2, [sigmoid_backward_kernel_param_1];
	ld.param.u64 	%rd3, [sigmoid_backward_kernel_param_2];
	ld.param.u32 	%r2, [sigmoid_backward_kernel_param_3];
	mov.u32 	%r3, %ctaid.x;
	mov.u32 	%r4, %ntid.x;
	mov.u32 	%r5, %tid.x;
	mad.lo.s32 	%r1, %r3, %r4, %r5;
	setp.ge.s32 	%p1, %r1, %r2;
	@%p1 bra 	$L__BB31_2;
	cvta.to.global.u64 	%rd4, %rd1;
	cvta.to.global.u64 	%rd5, %rd2;
	cvta.to.global.u64 	%rd6, %rd3;
	mul.wide.s32 	%rd7, %r1, 4;
	add.s64 	%rd8, %rd4, %rd7;
	ld.global.f32 	%f1, [%rd8];
	add.s64 	%rd9, %rd5, %rd7;
	ld.global.f32 	%f2, [%rd9];
	mul.f32 	%f3, %f1, %f2;
	mov.f32 	%f4, 0f3F800000;
	sub.f32 	%f5, %f4, %f1;
	mul.f32 	%f6, %f5, %f3;
	add.s64 	%rd10, %rd6, %rd7;
	st.global.f32 	[%rd10], %f6;
$L__BB31_2:
	ret;

}
	// .globl	softplus_kernel
.visible .entry softplus_kernel(
	.param .u64 .ptr .align 1 softplus_kernel_param_0,
	.param .u64 .ptr .align 1 softplus_kernel_param_1,
	.param .u32 softplus_kernel_param_2
)
{
	.reg .pred 	%p<5>;
	.reg .b32 	%r<12>;
	.reg .b32 	%f<38>;
	.reg .b64 	%rd<8>;

	ld.param.u64 	%rd1, [softplus_kernel_param_0];
	ld.param.u64 	%rd2, [softplus_kernel_param_1];
	ld.param.u32 	%r2, [softplus_kernel_param_2];
	mov.u32 	%r3, %ctaid.x;
	mov.u32 	%r4, %ntid.x;
	mov.u32 	%r5, %tid.x;
	mad.lo.s32 	%r1, %r3, %r4, %r5;
	setp.ge.s32 	%p1, %r1, %r2;
	@%p1 bra 	$L__BB32_2;
	cvta.to.global.u64 	%rd3, %rd1;
	cvta.to.global.u64 	%rd4, %rd2;
	mul.wide.s32 	%rd5, %r1, 4;
	add.s64 	%rd6, %rd3, %rd5;
	ld.global.f32 	%f1, [%rd6];
	max.f32 	%f2, %f1, 0f00000000;
	abs.f32 	%f3, %f1;
	fma.rn.f32 	%f4, %f3, 0fBBBB989D, 0f3F000000;
	cvt.sat.f32.f32 	%f5, %f4;
	mov.f32 	%f6, 0f4B400001;
	mov.f32 	%f7, 0f437C0000;
	fma.rm.f32 	%f8, %f5, %f7, %f6;
	add.f32 	%f9, %f8, 0fCB40007F;
	neg.f32 	%f10, %f9;
	fma.rn.f32 	%f11, %f3, 0fBFB8AA3B, %f10;
	fma.rn.f32 	%f12, %f3, 0fB2A57060, %f11;
	mov.b32 	%r6, %f8;
	shl.b32 	%r7, %r6, 23;
	mov.b32 	%f13, %r7;
	ex2.approx.ftz.f32 	%f14, %f12;
	fma.rn.f32 	%f15, %f14, %f13, 0f3F800000;
	setp.lt.f32 	%p2, %f15, 0f00800000;
	mul.f32 	%f16, %f15, 0f4B000000;
	selp.f32 	%f17, %f16, %f15, %p2;
	selp.f32 	%f18, 0fC1B80000, 0f00000000, %p2;
	mov.b32 	%r8, %f17;
	add.s32 	%r9, %r8, -1059760811;
	and.b32  	%r10, %r9, -8388608;
	sub.s32 	%r11, %r8, %r10;
	mov.b32 	%f19, %r11;
	cvt.rn.f32.s32 	%f20, %r10;
	fma.rn.f32 	%f21, %f20, 0f34000000, %f18;
	add.f32 	%f22, %f19, 0fBF800000;
	fma.rn.f32 	%f23, %f22, 0fBE055027, 0f3E1039F6;
	fma.rn.f32 	%f24, %f23, %f22, 0fBDF8CDCC;
	fma.rn.f32 	%f25, %f24, %f22, 0f3E0F2955;
	fma.rn.f32 	%f26, %f25, %f22, 0fBE2AD8B9;
	fma.rn.f32 	%f27, %f26, %f22, 0f3E4CED0B;
	fma.rn.f32 	%f28, %f27, %f22, 0fBE7FFF22;
	fma.rn.f32 	%f29, %f28, %f22, 0f3EAAAA78;
	fma.rn.f32 	%f30, %f29, %f22, 0fBF000000;
	mul.f32 	%f31, %f22, %f30;
	fma.rn.f32 	%f32, %f31, %f22, %f22;
	fma.rn.f32 	%f33, %f21, 0f3F317218, %f32;
	setp.gt.u32 	%p3, %r8, 2139095039;
	fma.rn.f32 	%f34, %f17, 0f7F800000, 0f7F800000;
	selp.f32 	%f35, %f34, %f33, %p3;
	setp.eq.f32 	%p4, %f17, 0f00000000;
	selp.f32 	%f36, 0fFF800000, %f35, %p4;
	add.f32 	%f37, %f2, %f36;
	add.s64 	%rd7, %rd4, %rd5;
	st.global.f32 	[%rd7], %f37;
$L__BB32_2:
	ret;

}
	// .globl	softplus_backward_kernel
.visible .entry softplus_backward_kernel(
	.param .u64 .ptr .align 1 softplus_backward_kernel_param_0,
	.param .u64 .ptr .align 1 softplus_backward_kernel_param_1,
	.param .u64 .ptr .align 1 softplus_backward_kernel_param_2,
	.param .u32 softplus_backward_kernel_param_3
)
{
	.reg .pred 	%p<2>;
	.reg .b32 	%r<8>;
	.reg .b32 	%f<17>;
	.reg .b64 	%rd<11>;

	ld.param.u64 	%rd1, [softplus_backward_kernel_param_0];
	ld.param.u64 	%rd2, [softplus_backward_kernel_param_1];
	ld.param.u64 	%rd3, [softplus_backward_kernel_param_2];
	ld.param.u32 	%r2, [softplus_backward_kernel_param_3];
	mov.u32 	%r3, %ctaid.x;
	mov.u32 	%r4, %ntid.x;
	mov.u32 	%r5, %tid.x;
	mad.lo.s32 	%r1, %r3, %r4, %r5;
	setp.ge.s32 	%p1, %r1, %r2;
	@%p1 bra 	$L__BB33_2;
	cvta.to.global.u64 	%rd4, %rd1;
	cvta.to.global.u64 	%rd5, %rd2;
	cvta.to.global.u64 	%rd6, %rd3;
	mul.wide.s32 	%rd7, %r1, 4;
	add.s64 	%rd8, %rd4, %rd7;
	ld.global.f32 	%f1, [%rd8];
	fma.rn.f32 	%f2, %f1, 0fBBBB989D, 0f3F000000;
	cvt.sat.f32.f32 	%f3, %f2;
	mov.f32 	%f4, 0f4B400001;
	mov.f32 	%f5, 0f437C0000;
	fma.rm.f32 	%f6, %f3, %f5, %f4;
	add.f32 	%f7, %f6, 0fCB40007F;
	neg.f32 	%f8, %f7;
	fma.rn.f32 	%f9, %f1, 0fBFB8AA3B, %f8;
	fma.rn.f32 	%f10, %f1, 0fB2A57060, %f9;
	mov.b32 	%r6, %f6;
	shl.b32 	%r7, %r6, 23;
	mov.b32 	%f11, %r7;
	ex2.approx.ftz.f32 	%f12, %f10;
	fma.rn.f32 	%f13, %f12, %f11, 0f3F800000;
	rcp.rn.f32 	%f14, %f13;
	add.s64 	%rd9, %rd5, %rd7;
	ld.global.f32 	%f15, [%rd9];
	mul.f32 	%f16, %f15, %f14;
	add.s64 	%rd10, %rd6, %rd7;
	st.global.f32 	[%rd10], %f16;
$L__BB33_2:
	ret;

}
	// .globl	powf_kernel
.visible .entry powf_kernel(
	.param .u64 .ptr .align 1 powf_kernel_param_0,
	.param .u64 .ptr .align 1 powf_kernel_param_1,
	.param .u64 .ptr .align 1 powf_kernel_param_2,
	.param .u32 powf_kernel_param_3
)
{
	.reg .pred 	%p<23>;
	.reg .b32 	%r<20>;
	.reg .b32 	%f<78>;
	.reg .b64 	%rd<12>;

	ld.param.u64 	%rd1, [powf_kernel_param_0];
	ld.param.u64 	%rd2, [powf_kernel_param_1];
	ld.param.u64 	%rd3, [powf_kernel_param_2];
	ld.param.u32 	%r2, [powf_kernel_param_3];
	mov.u32 	%r3, %ctaid.x;
	mov.u32 	%r4, %ntid.x;
	mov.u32 	%r5, %tid.x;
	mad.lo.s32 	%r1, %r3, %r4, %r5;
	setp.ge.s32 	%p1, %r1, %r2;
	mov.f32 	%f77, 0f3F800000;
	@%p1 bra 	$L__BB34_10;
	cvta.to.global.u64 	%rd4, %rd1;
	cvta.to.global.u64 	%rd5, %rd2;
	mul.wide.s32 	%rd6, %r1, 4;
	add.s64 	%rd7, %rd4, %rd6;
	ld.global.f32 	%f1, [%rd7];
	add.s64 	%rd8, %rd5, %rd6;
	ld.global.f32 	%f12, [%rd8];
	mul.f32 	%f13, %f12, 0f3F000000;
	cvt.rzi.f32.f32 	%f14, %f13;
	add.f32 	%f15, %f14, %f14;
	sub.f32 	%f16, %f12, %f15;
	abs.f32 	%f3, %f16;
	abs.f32 	%f4, %f1;
	setp.lt.f32 	%p2, %f4, 0f00800000;
	mul.f32 	%f17, %f4, 0f4B800000;
	selp.f32 	%f18, %f17, %f4, %p2;
	selp.f32 	%f19, 0fC1C00000, 0f00000000, %p2;
	mov.b32 	%r6, %f18;
	add.s32 	%r7, %r6, -1060439283;
	and.b32  	%r8, %r7, -8388608;
	sub.s32 	%r9, %r6, %r8;
	mov.b32 	%f20, %r9;
	cvt.rn.f32.s32 	%f21, %r8;
	fma.rn.f32 	%f22, %f21, 0f34000000, %f19;
	add.f32 	%f23, %f20, 0fBF800000;
	add.f32 	%f24, %f20, 0f3F800000;
	rcp.approx.ftz.f32 	%f25, %f24;
	add.f32 	%f26, %f23, %f23;
	mul.f32 	%f27, %f26, %f25;
	mul.f32 	%f28, %f27, %f27;
	sub.f32 	%f29, %f23, %f27;
	add.f32 	%f30, %f29, %f29;
	neg.f32 	%f31, %f27;
	fma.rn.f32 	%f32, %f31, %f23, %f30;
	mul.rn.f32 	%f33, %f25, %f32;
	fma.rn.f32 	%f34, %f28, 0f3A2C32E4, 0f3B52E7DB;
	fma.rn.f32 	%f35, %f34, %f28, 0f3C93BB73;
	fma.rn.f32 	%f36, %f35, %f28, 0f3DF6384F;
	mul.rn.f32 	%f37, %f36, %f28;
	fma.rn.f32 	%f38, %f27, 0f3FB8AA3B, %f22;
	sub.f32 	%f39, %f22, %f38;
	fma.rn.f32 	%f40, %f27, 0f3FB8AA3B, %f39;
	fma.rn.f32 	%f41, %f33, 0f3FB8AA3B, %f40;
	fma.rn.f32 	%f42, %f27, 0f32A55E34, %f41;
	mul.f32 	%f43, %f37, 0f40400000;
	fma.rn.f32 	%f44, %f43, %f33, %f42;
	fma.rn.f32 	%f45, %f37, %f27, %f44;
	add.rn.f32 	%f46, %f38, %f45;
	neg.f32 	%f47, %f38;
	add.rn.f32 	%f48, %f46, %f47;
	neg.f32 	%f49, %f48;
	add.rn.f32 	%f50, %f45, %f49;
	mul.rn.f32 	%f51, %f46, %f12;
	neg.f32 	%f52, %f51;
	fma.rn.f32 	%f53, %f46, %f12, %f52;
	fma.rn.f32 	%f54, %f50, %f12, %f53;
	cvt.rni.f32.f32 	%f55, %f51;
	sub.f32 	%f56, %f51, %f55;
	add.f32 	%f57, %f56, %f54;
	fma.rn.f32 	%f58, %f57, 0f391FCB8E, 0f3AAF85ED;
	fma.rn.f32 	%f59, %f58, %f57, 0f3C1D9856;
	fma.rn.f32 	%f60, %f59, %f57, 0f3D6357BB;
	fma.rn.f32 	%f61, %f60, %f57, 0f3E75FDEC;
	fma.rn.f32 	%f62, %f61, %f57, 0f3F317218;
	fma.rn.f32 	%f63, %f62, %f57, 0f3F800000;
	cvt.rzi.s32.f32 	%r10, %f55;
	setp.gt.f32 	%p3, %f55, 0f00000000;
	selp.b32 	%r11, 0, -2097152000, %p3;
	add.s32 	%r12, %r11, 2130706432;
	mov.b32 	%f64, %r12;
	mul.f32 	%f65, %f63, %f64;
	shl.b32 	%r13, %r10, 23;
	sub.s32 	%r14, %r13, %r11;
	mov.b32 	%f66, %r14;
	mul.f32 	%f67, %f65, %f66;
	abs.f32 	%f68, %f51;
	setp.gt.f32 	%p4, %f68, 0f43180000;
	setp.lt.f32 	%p5, %f51, 0f00000000;
	selp.f32 	%f69, 0f00000000, 0f7F800000, %p5;
	selp.f32 	%f5, %f69, %f67, %p4;
	setp.eq.f32 	%p6, %f1, 0f3F800000;
	setp.eq.f32 	%p7, %f12, 0f00000000;
	or.pred  	%p8, %p6, %p7;
	@%p8 bra 	$L__BB34_9;
	setp.num.f32 	%p9, %f4, %f4;
	abs.f32 	%f70, %f12;
	setp.num.f32 	%p10, %f70, %f70;
	and.pred  	%p11, %p9, %p10;
	@%p11 bra 	$L__BB34_4;
	add.rn.f32 	%f77, %f1, %f12;
	bra.uni 	$L__BB34_9;
$L__BB34_4:
	setp.neu.f32 	%p12, %f1, 0f00000000;
	setp.neu.f32 	%p13, %f4, 0f7F800000;
	and.pred  	%p14, %p12, %p13;
	@%p14 bra 	$L__BB34_6;
	setp.neu.f32 	%p21, %f3, 0f3F800000;
	add.f32 	%f75, %f1, %f1;
	mov.b32 	%r15, %f75;
	setp.lt.f32 	%p22, %f12, 0f00000000;
	xor.b32  	%r16, %r15, 2139095040;
	selp.b32 	%r17, %r16, %r15, %p22;
	and.b32  	%r18, %r17, 2147483647;
	selp.b32 	%r19, %r18, %r17, %p21;
	mov.b32 	%f77, %r19;
	bra.uni 	$L__BB34_9;
$L__BB34_6:
	setp.eq.f32 	%p15, %f1, 0fBF800000;
	setp.eq.f32 	%p16, %f70, 0f7F800000;
	and.pred  	%p17, %p15, %p16;
	@%p17 bra 	$L__BB34_9;
	setp.geu.f32 	%p18, %f1, 0f00000000;
	mov.f32 	%f77, %f5;
	@%p18 bra 	$L__BB34_9;
	setp.neu.f32 	%p19, %f3, 0f3F800000;
	neg.f32 	%f72, %f5;
	selp.f32 	%f73, %f5, %f72, %p19;
	cvt.rmi.f32.f32 	%f74, %f12;
	setp.neu.f32 	%p20, %f12, %f74;
	selp.f32 	%f77, 0f7FFFFFFF, %f73, %p20;
$L__BB34_9:
	cvta.to.global.u64 	%rd9, %rd3;
	add.s64 	%rd11, %rd9, %rd6;
	st.global.f32 	[%rd11], %f77;
$L__BB34_10:
	ret;

}
	// .globl	powf_backward_kernel
.visible .entry powf_backward_kernel(
	.param .u64 .ptr .align 1 powf_backward_kernel_param_0,
	.param .u64 .ptr .align 1 powf_backward_kernel_param_1,
	.param .u64 .ptr .align 1 powf_backward_kernel_param_2,
	.param .u64 .ptr .align 1 powf_backward_kernel_param_3,
	.param .u64 .ptr .align 1 powf_backward_kernel_param_4,
	.param .u64 .ptr .align 1 powf_backward_kernel_param_5,
	.param .u32 powf_backward_kernel_param_6
)
{
	.reg .pred 	%p<17>;
	.reg .b32 	%r<25>;
	.reg .b32 	%f<96>;
	.reg .b64 	%rd<24>;

	ld.param.u64 	%rd6, [powf_backward_kernel_param_0];
	ld.param.u64 	%rd7, [powf_backward_kernel_param_1];
	ld.param.u64 	%rd8, [powf_backward_kernel_param_2];
	ld.param.u64 	%rd9, [powf_backward_kernel_param_3];
	ld.param.u64 	%rd10, [powf_backward_kernel_param_4];
	ld.param.u64 	%rd11, [powf_backward_kernel_param_5];
	ld.param.u32 	%r2, [powf_backward_kernel_param_6];
	cvta.to.global.u64 	%rd1, %rd11;
	cvta.to.global.u64 	%rd2, %rd10;
	mov.u32 	%r3, %ctaid.x;
	mov.u32 	%r4, %ntid.x;
	mov.u32 	%r5, %tid.x;
	mad.lo.s32 	%r1, %r3, %r4, %r5;
	setp.ge.s32 	%p1, %r1, %r2;
	@%p1 bra 	$L__BB35_9;
	cvta.to.global.u64 	%rd12, %rd6;
	cvta.to.global.u64 	%rd13, %rd9;
	cvta.to.global.u64 	%rd14, %rd8;
	cvta.to.global.u64 	%rd15, %rd7;
	mul.wide.s32 	%rd16, %r1, 4;
	add.s64 	%rd17, %rd12, %rd16;
	ld.global.f32 	%f1, [%rd17];
	add.s64 	%rd3, %rd15, %rd16;
	add.s64 	%rd4, %rd14, %rd16;
	add.s64 	%rd5, %rd13, %rd16;
	setp.geu.f32 	%p2, %f1, 0f3089705F;
	@%p2 bra 	$L__BB35_3;
	add.s64 	%rd22, %rd2, %rd16;
	mov.b32 	%r24, 0;
	st.global.u32 	[%rd22], %r24;
	add.s64 	%rd23, %rd1, %rd16;
	st.global.u32 	[%rd23], %r24;
	bra.uni 	$L__BB35_9;
$L__BB35_3:
	ld.global.f32 	%f2, [%rd5];
	ld.global.f32 	%f3, [%rd4];
	ld.global.f32 	%f4, [%rd3];
	add.f32 	%f12, %f4, 0fBF800000;
	abs.f32 	%f6, %f1;
	setp.eq.f32 	%p3, %f1, 0f3F800000;
	setp.eq.f32 	%p4, %f12, 0f00000000;
	or.pred  	%p5, %p3, %p4;
	mov.f32 	%f95, 0f3F800000;
	@%p5 bra 	$L__BB35_8;
	setp.num.f32 	%p6, %f6, %f6;
	abs.f32 	%f13, %f12;
	setp.num.f32 	%p7, %f13, %f13;
	and.pred  	%p8, %p6, %p7;
	@%p8 bra 	$L__BB35_6;
	add.rn.f32 	%f95, %f1, %f12;
	bra.uni 	$L__BB35_8;
$L__BB35_6:
	setp.lt.f32 	%p9, %f6, 0f00800000;
	mul.f32 	%f15, %f6, 0f4B800000;
	selp.f32 	%f16, %f15, %f6, %p9;
	mov.b32 	%r6, %f16;
	add.s32 	%r7, %r6, -1060439283;
	and.b32  	%r8, %r7, -8388608;
	sub.s32 	%r9, %r6, %r8;
	mov.b32 	%f17, %r9;
	cvt.rn.f32.s32 	%f18, %r8;
	selp.f32 	%f19, 0fC1C00000, 0f00000000, %p9;
	fma.rn.f32 	%f20, %f18, 0f34000000, %f19;
	add.f32 	%f21, %f17, 0fBF800000;
	add.f32 	%f22, %f17, 0f3F800000;
	rcp.approx.ftz.f32 	%f23, %f22;
	add.f32 	%f24, %f21, %f21;
	mul.f32 	%f25, %f24, %f23;
	mul.f32 	%f26, %f25, %f25;
	neg.f32 	%f27, %f25;
	sub.f32 	%f28, %f21, %f25;
	add.f32 	%f29, %f28, %f28;
	fma.rn.f32 	%f30, %f27, %f21, %f29;
	mul.rn.f32 	%f31, %f23, %f30;
	fma.rn.f32 	%f32, %f26, 0f3A2C32E4, 0f3B52E7DB;
	fma.rn.f32 	%f33, %f32, %f26, 0f3C93BB73;
	fma.rn.f32 	%f34, %f33, %f26, 0f3DF6384F;
	mul.rn.f32 	%f35, %f34, %f26;
	fma.rn.f32 	%f36, %f25, 0f3FB8AA3B, %f20;
	mul.f32 	%f37, %f35, 0f40400000;
	sub.f32 	%f38, %f20, %f36;
	fma.rn.f32 	%f39, %f25, 0f3FB8AA3B, %f38;
	fma.rn.f32 	%f40, %f31, 0f3FB8AA3B, %f39;
	fma.rn.f32 	%f41, %f25, 0f32A55E34, %f40;
	fma.rn.f32 	%f42, %f37, %f31, %f41;
	fma.rn.f32 	%f43, %f35, %f25, %f42;
	add.rn.f32 	%f44, %f36, %f43;
	mul.rn.f32 	%f45, %f44, %f12;
	cvt.rni.f32.f32 	%f46, %f45;
	sub.f32 	%f47, %f45, %f46;
	neg.f32 	%f48, %f45;
	fma.rn.f32 	%f49, %f44, %f12, %f48;
	neg.f32 	%f50, %f36;
	add.rn.f32 	%f51, %f44, %f50;
	neg.f32 	%f52, %f51;
	add.rn.f32 	%f53, %f43, %f52;
	fma.rn.f32 	%f54, %f53, %f12, %f49;
	add.f32 	%f55, %f47, %f54;
	setp.gt.f32 	%p10, %f46, 0f00000000;
	selp.b32 	%r10, 0, -2097152000, %p10;
	setp.neu.f32 	%p11, %f6, 0f7F800000;
	setp.lt.f32 	%p12, %f45, 0f00000000;
	selp.f32 	%f56, 0f00000000, 0f7F800000, %p12;
	abs.f32 	%f57, %f45;
	setp.gt.f32 	%p13, %f57, 0f43180000;
	cvt.rzi.s32.f32 	%r11, %f46;
	shl.b32 	%r12, %r11, 23;
	sub.s32 	%r13, %r12, %r10;
	mov.b32 	%f58, %r13;
	add.s32 	%r14, %r10, 2130706432;
	mov.b32 	%f59, %r14;
	fma.rn.f32 	%f60, %f55, 0f391FCB8E, 0f3AAF85ED;
	fma.rn.f32 	%f61, %f60, %f55, 0f3C1D9856;
	fma.rn.f32 	%f62, %f61, %f55, 0f3D6357BB;
	fma.rn.f32 	%f63, %f62, %f55, 0f3E75FDEC;
	fma.rn.f32 	%f64, %f63, %f55, 0f3F317218;
	fma.rn.f32 	%f65, %f64, %f55, 0f3F800000;
	mul.f32 	%f66, %f65, %f59;
	mul.f32 	%f67, %f66, %f58;
	selp.f32 	%f95, %f56, %f67, %p13;
	@%p11 bra 	$L__BB35_8;
	mul.f32 	%f68, %f12, 0f3F000000;
	cvt.rzi.f32.f32 	%f69, %f68;
	add.f32 	%f70, %f69, %f69;
	sub.f32 	%f71, %f12, %f70;
	abs.f32 	%f72, %f71;
	setp.neu.f32 	%p14, %f72, 0f3F800000;
	add.f32 	%f73, %f1, %f1;
	mov.b32 	%r15, %f73;
	setp.lt.f32 	%p15, %f12, 0f00000000;
	xor.b32  	%r16, %r15, 2139095040;
	selp.b32 	%r17, %r16, %r15, %p15;
	and.b32  	%r18, %r17, 2147483647;
	selp.b32 	%r19, %r18, %r17, %p14;
	mov.b32 	%f95, %r19;
$L__BB35_8:
	mul.f32 	%f74, %f2, %f4;
	mul.f32 	%f75, %f74, %f95;
	add.s64 	%rd19, %rd2, %rd16;
	st.global.f32 	[%rd19], %f75;
	mul.f32 	%f76, %f2, %f3;
	mov.b32 	%r20, %f1;
	add.s32 	%r21, %r20, -1059760811;
	and.b32  	%r22, %r21, -8388608;
	sub.s32 	%r23, %r20, %r22;
	mov.b32 	%f77, %r23;
	cvt.rn.f32.s32 	%f78, %r22;
	fma.rn.f32 	%f79, %f78, 0f34000000, 0f00000000;
	add.f32 	%f80, %f77, 0fBF800000;
	fma.rn.f32 	%f81, %f80, 0fBE055027, 0f3E1039F6;
	fma.rn.f32 	%f82, %f81, %f80, 0fBDF8CDCC;
	fma.rn.f32 	%f83, %f82, %f80, 0f3E0F2955;
	fma.rn.f32 	%f84, %f83, %f80, 0fBE2AD8B9;
	fma.rn.f32 	%f85, %f84, %f80, 0f3E4CED0B;
	fma.rn.f32 	%f86, %f85, %f80, 0fBE7FFF22;
	fma.rn.f32 	%f87, %f86, %f80, 0f3EAAAA78;
	fma.rn.f32 	%f88, %f87, %f80, 0fBF000000;
	mul.f32 	%f89, %f80, %f88;
	fma.rn.f32 	%f90, %f89, %f80, %f80;
	fma.rn.f32 	%f91, %f79, 0f3F317218, %f90;
	setp.gt.u32 	%p16, %r20, 2139095039;
	fma.rn.f32 	%f92, %f1, 0f7F800000, 0f7F800000;
	selp.f32 	%f93, %f92, %f91, %p16;
	mul.f32 	%f94, %f93, %f76;
	add.s64 	%rd20, %rd1, %rd16;
	st.global.f32 	[%rd20], %f94;
$L__BB35_9:
	ret;

}
	// .globl	square_kernel
.visible .entry square_kernel(
	.param .u64 .ptr .align 1 square_kernel_param_0,
	.param .u64 .ptr .align 1 square_kernel_param_1,
	.param .u32 square_kernel_param_2
)
{
	.reg .pred 	%p<2>;
	.reg .b32 	%r<6>;
	.reg .b32 	%f<3>;
	.reg .b64 	%rd<8>;

	ld.param.u64 	%rd1, [square_kernel_param_0];
	ld.param.u64 	%rd2, [square_kernel_param_1];
	ld.param.u32 	%r2, [square_kernel_param_2];
	mov.u32 	%r3, %ctaid.x;
	mov.u32 	%r4, %ntid.x;
	mov.u32 	%r5, %tid.x;
	mad.lo.s32 	%r1, %r3, %r4, %r5;
	setp.ge.s32 	%p1, %r1, %r2;
	@%p1 bra 	$L__BB36_2;
	cvta.to.global.u64 	%rd3, %rd1;
	cvta.to.global.u64 	%rd4, %rd2;
	mul.wide.s32 	%rd5, %r1, 4;
	add.s64 	%rd6, %rd3, %rd5;
	ld.global.f32 	%f1, [%rd6];
	mul.f32 	%f2, %f1, %f1;
	add.s64 	%rd7, %rd4, %rd5;
	st.global.f32 	[%rd7], %f2;
$L__BB36_2:
	ret;

}
	// .globl	square_backward_kernel
.visible .entry square_backward_kernel(
	.param .u64 .ptr .align 1 square_backward_kernel_param_0,
	.param .u64 .ptr .align 1 square_backward_kernel_param_1,
	.param .u64 .ptr .align 1 square_backward_kernel_param_2,
	.param .u32 square_backward_kernel_param_3
)
{
	.reg .pred 	%p<2>;
	.reg .b32 	%r<6>;
	.reg .b32 	%f<5>;
	.reg .b64 	%rd<11>;

	ld.param.u64 	%rd1, [square_backward_kernel_param_0];
	ld.param.u64 	%rd2, [square_backward_kernel_param_1];
	ld.param.u64 	%rd3, [square_backward_kernel_param_2];
	ld.param.u32 	%r2, [square_backward_kernel_param_3];
	mov.u32 	%r3, %ctaid.x;
	mov.u32 	%r4, %ntid.x;
	mov.u32 	%r5, %tid.x;
	mad.lo.s32 	%r1, %r3, %r4, %r5;
	setp.ge.s32 	%p1, %r1, %r2;
	@%p1 bra 	$L__BB37_2;
	cvta.to.global.u64 	%rd4, %rd2;
	cvta.to.global.u64 	%rd5, %rd1;
	cvta.to.global.u64 	%rd6, %rd3;
	mul.wide.s32 	%rd7, %r1, 4;
	add.s64 	%rd8, %rd4, %rd7;
	ld.global.f32 	%f1, [%rd8];
	add.f32 	%f2, %f1, %f1;
	add.s64 	%rd9, %rd5, %rd7;
	ld.global.f32 	%f3, [%rd9];
	mul.f32 	%f4, %f2, %f3;
	add.s64 	%rd10, %rd6, %rd7;
	st.global.f32 	[%rd10], %f4;
$L__BB37_2:
	ret;

}
	// .globl	maximum_kernel
.visible .entry maximum_kernel(
	.param .u64 .ptr .align 1 maximum_kernel_param_0,
	.param .u64 .ptr .align 1 maximum_kernel_param_1,
	.param .u64 .ptr .align 1 maximum_kernel_param_2,
	.param .u32 maximum_kernel_param_3
)
{
	.reg .pred 	%p<2>;
	.reg .b32 	%r<6>;
	.reg .b32 	%f<4>;
	.reg .b64 	%rd<11>;

	ld.param.u64 	%rd1, [maximum_kernel_param_0];
	ld.param.u64 	%rd2, [maximum_kernel_param_1];
	ld.param.u64 	%rd3, [maximum_kernel_param_2];
	ld.param.u32 	%r2, [maximum_kernel_param_3];
	mov.u32 	%r3, %ctaid.x;
	mov.u32 	%r4, %ntid.x;
	mov.u32 	%r5, %tid.x;
	mad.lo.s32 	%r1, %r3, %r4, %r5;
	setp.ge.s32 	%p1, %r1, %r2;
	@%p1 bra 	$L__BB38_2;
	cvta.to.global.u64 	%rd4, %rd1;
	cvta.to.global.u64 	%rd5, %rd2;
	cvta.to.global.u64 	%rd6, %rd3;
	mul.wide.s32 	%rd7, %r1, 4;
	add.s64 	%rd8, %rd4, %rd7;
	ld.global.f32 	%f1, [%rd8];
	add.s64 	%rd9, %rd5, %rd7;
	ld.global.f32 	%f2, [%rd9];
	max.f32 	%f3, %f1, %f2;
	add.s64 	%rd10, %rd6, %rd7;
	st.global.f32 	[%rd10], %f3;
$L__BB38_2:
	ret;

}
	// .globl	maximum_backward_kernel
.visible .entry maximum_backward_kernel(
	.param .u64 .ptr .align 1 maximum_backward_kernel_param_0,
	.param .u64 .ptr .align 1 maximum_backward_kernel_param_1,
	.param .u64 .ptr .align 1 maximum_backward_kernel_param_2,
	.param .u64 .ptr .align 1 maximum_backward_kernel_param_3,
	.param .u64 .ptr .align 1 maximum_backward_kernel_param_4,
	.param .u32 maximum_backward_kernel_param_5
)
{
	.reg .pred 	%p<4>;
	.reg .b32 	%r<9>;
	.reg .b32 	%f<6>;
	.reg .b64 	%rd<24>;

	ld.param.u64 	%rd3, [maximum_backward_kernel_param_0];
	ld.param.u64 	%rd4, [maximum_backward_kernel_param_1];
	ld.param.u64 	%rd5, [maximum_backward_kernel_param_2];
	ld.param.u64 	%rd6, [maximum_backward_kernel_param_3];
	ld.param.u64 	%rd7, [maximum_backward_kernel_param_4];
	ld.param.u32 	%r2, [maximum_backward_kernel_param_5];
	cvta.to.global.u64 	%rd1, %rd7;
	cvta.to.global.u64 	%rd2, %rd6;
	mov.u32 	%r3, %ctaid.x;
	mov.u32 	%r4, %ntid.x;
	mov.u32 	%r5, %tid.x;
	mad.lo.s32 	%r1, %r3, %r4, %r5;
	setp.ge.s32 	%p1, %r1, %r2;
	@%p1 bra 	$L__BB39_6;
	cvta.to.global.u64 	%rd8, %rd3;
	cvta.to.global.u64 	%rd9, %rd4;
	cvta.to.global.u64 	%rd10, %rd5;
	mul.wide.s32 	%rd11, %r1, 4;
	add.s64 	%rd12, %rd8, %rd11;
	ld.global.f32 	%f1, [%rd12];
	add.s64 	%rd13, %rd9, %rd11;
	ld.global.f32 	%f2, [%rd13];
	add.s64 	%rd14, %rd10, %rd11;
	ld.global.f32 	%f3, [%rd14];
	sub.f32 	%f4, %f1, %f2;
	abs.f32 	%f5, %f4;
	setp.geu.f32 	%p2, %f5, 0f3089705F;
	@%p2 bra 	$L__BB39_3;
	add.s64 	%rd22, %rd2, %rd11;
	st.global.f32 	[%rd22], %f3;
	add.s64 	%rd23, %rd1, %rd11;
	mov.b32 	%r8, 0;
	st.global.u32 	[%rd23], %r8;
	bra.uni 	$L__BB39_6;
$L__BB39_3:
	setp.leu.f32 	%p3, %f1, %f2;
	@%p3 bra 	$L__BB39_5;
	add.s64 	%rd19, %rd2, %rd11;
	st.global.f32 	[%rd19], %f3;
	add.s64 	%rd20, %rd1, %rd11;
	mov.b32 	%r7, 0;
	st.global.u32 	[%rd20], %r7;
	bra.uni 	$L__BB39_6;
$L__BB39_5:
	add.s64 	%rd16, %rd2, %rd11;
	mov.b32 	%r6, 0;
	st.global.u32 	[%rd16], %r6;
	add.s64 	%rd17, %rd1, %rd11;
	st.global.f32 	[%rd17], %f3;
$L__BB39_6:
	ret;

}
	// .globl	minimum_kernel
.visible .entry minimum_kernel(
	.param .u64 .ptr .align 1 minimum_kernel_param_0,
	.param .u64 .ptr .align 1 minimum_kernel_param_1,
	.param .u64 .ptr .align 1 minimum_kernel_param_2,
	.param .u32 minimum_kernel_param_3
)
{
	.reg .pred 	%p<2>;
	.reg .b32 	%r<6>;
	.reg .b32 	%f<4>;
	.reg .b64 	%rd<11>;

	ld.param.u64 	%rd1, [minimum_kernel_param_0];
	ld.param.u64 	%rd2, [minimum_kernel_param_1];
	ld.param.u64 	%rd3, [minimum_kernel_param_2];
	ld.param.u32 	%r2, [minimum_kernel_param_3];
	mov.u32 	%r3, %ctaid.x;
	mov.u32 	%r4, %ntid.x;
	mov.u32 	%r5, %tid.x;
	mad.lo.s32 	%r1, %r3, %r4, %r5;
	setp.ge.s32 	%p1, %r1, %r2;
	@%p1 bra 	$L__BB40_2;
	cvta.to.global.u64 	%rd4, %rd1;
	cvta.to.global.u64 	%rd5, %rd2;
	cvta.to.global.u64 	%rd6, %rd3;
	mul.wide.s32 	%rd7, %r1, 4;
	add.s64 	%rd8, %rd4, %rd7;
	ld.global.f32 	%f1, [%rd8];
	add.s64 	%rd9, %rd5, %rd7;
	ld.global.f32 	%f2, [%rd9];
	min.f32 	%f3, %f1, %f2;
	add.s64 	%rd10, %rd6, %rd7;
	st.global.f32 	[%rd10], %f3;
$L__BB40_2:
	ret;

}
	// .globl	minimum_backward_kernel
.visible .entry minimum_backward_kernel(
	.param .u64 .ptr .align 1 minimum_backward_kernel_param_0,
	.param .u64 .ptr .align 1 minimum_backward_kernel_param_1,
	.param .u64 .ptr .align 1 minimum_backward_kernel_param_2,
	.param .u64 .ptr .align 1 minimum_backward_kernel_param_3,
	.param .u64 .ptr .align 1 minimum_backward_kernel_param_4,
	.param .u32 minimum_backward_kernel_param_5
)
{
	.reg .pred 	%p<4>;
	.reg .b32 	%r<9>;
	.reg .b32 	%f<6>;
	.reg .b64 	%rd<24>;

	ld.param.u64 	%rd3, [minimum_backward_kernel_param_0];
	ld.param.u64 	%rd4, [minimum_backward_kernel_param_1];
	ld.param.u64 	%rd5, [minimum_backward_kernel_param_2];
	ld.param.u64 	%rd6, [minimum_backward_kernel_param_3];
	ld.param.u64 	%rd7, [minimum_backward_kernel_param_4];
	ld.param.u32 	%r2, [minimum_backward_kernel_param_5];
	cvta.to.global.u64 	%rd1, %rd7;
	cvta.to.global.u64 	%rd2, %rd6;
	mov.u32 	%r3, %ctaid.x;
	mov.u32 	%r4, %ntid.x;
	mov.u32 	%r5, %tid.x;
	mad.lo.s32 	%r1, %r3, %r4, %r5;
	setp.ge.s32 	%p1, %r1, %r2;
	@%p1 bra 	$L__BB41_6;
	cvta.to.global.u64 	%rd8, %rd3;
	cvta.to.global.u64 	%rd9, %rd4;
	cvta.to.global.u64 	%rd10, %rd5;
	mul.wide.s32 	%rd11, %r1, 4;
	add.s64 	%rd12, %rd8, %rd11;
	ld.global.f32 	%f1, [%rd12];
	add.s64 	%rd13, %rd9, %rd11;
	ld.global.f32 	%f2, [%rd13];
	add.s64 	%rd14, %rd10, %rd11;
	ld.global.f32 	%f3, [%rd14];
	sub.f32 	%f4, %f1, %f2;
	abs.f32 	%f5, %f4;
	setp.geu.f32 	%p2, %f5, 0f3089705F;
	@%p2 bra 	$L__BB41_3;
	add.s64 	%rd22, %rd2, %rd11;
	st.global.f32 	[%rd22], %f3;
	add.s64 	%rd23, %rd1, %rd11;
	mov.b32 	%r8, 0;
	st.global.u32 	[%rd23], %r8;
	bra.uni 	$L__BB41_6;
$L__BB41_3:
	setp.geu.f32 	%p3, %f1, %f2;
	@%p3 bra 	$L__BB41_5;
	add.s64 	%rd19, %rd2, %rd11;
	st.global.f32 	[%rd19], %f3;
	add.s64 	%rd20, %rd1, %rd11;
	mov.b32 	%r7, 0;
	st.global.u32 	[%rd20], %r7;
	bra.uni 	$L__BB41_6;
$L__BB41_5:
	add.s64 	%rd16, %rd2, %rd11;
	mov.b32 	%r6, 0;
	st.global.u32 	[%rd16], %r6;
	add.s64 	%rd17, %rd1, %rd11;
	st.global.f32 	[%rd17], %f3;
$L__BB41_6:
	ret;

}
	// .globl	equal_kernel
.visible .entry equal_kernel(
	.param .u64 .ptr .align 1 equal_kernel_param_0,
	.param .u64 .ptr .align 1 equal_kernel_param_1,
	.param .u64 .ptr .align 1 equal_kernel_param_2,
	.param .u32 equal_kernel_param_3
)
{
	.reg .pred 	%p<3>;
	.reg .b32 	%r<6>;
	.reg .b32 	%f<6>;
	.reg .b64 	%rd<11>;

	ld.param.u64 	%rd1, [equal_kernel_param_0];
	ld.param.u64 	%rd2, [equal_kernel_param_1];
	ld.param.u64 	%rd3, [equal_kernel_param_2];
	ld.param.u32 	%r2, [equal_kernel_param_3];
	mov.u32 	%r3, %ctaid.x;
	mov.u32 	%r4, %ntid.x;
	mov.u32 	%r5, %tid.x;
	mad.lo.s32 	%r1, %r3, %r4, %r5;
	setp.ge.s32 	%p1, %r1, %r2;
	@%p1 bra 	$L__BB42_2;
	cvta.to.global.u64 	%rd4, %rd1;
	cvta.to.global.u64 	%rd5, %rd2;
	cvta.to.global.u64 	%rd6, %rd3;
	mul.wide.s32 	%rd7, %r1, 4;
	add.s64 	%rd8, %rd4, %rd7;
	ld.global.f32 	%f1, [%rd8];
	add.s64 	%rd9, %rd5, %rd7;
	ld.global.f32 	%f2, [%rd9];
	sub.f32 	%f3, %f1, %f2;
	abs.f32 	%f4, %f3;
	setp.lt.f32 	%p2, %f4, 0f3089705F;
	selp.f32 	%f5, 0f3F800000, 0f00000000, %p2;
	add.s64 	%rd10, %rd6, %rd7;
	st.global.f32 	[%rd10], %f5;
$L__BB42_2:
	ret;

}
	// .globl	greater_kernel
.visible .entry greater_kernel(
	.param .u64 .ptr .align 1 greater_kernel_param_0,
	.param .u64 .ptr .align 1 greater_kernel_param_1,
	.param .u64 .ptr .align 1 greater_kernel_param_2,
	.param .u32 greater_kernel_param_3
)
{
	.reg .pred 	%p<3>;
	.reg .b32 	%r<6>;
	.reg .b32 	%f<4>;
	.reg .b64 	%rd<11>;

	ld.param.u64 	%rd1, [greater_kernel_param_0];
	ld.param.u64 	%rd2, [greater_kernel_param_1];
	ld.param.u64 	%rd3, [greater_kernel_param_2];
	ld.param.u32 	%r2, [greater_kernel_param_3];
	mov.u32 	%r3, %ctaid.x;
	mov.u32 	%r4, %ntid.x;
	mov.u32 	%r5, %tid.x;
	mad.lo.s32 	%r1, %r3, %r4, %r5;
	setp.ge.s32 	%p1, %r1, %r2;
	@%p1 bra 	$L__BB43_2;
	cvta.to.global.u64 	%rd4, %rd1;
	cvta.to.global.u64 	%rd5, %rd2;
	cvta.to.global.u64 	%rd6, %rd3;
	mul.wide.s32 	%rd7, %r1, 4;
	add.s64 	%rd8, %rd4, %rd7;
	ld.global.f32 	%f1, [%rd8];
	add.s64 	%rd9, %rd5, %rd7;
	ld.global.f32 	%f2, [%rd9];
	setp.gt.f32 	%p2, %f1, %f2;
	selp.f32 	%f3, 0f3F800000, 0f00000000, %p2;
	add.s64 	%rd10, %rd6, %rd7;
	st.global.f32 	[%rd10], %f3;
$L__BB43_2:
	ret;

}
	// .globl	greater_equal_kernel
.visible .entry greater_equal_kernel(
	.param .u64 .ptr .align 1 greater_equal_kernel_param_0,
	.param .u64 .ptr .align 1 greater_equal_kernel_param_1,
	.param .u64 .ptr .align 1 greater_equal_kernel_param_2,
	.param .u32 greater_equal_kernel_param_3
)
{
	.reg .pred 	%p<3>;
	.reg .b32 	%r<6>;
	.reg .b32 	%f<4>;
	.reg .b64 	%rd<11>;

	ld.param.u64 	%rd1, [greater_equal_kernel_param_0];
	ld.param.u64 	%rd2, [greater_equal_kernel_param_1];
	ld.param.u64 	%rd3, [greater_equal_kernel_param_2];
	ld.param.u32 	%r2, [greater_equal_kernel_param_3];
	mov.u32 	%r3, %ctaid.x;
	mov.u32 	%r4, %ntid.x;
	mov.u32 	%r5, %tid.x;
	mad.lo.s32 	%r1, %r3, %r4, %r5;
	setp.ge.s32 	%p1, %r1, %r2;
	@%p1 bra 	$L__BB44_2;
	cvta.to.global.u64 	%rd4, %rd1;
	cvta.to.global.u64 	%rd5, %rd2;
	cvta.to.global.u64 	%rd6, %rd3;
	mul.wide.s32 	%rd7, %r1, 4;
	add.s64 	%rd8, %rd4, %rd7;
	ld.global.f32 	%f1, [%rd8];
	add.s64 	%rd9, %rd5, %rd7;
	ld.global.f32 	%f2, [%rd9];
	setp.ge.f32 	%p2, %f1, %f2;
	selp.f32 	%f3, 0f3F800000, 0f00000000, %p2;
	add.s64 	%rd10, %rd6, %rd7;
	st.global.f32 	[%rd10], %f3;
$L__BB44_2:
	ret;

}
	// .globl	less_kernel
.visible .entry less_kernel(
	.param .u64 .ptr .align 1 less_kernel_param_0,
	.param .u64 .ptr .align 1 less_kernel_param_1,
	.param .u64 .ptr .align 1 less_kernel_param_2,
	.param .u32 less_kernel_param_3
)
{
	.reg .pred 	%p<3>;
	.reg .b32 	%r<6>;
	.reg .b32 	%f<4>;
	.reg .b64 	%rd<11>;

	ld.param.u64 	%rd1, [less_kernel_param_0];
	ld.param.u64 	%rd2, [less_kernel_param_1];
	ld.param.u64 	%rd3, [less_kernel_param_2];
	ld.param.u32 	%r2, [less_kernel_param_3];
	mov.u32 	%r3, %ctaid.x;
	mov.u32 	%r4, %ntid.x;
	mov.u32 	%r5, %tid.x;
	mad.lo.s32 	%r1, %r3, %r4, %r5;
	setp.ge.s32 	%p1, %r1, %r2;
	@%p1 bra 	$L__BB45_2;
	cvta.to.global.u64 	%rd4, %rd1;
	cvta.to.global.u64 	%rd5, %rd2;
	cvta.to.global.u64 	%rd6, %rd3;
	mul.wide.s32 	%rd7, %r1, 4;
	add.s64 	%rd8, %rd4, %rd7;
	ld.global.f32 	%f1, [%rd8];
	add.s64 	%rd9, %rd5, %rd7;
	ld.global.f32 	%f2, [%rd9];
	setp.lt.f32 	%p2, %f1, %f2;
	selp.f32 	%f3, 0f3F800000, 0f00000000, %p2;
	add.s64 	%rd10, %rd6, %rd7;
	st.global.f32 	[%rd10], %f3;
$L__BB45_2:
	ret;

}
	// .globl	less_equal_kernel
.visible .entry less_equal_kernel(
	.param .u64 .ptr .align 1 less_equal_kernel_param_0,
	.param .u64 .ptr .align 1 less_equal_kernel_param_1,
	.param .u64 .ptr .align 1 less_equal_kernel_param_2,
	.param .u32 less_equal_kernel_param_3
)
{
	.reg .pred 	%p<3>;
	.reg .b32 	%r<6>;
	.reg .b32 	%f<4>;
	.reg .b64 	%rd<11>;

	ld.param.u64 	%rd1, [less_equal_kernel_param_0];
	ld.param.u64 	%rd2, [less_equal_kernel_param_1];
	ld.param.u64 	%rd3, [less_equal_kernel_param_2];
	ld.param.u32 	%r2, [less_equal_kernel_param_3];
	mov.u32 	%r3, %ctaid.x;
	mov.u32 	%r4, %ntid.x;
	mov.u32 	%r5, %tid.x;
	mad.lo.s32 	%r1, %r3, %r4, %r5;
	setp.ge.s32 	%p1, %r1, %r2;
	@%p1 bra 	$L__BB46_2;
	cvta.to.global.u64 	%rd4, %rd1;
	cvta.to.global.u64 	%rd5, %rd2;
	cvta.to.global.u64 	%rd6, %rd3;
	mul.wide.s32 	%rd7, %r1, 4;
	add.s64 	%rd8, %rd4, %rd7;
	ld.global.f32 	%f1, [%rd8];
	add.s64 	%rd9, %rd5, %rd7;
	ld.global.f32 	%f2, [%rd9];
	setp.le.f32 	%p2, %f1, %f2;
	selp.f32 	%f3, 0f3F800000, 0f00000000, %p2;
	add.s64 	%rd10, %rd6, %rd7;
	st.global.f32 	[%rd10], %f3;
$L__BB46_2:
	ret;

}
	// .globl	not_equal_kernel
.visible .entry not_equal_kernel(
	.param .u64 .ptr .align 1 not_equal_kernel_param_0,
	.param .u64 .ptr .align 1 not_equal_kernel_param_1,
	.param .u64 .ptr .align 1 not_equal_kernel_param_2,
	.param .u32 not_equal_kernel_param_3
)
{
	.reg .pred 	%p<3>;
	.reg .b32 	%r<6>;
	.reg .b32 	%f<6>;
	.reg .b64 	%rd<11>;

	ld.param.u64 	%rd1, [not_equal_kernel_param_0];
	ld.param.u64 	%rd2, [not_equal_kernel_param_1];
	ld.param.u64 	%rd3, [not_equal_kernel_param_2];
	ld.param.u32 	%r2, [not_equal_kernel_param_3];
	mov.u32 	%r3, %ctaid.x;
	mov.u32 	%r4, %ntid.x;
	mov.u32 	%r5, %tid.x;
	mad.lo.s32 	%r1, %r3, %r4, %r5;
	setp.ge.s32 	%p1, %r1, %r2;
	@%p1 bra 	$L__BB47_2;
	cvta.to.global.u64 	%rd4, %rd1;
	cvta.to.global.u64 	%rd5, %rd2;
	cvta.to.global.u64 	%rd6, %rd3;
	mul.wide.s32 	%rd7, %r1, 4;
	add.s64 	%rd8, %rd4, %rd7;
	ld.global.f32 	%f1, [%rd8];
	add.s64 	%rd9, %rd5, %rd7;
	ld.global.f32 	%f2, [%rd9];
	sub.f32 	%f3, %f1, %f2;
	abs.f32 	%f4, %f3;
	setp.ge.f32 	%p2, %f4, 0f3089705F;
	selp.f32 	%f5, 0f3F800000, 0f00000000, %p2;
	add.s64 	%rd10, %rd6, %rd7;
	st.global.f32 	[%rd10], %f5;
$L__BB47_2:
	ret;

}
	// .globl	sin_kernel
.visible .entry sin_kernel(
	.param .u64 .ptr .align 1 sin_kernel_param_0,
	.param .u64 .ptr .align 1 sin_kernel_param_1,
	.param .u32 sin_kernel_param_2
)
{
	.local .align 4 .b8 	__local_depot48[28];
	.reg .b64 	%SP;
	.reg .b64 	%SPL;
	.reg .pred 	%p<10>;
	.reg .b32 	%r<45>;
	.reg .b32 	%f<28>;
	.reg .b64 	%rd<29>;
	.reg .b64 	%fd<3>;

	mov.u64 	%SPL, __local_depot48;
	ld.param.u64 	%rd9, [sin_kernel_param_0];
	ld.param.u64 	%rd10, [sin_kernel_param_1];
	ld.param.u32 	%r16, [sin_kernel_param_2];
	add.u64 	%rd1, %SPL, 0;
	mov.u32 	%r17, %ctaid.x;
	mov.u32 	%r18, %ntid.x;
	mov.u32 	%r19, %tid.x;
	mad.lo.s32 	%r1, %r17, %r18, %r19;
	setp.ge.s32 	%p1, %r1, %r16;
	@%p1 bra 	$L__BB48_10;
	cvta.to.global.u64 	%rd12, %rd9;
	mul.wide.s32 	%rd13, %r1, 4;
	add.s64 	%rd14, %rd12, %rd13;
	ld.global.f32 	%f1, [%rd14];
	mul.f32 	%f7, %f1, 0f3F22F983;
	cvt.rni.s32.f32 	%r44, %f7;
	cvt.rn.f32.s32 	%f8, %r44;
	fma.rn.f32 	%f9, %f8, 0fBFC90FDA, %f1;
	fma.rn.f32 	%f10, %f8, 0fB3A22168, %f9;
	fma.rn.f32 	%f27, %f8, 0fA7C234C5, %f10;
	abs.f32 	%f3, %f1;
	setp.ltu.f32 	%p2, %f3, 0f47CE4780;
	@%p2 bra 	$L__BB48_9;
	setp.neu.f32 	%p3, %f3, 0f7F800000;
	@%p3 bra 	$L__BB48_4;
	mov.f32 	%f13, 0f00000000;
	mul.rn.f32 	%f27, %f1, %f13;
	mov.b32 	%r44, 0;
	bra.uni 	$L__BB48_9;
$L__BB48_4:
	mov.b32 	%r3, %f1;
	shl.b32 	%r21, %r3, 8;
	or.b32  	%r4, %r21, -2147483648;
	mov.b64 	%rd28, 0;
	mov.b32 	%r41, 0;
	mov.u64 	%rd26, __cudart_i2opi_f;
	mov.u64 	%rd27, %rd1;
$L__BB48_5:
	.pragma "nounroll";
	ld.global.nc.u32 	%r22, [%rd26];
	mad.wide.u32 	%rd17, %r22, %r4, %rd28;
	shr.u64 	%rd28, %rd17, 32;
	st.local.u32 	[%rd27], %rd17;
	add.s32 	%r41, %r41, 1;
	add.s64 	%rd27, %rd27, 4;
	add.s64 	%rd26, %rd26, 4;
	setp.ne.s32 	%p4, %r41, 6;
	@%p4 bra 	$L__BB48_5;
	shr.u32 	%r23, %r3, 23;
	st.local.u32 	[%rd1+24], %rd28;
	and.b32  	%r7, %r23, 31;
	and.b32  	%r24, %r23, 224;
	add.s32 	%r25, %r24, -128;
	shr.u32 	%r26, %r25, 5;
	mul.wide.u32 	%rd18, %r26, 4;
	sub.s64 	%rd8, %rd1, %rd18;
	ld.local.u32 	%r42, [%rd8+24];
	ld.local.u32 	%r43, [%rd8+20];
	setp.eq.s32 	%p5, %r7, 0;
	@%p5 bra 	$L__BB48_8;
	shf.l.wrap.b32 	%r42, %r43, %r42, %r7;
	ld.local.u32 	%r27, [%rd8+16];
	shf.l.wrap.b32 	%r43, %r27, %r43, %r7;
$L__BB48_8:
	shr.u32 	%r28, %r42, 30;
	shf.l.wrap.b32 	%r29, %r43, %r42, 2;
	shl.b32 	%r30, %r43, 2;
	shr.u32 	%r31, %r29, 31;
	add.s32 	%r32, %r31, %r28;
	neg.s32 	%r33, %r32;
	setp.lt.s32 	%p6, %r3, 0;
	selp.b32 	%r44, %r33, %r32, %p6;
	xor.b32  	%r34, %r29, %r3;
	shr.s32 	%r35, %r29, 31;
	xor.b32  	%r36, %r35, %r29;
	xor.b32  	%r37, %r35, %r30;
	cvt.u64.u32 	%rd19, %r36;
	shl.b64 	%rd20, %rd19, 32;
	cvt.u64.u32 	%rd21, %r37;
	or.b64  	%rd22, %rd20, %rd21;
	cvt.rn.f64.s64 	%fd1, %rd22;
	mul.f64 	%fd2, %fd1, 0d3BF921FB54442D19;
	cvt.rn.f32.f64 	%f11, %fd2;
	neg.f32 	%f12, %f11;
	setp.lt.s32 	%p7, %r34, 0;
	selp.f32 	%f27, %f12, %f11, %p7;
$L__BB48_9:
	mul.rn.f32 	%f14, %f27, %f27;
	and.b32  	%r39, %r44, 1;
	setp.eq.b32 	%p8, %r39, 1;
	selp.f32 	%f15, 0f3F800000, %f27, %p8;
	fma.rn.f32 	%f16, %f14, %f15, 0f00000000;
	fma.rn.f32 	%f17, %f14, 0f37CBAC00, 0fBAB607ED;
	selp.f32 	%f18, %f17, 0fB94D4153, %p8;
	selp.f32 	%f19, 0f3D2AAABB, 0f3C0885E4, %p8;
	fma.rn.f32 	%f20, %f18, %f14, %f19;
	selp.f32 	%f21, 0fBEFFFFFF, 0fBE2AAAA8, %p8;
	fma.rn.f32 	%f22, %f20, %f14, %f21;
	fma.rn.f32 	%f23, %f22, %f16, %f15;
	and.b32  	%r40, %r44, 2;
	setp.eq.s32 	%p9, %r40, 0;
	mov.f32 	%f24, 0f00000000;
	sub.f32 	%f25, %f24, %f23;
	selp.f32 	%f26, %f23, %f25, %p9;
	cvta.to.global.u64 	%rd23, %rd10;
	add.s64 	%rd25, %rd23, %rd13;
	st.global.f32 	[%rd25], %f26;
$L__BB48_10:
	ret;

}
	// .globl	sin_backward_kernel
.visible .entry sin_backward_kernel(
	.param .u64 .ptr .align 1 sin_backward_kernel_param_0,
	.param .u64 .ptr .align 1 sin_backward_kernel_param_1,
	.param .u64 .ptr .align 1 sin_backward_kernel_param_2,
	.param .u32 sin_backward_kernel_param_3
)
{
	.local .align 4 .b8 	__local_depot49[28];
	.reg .b64 	%SP;
	.reg .b64 	%SPL;
	.reg .pred 	%p<10>;
	.reg .b32 	%r<46>;
	.reg .b32 	%f<30>;
	.reg .b64 	%rd<32>;
	.reg .b64 	%fd<3>;

	mov.u64 	%SPL, __local_depot49;
	ld.param.u64 	%rd9, [sin_backward_kernel_param_0];
	ld.param.u64 	%rd10, [sin_backward_kernel_param_1];
	ld.param.u64 	%rd11, [sin_backward_kernel_param_2];
	ld.param.u32 	%r16, [sin_backward_kernel_param_3];
	add.u64 	%rd1, %SPL, 0;
	mov.u32 	%r17, %ctaid.x;
	mov.u32 	%r18, %ntid.x;
	mov.u32 	%r19, %tid.x;
	mad.lo.s32 	%r1, %r17, %r18, %r19;
	setp.ge.s32 	%p1, %r1, %r16;
	@%p1 bra 	$L__BB49_10;
	cvta.to.global.u64 	%rd13, %rd9;
	mul.wide.s32 	%rd14, %r1, 4;
	add.s64 	%rd15, %rd13, %rd14;
	ld.global.f32 	%f1, [%rd15];
	mul.f32 	%f7, %f1, 0f3F22F983;
	cvt.rni.s32.f32 	%r45, %f7;
	cvt.rn.f32.s32 	%f8, %r45;
	fma.rn.f32 	%f9, %f8, 0fBFC90FDA, %f1;
	fma.rn.f32 	%f10, %f8, 0fB3A22168, %f9;
	fma.rn.f32 	%f29, %f8, 0fA7C234C5, %f10;
	abs.f32 	%f3, %f1;
	setp.ltu.f32 	%p2, %f3, 0f47CE4780;
	@%p2 bra 	$L__BB49_9;
	setp.neu.f32 	%p3, %f3, 0f7F800000;
	@%p3 bra 	$L__BB49_4;
	mov.f32 	%f13, 0f00000000;
	mul.rn.f32 	%f29, %f1, %f13;
	mov.b32 	%r45, 0;
	bra.uni 	$L__BB49_9;
$L__BB49_4:
	mov.b32 	%r3, %f1;
	shl.b32 	%r21, %r3, 8;
	or.b32  	%r4, %r21, -2147483648;
	mov.b64 	%rd31, 0;
	mov.b32 	%r42, 0;
	mov.u64 	%rd29, __cudart_i2opi_f;
	mov.u64 	%rd30, %rd1;
$L__BB49_5:
	.pragma "nounroll";
	ld.global.nc.u32 	%r22, [%rd29];
	mad.wide.u32 	%rd18, %r22, %r4, %rd31;
	shr.u64 	%rd31, %rd18, 32;
	st.local.u32 	[%rd30], %rd18;
	add.s32 	%r42, %r42, 1;
	add.s64 	%rd30, %rd30, 4;
	add.s64 	%rd29, %rd29, 4;
	setp.ne.s32 	%p4, %r42, 6;
	@%p4 bra 	$L__BB49_5;
	shr.u32 	%r23, %r3, 23;
	st.local.u32 	[%rd1+24], %rd31;
	and.b32  	%r7, %r23, 31;
	and.b32  	%r24, %r23, 224;
	add.s32 	%r25, %r24, -128;
	shr.u32 	%r26, %r25, 5;
	mul.wide.u32 	%rd19, %r26, 4;
	sub.s64 	%rd8, %rd1, %rd19;
	ld.local.u32 	%r43, [%rd8+24];
	ld.local.u32 	%r44, [%rd8+20];
	setp.eq.s32 	%p5, %r7, 0;
	@%p5 bra 	$L__BB49_8;
	shf.l.wrap.b32 	%r43, %r44, %r43, %r7;
	ld.local.u32 	%r27, [%rd8+16];
	shf.l.wrap.b32 	%r44, %r27, %r44, %r7;
$L__BB49_8:
	shr.u32 	%r28, %r43, 30;
	shf.l.wrap.b32 	%r29, %r44, %r43, 2;
	shl.b32 	%r30, %r44, 2;
	shr.u32 	%r31, %r29, 31;
	add.s32 	%r32, %r31, %r28;
	neg.s32 	%r33, %r32;
	setp.lt.s32 	%p6, %r3, 0;
	selp.b32 	%r45, %r33, %r32, %p6;
	xor.b32  	%r34, %r29, %r3;
	shr.s32 	%r35, %r29, 31;
	xor.b32  	%r36, %r35, %r29;
	xor.b32  	%r37, %r35, %r30;
	cvt.u64.u32 	%rd20, %r36;
	shl.b64 	%rd21, %rd20, 32;
	cvt.u64.u32 	%rd22, %r37;
	or.b64  	%rd23, %rd21, %rd22;
	cvt.rn.f64.s64 	%fd1, %rd23;
	mul.f64 	%fd2, %fd1, 0d3BF921FB54442D19;
	cvt.rn.f32.f64 	%f11, %fd2;
	neg.f32 	%f12, %f11;
	setp.lt.s32 	%p7, %r34, 0;
	selp.f32 	%f29, %f12, %f11, %p7;
$L__BB49_9:
	add.s32 	%r39, %r45, 1;
	mul.rn.f32 	%f14, %f29, %f29;
	and.b32  	%r40, %r45, 1;
	setp.eq.b32 	%p8, %r40, 1;
	selp.f32 	%f15, %f29, 0f3F800000, %p8;
	fma.rn.f32 	%f16, %f14, %f15, 0f00000000;
	fma.rn.f32 	%f17, %f14, 0f37CBAC00, 0fBAB607ED;
	selp.f32 	%f18, 0fB94D4153, %f17, %p8;
	selp.f32 	%f19, 0f3C0885E4, 0f3D2AAABB, %p8;
	fma.rn.f32 	%f20, %f18, %f14, %f19;
	selp.f32 	%f21, 0fBE2AAAA8, 0fBEFFFFFF, %p8;
	fma.rn.f32 	%f22, %f20, %f14, %f21;
	fma.rn.f32 	%f23, %f22, %f16, %f15;
	and.b32  	%r41, %r39, 2;
	setp.eq.s32 	%p9, %r41, 0;
	mov.f32 	%f24, 0f00000000;
	sub.f32 	%f25, %f24, %f23;
	selp.f32 	%f26, %f23, %f25, %p9;
	cvta.to.global.u64 	%rd24, %rd10;
	add.s64 	%rd26, %rd24, %rd14;
	ld.global.f32 	%f27, [%rd26];
	mul.f32 	%f28, %f27, %f26;
	cvta.to.global.u64 	%rd27, %rd11;
	add.s64 	%rd28, %rd27, %rd14;
	st.global.f32 	[%rd28], %f28;
$L__BB49_10:
	ret;

}
	// .globl	cos_kernel
.visible .entry cos_kernel(
	.param .u64 .ptr .align 1 cos_kernel_param_0,
	.param .u64 .ptr .align 1 cos_kernel_param_1,
	.param .u32 cos_kernel_param_2
)
{
	.local .align 4 .b8 	__local_depot50[28];
	.reg .b64 	%SP;
	.reg .b64 	%SPL;
	.reg .pred 	%p<10>;
	.reg .b32 	%r<46>;
	.reg .b32 	%f<28>;
	.reg .b64 	%rd<29>;
	.reg .b64 	%fd<3>;

	mov.u64 	%SPL, __local_depot50;
	ld.param.u64 	%rd9, [cos_kernel_param_0];
	ld.param.u64 	%rd10, [cos_kernel_param_1];
	ld.param.u32 	%r16, [cos_kernel_param_2];
	add.u64 	%rd1, %SPL, 0;
	mov.u32 	%r17, %ctaid.x;
	mov.u32 	%r18, %ntid.x;
	mov.u32 	%r19, %tid.x;
	mad.lo.s32 	%r1, %r17, %r18, %r19;
	setp.ge.s32 	%p1, %r1, %r16;
	@%p1 bra 	$L__BB50_10;
	cvta.to.global.u64 	%rd12, %rd9;
	mul.wide.s32 	%rd13, %r1, 4;
	add.s64 	%rd14, %rd12, %rd13;
	ld.global.f32 	%f1, [%rd14];
	mul.f32 	%f7, %f1, 0f3F22F983;
	cvt.rni.s32.f32 	%r45, %f7;
	cvt.rn.f32.s32 	%f8, %r45;
	fma.rn.f32 	%f9, %f8, 0fBFC90FDA, %f1;
	fma.rn.f32 	%f10, %f8, 0fB3A22168, %f9;
	fma.rn.f32 	%f27, %f8, 0fA7C234C5, %f10;
	abs.f32 	%f3, %f1;
	setp.ltu.f32 	%p2, %f3, 0f47CE4780;
	@%p2 bra 	$L__BB50_9;
	setp.neu.f32 	%p3, %f3, 0f7F800000;
	@%p3 bra 	$L__BB50_4;
	mov.f32 	%f13, 0f00000000;
	mul.rn.f32 	%f27, %f1, %f13;
	mov.b32 	%r45, 0;
	bra.uni 	$L__BB50_9;
$L__BB50_4:
	mov.b32 	%r3, %f1;
	shl.b32 	%r21, %r3, 8;
	or.b32  	%r4, %r21, -2147483648;
	mov.b64 	%rd28, 0;
	mov.b32 	%r42, 0;
	mov.u64 	%rd26, __cudart_i2opi_f;
	mov.u64 	%rd27, %rd1;
$L__BB50_5:
	.pragma "nounroll";
	ld.global.nc.u32 	%r22, [%rd26];
	mad.wide.u32 	%rd17, %r22, %r4, %rd28;
	shr.u64 	%rd28, %rd17, 32;
	st.local.u32 	[%rd27], %rd17;
	add.s32 	%r42, %r42, 1;
	add.s64 	%rd27, %rd27, 4;
	add.s64 	%rd26, %rd26, 4;
	setp.ne.s32 	%p4, %r42, 6;
	@%p4 bra 	$L__BB50_5;
	shr.u32 	%r23, %r3, 23;
	st.local.u32 	[%rd1+24], %rd28;
	and.b32  	%r7, %r23, 31;
	and.b32  	%r24, %r23, 224;
	add.s32 	%r25, %r24, -128;
	shr.u32 	%r26, %r25, 5;
	mul.wide.u32 	%rd18, %r26, 4;
	sub.s64 	%rd8, %rd1, %rd18;
	ld.local.u32 	%r43, [%rd8+24];
	ld.local.u32 	%r44, [%rd8+20];
	setp.eq.s32 	%p5, %r7, 0;
	@%p5 bra 	$L__BB50_8;
	shf.l.wrap.b32 	%r43, %r44, %r43, %r7;
	ld.local.u32 	%r27, [%rd8+16];
	shf.l.wrap.b32 	%r44, %r27, %r44, %r7;
$L__BB50_8:
	shr.u32 	%r28, %r43, 30;
	shf.l.wrap.b32 	%r29, %r44, %r43, 2;
	shl.b32 	%r30, %r44, 2;
	shr.u32 	%r31, %r29, 31;
	add.s32 	%r32, %r31, %r28;
	neg.s32 	%r33, %r32;
	setp.lt.s32 	%p6, %r3, 0;
	selp.b32 	%r45, %r33, %r32, %p6;
	xor.b32  	%r34, %r29, %r3;
	shr.s32 	%r35, %r29, 31;
	xor.b32  	%r36, %r35, %r29;
	xor.b32  	%r37, %r35, %r30;
	cvt.u64.u32 	%rd19, %r36;
	shl.b64 	%rd20, %rd19, 32;
	cvt.u64.u32 	%rd21, %r37;
	or.b64  	%rd22, %rd20, %rd21;
	cvt.rn.f64.s64 	%fd1, %rd22;
	mul.f64 	%fd2, %fd1, 0d3BF921FB54442D19;
	cvt.rn.f32.f64 	%f11, %fd2;
	neg.f32 	%f12, %f11;
	setp.lt.s32 	%p7, %r34, 0;
	selp.f32 	%f27, %f12, %f11, %p7;
$L__BB50_9:
	add.s32 	%r39, %r45, 1;
	mul.rn.f32 	%f14, %f27, %f27;
	and.b32  	%r40, %r45, 1;
	setp.eq.b32 	%p8, %r40, 1;
	selp.f32 	%f15, %f27, 0f3F800000, %p8;
	fma.rn.f32 	%f16, %f14, %f15, 0f00000000;
	fma.rn.f32 	%f17, %f14, 0f37CBAC00, 0fBAB607ED;
	selp.f32 	%f18, 0fB94D4153, %f17, %p8;
	selp.f32 	%f19, 0f3C0885E4, 0f3D2AAABB, %p8;
	fma.rn.f32 	%f20, %f18, %f14, %f19;
	selp.f32 	%f21, 0fBE2AAAA8, 0fBEFFFFFF, %p8;
	fma.rn.f32 	%f22, %f20, %f14, %f21;
	fma.rn.f32 	%f23, %f22, %f16, %f15;
	and.b32  	%r41, %r39, 2;
	setp.eq.s32 	%p9, %r41, 0;
	mov.f32 	%f24, 0f00000000;
	sub.f32 	%f25, %f24, %f23;
	selp.f32 	%f26, %f23, %f25, %p9;
	cvta.to.global.u64 	%rd23, %rd10;
	add.s64 	%rd25, %rd23, %rd13;
	st.global.f32 	[%rd25], %f26;
$L__BB50_10:
	ret;

}
	// .globl	cos_backward_kernel
.visible .entry cos_backward_kernel(
	.param .u64 .ptr .align 1 cos_backward_kernel_param_0,
	.param .u64 .ptr .align 1 cos_backward_kernel_param_1,
	.param .u64 .ptr .align 1 cos_backward_kernel_param_2,
	.param .u32 cos_backward_kernel_param_3
)
{
	.local .align 4 .b8 	__local_depot51[28];
	.reg .b64 	%SP;
	.reg .b64 	%SPL;
	.reg .pred 	%p<10>;
	.reg .b32 	%r<45>;
	.reg .b32 	%f<31>;
	.reg .b64 	%rd<32>;
	.reg .b64 	%fd<3>;

	mov.u64 	%SPL, __local_depot51;
	ld.param.u64 	%rd9, [cos_backward_kernel_param_0];
	ld.param.u64 	%rd10, [cos_backward_kernel_param_1];
	ld.param.u64 	%rd11, [cos_backward_kernel_param_2];
	ld.param.u32 	%r16, [cos_backward_kernel_param_3];
	add.u64 	%rd1, %SPL, 0;
	mov.u32 	%r17, %ctaid.x;
	mov.u32 	%r18, %ntid.x;
	mov.u32 	%r19, %tid.x;
	mad.lo.s32 	%r1, %r17, %r18, %r19;
	setp.ge.s32 	%p1, %r1, %r16;
	@%p1 bra 	$L__BB51_10;
	cvta.to.global.u64 	%rd13, %rd9;
	mul.wide.s32 	%rd14, %r1, 4;
	add.s64 	%rd15, %rd13, %rd14;
	ld.global.f32 	%f1, [%rd15];
	mul.f32 	%f7, %f1, 0f3F22F983;
	cvt.rni.s32.f32 	%r44, %f7;
	cvt.rn.f32.s32 	%f8, %r44;
	fma.rn.f32 	%f9, %f8, 0fBFC90FDA, %f1;
	fma.rn.f32 	%f10, %f8, 0fB3A22168, %f9;
	fma.rn.f32 	%f30, %f8, 0fA7C234C5, %f10;
	abs.f32 	%f3, %f1;
	setp.ltu.f32 	%p2, %f3, 0f47CE4780;
	@%p2 bra 	$L__BB51_9;
	setp.neu.f32 	%p3, %f3, 0f7F800000;
	@%p3 bra 	$L__BB51_4;
	mov.f32 	%f13, 0f00000000;
	mul.rn.f32 	%f30, %f1, %f13;
	mov.b32 	%r44, 0;
	bra.uni 	$L__BB51_9;
$L__BB51_4:
	mov.b32 	%r3, %f1;
	shl.b32 	%r21, %r3, 8;
	or.b32  	%r4, %r21, -2147483648;
	mov.b64 	%rd31, 0;
	mov.b32 	%r41, 0;
	mov.u64 	%rd29, __cudart_i2opi_f;
	mov.u64 	%rd30, %rd1;
$L__BB51_5:
	.pragma "nounroll";
	ld.global.nc.u32 	%r22, [%rd29];
	mad.wide.u32 	%rd18, %r22, %r4, %rd31;
	shr.u64 	%rd31, %rd18, 32;
	st.local.u32 	[%rd30], %rd18;
	add.s32 	%r41, %r41, 1;
	add.s64 	%rd30, %rd30, 4;
	add.s64 	%rd29, %rd29, 4;
	setp.ne.s32 	%p4, %r41, 6;
	@%p4 bra 	$L__BB51_5;
	shr.u32 	%r23, %r3, 23;
	st.local.u32 	[%rd1+24], %rd31;
	and.b32  	%r7, %r23, 31;
	and.b32  	%r24, %r23, 224;
	add.s32 	%r25, %r24, -128;
	shr.u32 	%r26, %r25, 5;
	mul.wide.u32 	%rd19, %r26, 4;
	sub.s64 	%rd8, %rd1, %rd19;
	ld.local.u32 	%r42, [%rd8+24];
	ld.local.u32 	%r43, [%rd8+20];
	setp.eq.s32 	%p5, %r7, 0;
	@%p5 bra 	$L__BB51_8;
	shf.l.wrap.b32 	%r42, %r43, %r42, %r7;
	ld.local.u32 	%r27, [%rd8+16];
	shf.l.wrap.b32 	%r43, %r27, %r43, %r7;
$L__BB51_8:
	shr.u32 	%r28, %r42, 30;
	shf.l.wrap.b32 	%r29, %r43, %r42, 2;
	shl.b32 	%r30, %r43, 2;
	shr.u32 	%r31, %r29, 31;
	add.s32 	%r32, %r31, %r28;
	neg.s32 	%r33, %r32;
	setp.lt.s32 	%p6, %r3, 0;
	selp.b32 	%r44, %r33, %r32, %p6;
	xor.b32  	%r34, %r29, %r3;
	shr.s32 	%r35, %r29, 31;
	xor.b32  	%r36, %r35, %r29;
	xor.b32  	%r37, %r35, %r30;
	cvt.u64.u32 	%rd20, %r36;
	shl.b64 	%rd21, %rd20, 32;
	cvt.u64.u32 	%rd22, %r37;
	or.b64  	%rd23, %rd21, %rd22;
	cvt.rn.f64.s64 	%fd1, %rd23;
	mul.f64 	%fd2, %fd1, 0d3BF921FB54442D19;
	cvt.rn.f32.f64 	%f11, %fd2;
	neg.f32 	%f12, %f11;
	setp.lt.s32 	%p7, %r34, 0;
	selp.f32 	%f30, %f12, %f11, %p7;
$L__BB51_9:
	mul.rn.f32 	%f14, %f30, %f30;
	and.b32  	%r39, %r44, 1;
	setp.eq.b32 	%p8, %r39, 1;
	selp.f32 	%f15, 0f3F800000, %f30, %p8;
	fma.rn.f32 	%f16, %f14, %f15, 0f00000000;
	fma.rn.f32 	%f17, %f14, 0f37CBAC00, 0fBAB607ED;
	selp.f32 	%f18, %f17, 0fB94D4153, %p8;
	selp.f32 	%f19, 0f3D2AAABB, 0f3C0885E4, %p8;
	fma.rn.f32 	%f20, %f18, %f14, %f19;
	selp.f32 	%f21, 0fBEFFFFFF, 0fBE2AAAA8, %p8;
	fma.rn.f32 	%f22, %f20, %f14, %f21;
	fma.rn.f32 	%f23, %f22, %f16, %f15;
	and.b32  	%r40, %r44, 2;
	setp.eq.s32 	%p9, %r40, 0;
	mov.f32 	%f24, 0f00000000;
	sub.f32 	%f25, %f24, %f23;
	selp.f32 	%f26, %f23, %f25, %p9;
	neg.f32 	%f27, %f26;
	cvta.to.global.u64 	%rd24, %rd10;
	add.s64 	%rd26, %rd24, %rd14;
	ld.global.f32 	%f28, [%rd26];
	mul.f32 	%f29, %f28, %f27;
	cvta.to.global.u64 	%rd27, %rd11;
	add.s64 	%rd28, %rd27, %rd14;
	st.global.f32 	[%rd28], %f29;
$L__BB51_10:
	ret;

}
	// .globl	tan_kernel
.visible .entry tan_kernel(
	.param .u64 .ptr .align 1 tan_kernel_param_0,
	.param .u64 .ptr .align 1 tan_kernel_param_1,
	.param .u32 tan_kernel_param_2
)
{
	.local .align 4 .b8 	__local_depot52[28];
	.reg .b64 	%SP;
	.reg .b64 	%SPL;
	.reg .pred 	%p<10>;
	.reg .b32 	%r<44>;
	.reg .b32 	%f<28>;
	.reg .b64 	%rd<29>;
	.reg .b64 	%fd<3>;

	mov.u64 	%SPL, __local_depot52;
	ld.param.u64 	%rd9, [tan_kernel_param_0];
	ld.param.u64 	%rd10, [tan_kernel_param_1];
	ld.param.u32 	%r16, [tan_kernel_param_2];
	add.u64 	%rd1, %SPL, 0;
	mov.u32 	%r17, %ctaid.x;
	mov.u32 	%r18, %ntid.x;
	mov.u32 	%r19, %tid.x;
	mad.lo.s32 	%r1, %r17, %r18, %r19;
	setp.ge.s32 	%p1, %r1, %r16;
	@%p1 bra 	$L__BB52_10;
	cvta.to.global.u64 	%rd12, %rd9;
	mul.wide.s32 	%rd13, %r1, 4;
	add.s64 	%rd14, %rd12, %rd13;
	ld.global.f32 	%f1, [%rd14];
	mul.f32 	%f7, %f1, 0f3F22F983;
	cvt.rni.s32.f32 	%r43, %f7;
	cvt.rn.f32.s32 	%f8, %r43;
	fma.rn.f32 	%f9, %f8, 0fBFC90FDA, %f1;
	fma.rn.f32 	%f10, %f8, 0fB3A22168, %f9;
	fma.rn.f32 	%f27, %f8, 0fA7C234C5, %f10;
	abs.f32 	%f3, %f1;
	setp.ltu.f32 	%p2, %f3, 0f47CE4780;
	@%p2 bra 	$L__BB52_9;
	setp.neu.f32 	%p3, %f3, 0f7F800000;
	@%p3 bra 	$L__BB52_4;
	mov.f32 	%f13, 0f00000000;
	mul.rn.f32 	%f27, %f1, %f13;
	mov.b32 	%r43, 0;
	bra.uni 	$L__BB52_9;
$L__BB52_4:
	mov.b32 	%r3, %f1;
	shl.b32 	%r21, %r3, 8;
	or.b32  	%r4, %r21, -2147483648;
	mov.b64 	%rd28, 0;
	mov.b32 	%r40, 0;
	mov.u64 	%rd26, __cudart_i2opi_f;
	mov.u64 	%rd27, %rd1;
$L__BB52_5:
	.pragma "nounroll";
	ld.global.nc.u32 	%r22, [%rd26];
	mad.wide.u32 	%rd17, %r22, %r4, %rd28;
	shr.u64 	%rd28, %rd17, 32;
	st.local.u32 	[%rd27], %rd17;
	add.s32 	%r40, %r40, 1;
	add.s64 	%rd27, %rd27, 4;
	add.s64 	%rd26, %rd26, 4;
	setp.ne.s32 	%p4, %r40, 6;
	@%p4 bra 	$L__BB52_5;
	shr.u32 	%r23, %r3, 23;
	st.local.u32 	[%rd1+24], %rd28;
	and.b32  	%r7, %r23, 31;
	and.b32  	%r24, %r23, 224;
	add.s32 	%r25, %r24, -128;
	shr.u32 	%r26, %r25, 5;
	mul.wide.u32 	%rd18, %r26, 4;
	sub.s64 	%rd8, %rd1, %rd18;
	ld.local.u32 	%r41, [%rd8+24];
	ld.local.u32 	%r42, [%rd8+20];
	setp.eq.s32 	%p5, %r7, 0;
	@%p5 bra 	$L__BB52_8;
	shf.l.wrap.b32 	%r41, %r42, %r41, %r7;
	ld.local.u32 	%r27, [%rd8+16];
	shf.l.wrap.b32 	%r42, %r27, %r42, %r7;
$L__BB52_8:
	shr.u32 	%r28, %r41, 30;
	shf.l.wrap.b32 	%r29, %r42, %r41, 2;
	shl.b32 	%r30, %r42, 2;
	shr.u32 	%r31, %r29, 31;
	add.s32 	%r32, %r31, %r28;
	neg.s32 	%r33, %r32;
	setp.lt.s32 	%p6, %r3, 0;
	selp.b32 	%r43, %r33, %r32, %p6;
	xor.b32  	%r34, %r29, %r3;
	shr.s32 	%r35, %r29, 31;
	xor.b32  	%r36, %r35, %r29;
	xor.b32  	%r37, %r35, %r30;
	cvt.u64.u32 	%rd19, %r36;
	shl.b64 	%rd20, %rd19, 32;
	cvt.u64.u32 	%rd21, %r37;
	or.b64  	%rd22, %rd20, %rd21;
	cvt.rn.f64.s64 	%fd1, %rd22;
	mul.f64 	%fd2, %fd1, 0d3BF921FB54442D19;
	cvt.rn.f32.f64 	%f11, %fd2;
	neg.f32 	%f12, %f11;
	setp.lt.s32 	%p7, %r34, 0;
	selp.f32 	%f27, %f12, %f11, %p7;
$L__BB52_9:
	mul.f32 	%f14, %f27, %f27;
	fma.rn.f32 	%f15, %f14, 0f3C190000, 0f3B560000;
	fma.rn.f32 	%f16, %f15, %f14, 0f3CC70000;
	fma.rn.f32 	%f17, %f16, %f14, 0f3D5B0000;
	fma.rn.f32 	%f18, %f17, %f14, 0f3E089438;
	fma.rn.f32 	%f19, %f18, %f14, 0f3EAAAA88;
	mul.rn.f32 	%f20, %f14, %f27;
	fma.rn.f32 	%f21, %f19, %f20, %f27;
	abs.f32 	%f22, %f27;
	setp.eq.f32 	%p8, %f22, 0f3A00B43C;
	selp.f32 	%f23, %f27, %f21, %p8;
	and.b32  	%r39, %r43, 1;
	setp.eq.b32 	%p9, %r39, 1;
	neg.f32 	%f24, %f23;
	rcp.approx.ftz.f32 	%f25, %f24;
	selp.f32 	%f26, %f25, %f23, %p9;
	cvta.to.global.u64 	%rd23, %rd10;
	add.s64 	%rd25, %rd23, %rd13;
	st.global.f32 	[%rd25], %f26;
$L__BB52_10:
	ret;

}
	// .globl	tan_backward_kernel
.visible .entry tan_backward_kernel(
	.param .u64 .ptr .align 1 tan_backward_kernel_param_0,
	.param .u64 .ptr .align 1 tan_backward_kernel_param_1,
	.param .u64 .ptr .align 1 tan_backward_kernel_param_2,
	.param .u32 tan_backward_kernel_param_3
)
{
	.local .align 4 .b8 	__local_depot53[28];
	.reg .b64 	%SP;
	.reg .b64 	%SPL;
	.reg .pred 	%p<10>;
	.reg .b32 	%r<44>;
	.reg .b32 	%f<31>;
	.reg .b64 	%rd<32>;
	.reg .b64 	%fd<3>;

	mov.u64 	%SPL, __local_depot53;
	ld.param.u64 	%rd9, [tan_backward_kernel_param_0];
	ld.param.u64 	%rd10, [tan_backward_kernel_param_1];
	ld.param.u64 	%rd11, [tan_backward_kernel_param_2];
	ld.param.u32 	%r16, [tan_backward_kernel_param_3];
	add.u64 	%rd1, %SPL, 0;
	mov.u32 	%r17, %ctaid.x;
	mov.u32 	%r18, %ntid.x;
	mov.u32 	%r19, %tid.x;
	mad.lo.s32 	%r1, %r17, %r18, %r19;
	setp.ge.s32 	%p1, %r1, %r16;
	@%p1 bra 	$L__BB53_10;
	cvta.to.global.u64 	%rd13, %rd9;
	mul.wide.s32 	%rd14, %r1, 4;
	add.s64 	%rd15, %rd13, %rd14;
	ld.global.f32 	%f1, [%rd15];
	mul.f32 	%f7, %f1, 0f3F22F983;
	cvt.rni.s32.f32 	%r43, %f7;
	cvt.rn.f32.s32 	%f8, %r43;
	fma.rn.f32 	%f9, %f8, 0fBFC90FDA, %f1;
	fma.rn.f32 	%f10, %f8, 0fB3A22168, %f9;
	fma.rn.f32 	%f30, %f8, 0fA7C234C5, %f10;
	abs.f32 	%f3, %f1;
	setp.ltu.f32 	%p2, %f3, 0f47CE4780;
	@%p2 bra 	$L__BB53_9;
	setp.neu.f32 	%p3, %f3, 0f7F800000;
	@%p3 bra 	$L__BB53_4;
	mov.f32 	%f13, 0f00000000;
	mul.rn.f32 	%f30, %f1, %f13;
	mov.b32 	%r43, 0;
	bra.uni 	$L__BB53_9;
$L__BB53_4:
	mov.b32 	%r3, %f1;
	shl.b32 	%r21, %r3, 8;
	or.b32  	%r4, %r21, -2147483648;
	mov.b64 	%rd31, 0;
	mov.b32 	%r40, 0;
	mov.u64 	%rd29, __cudart_i2opi_f;
	mov.u64 	%rd30, %rd1;
$L__BB53_5:
	.pragma "nounroll";
	ld.global.nc.u32 	%r22, [%rd29];
	mad.wide.u32 	%rd18, %r22, %r4, %rd31;
	shr.u64 	%rd31, %rd18, 32;
	st.local.u32 	[%rd30], %rd18;
	add.s32 	%r40, %r40, 1;
	add.s64 	%rd30, %rd30, 4;
	add.s64 	%rd29, %rd29, 4;
	setp.ne.s32 	%p4, %r40, 6;
	@%p4 bra 	$L__BB53_5;
	shr.u32 	%r23, %r3, 23;
	st.local.u32 	[%rd1+24], %rd31;
	and.b32  	%r7, %r23, 31;
	and.b32  	%r24, %r23, 224;
	add.s32 	%r25, %r24, -128;
	shr.u32 	%r26, %r25, 5;
	mul.wide.u32 	%rd19, %r26, 4;
	sub.s64 	%rd8, %rd1, %rd19;
	ld.local.u32 	%r41, [%rd8+24];
	ld.local.u32 	%r42, [%rd8+20];
	setp.eq.s32 	%p5, %r7, 0;
	@%p5 bra 	$L__BB53_8;
	shf.l.wrap.b32 	%r41, %r42, %r41, %r7;
	ld.local.u32 	%r27, [%rd8+16];
	shf.l.wrap.b32 	%r42, %r27, %r42, %r7;
$L__BB53_8:
	shr.u32 	%r28, %r41, 30;
	shf.l.wrap.b32 	%r29, %r42, %r41, 2;
	shl.b32 	%r30, %r42, 2;
	shr.u32 	%r31, %r29, 31;
	add.s32 	%r32, %r31, %r28;
	neg.s32 	%r33, %r32;
	setp.lt.s32 	%p6, %r3, 0;
	selp.b32 	%r43, %r33, %r32, %p6;
	xor.b32  	%r34, %r29, %r3;
	shr.s32 	%r35, %r29, 31;
	xor.b32  	%r36, %r35, %r29;
	xor.b32  	%r37, %r35, %r30;
	cvt.u64.u32 	%rd20, %r36;
	shl.b64 	%rd21, %rd20, 32;
	cvt.u64.u32 	%rd22, %r37;
	or.b64  	%rd23, %rd21, %rd22;
	cvt.rn.f64.s64 	%fd1, %rd23;
	mul.f64 	%fd2, %fd1, 0d3BF921FB54442D19;
	cvt.rn.f32.f64 	%f11, %fd2;
	neg.f32 	%f12, %f11;
	setp.lt.s32 	%p7, %r34, 0;
	selp.f32 	%f30, %f12, %f11, %p7;
$L__BB53_9:
	mul.f32 	%f14, %f30, %f30;
	fma.rn.f32 	%f15, %f14, 0f3C190000, 0f3B560000;
	fma.rn.f32 	%f16, %f15, %f14, 0f3CC70000;
	fma.rn.f32 	%f17, %f16, %f14, 0f3D5B0000;
	fma.rn.f32 	%f18, %f17, %f14, 0f3E089438;
	fma.rn.f32 	%f19, %f18, %f14, 0f3EAAAA88;
	mul.rn.f32 	%f20, %f14, %f30;
	fma.rn.f32 	%f21, %f19, %f20, %f30;
	abs.f32 	%f22, %f30;
	setp.eq.f32 	%p8, %f22, 0f3A00B43C;
	selp.f32 	%f23, %f30, %f21, %p8;
	and.b32  	%r39, %r43, 1;
	setp.eq.b32 	%p9, %r39, 1;
	neg.f32 	%f24, %f23;
	rcp.approx.ftz.f32 	%f25, %f24;
	selp.f32 	%f26, %f25, %f23, %p9;
	fma.rn.f32 	%f27, %f26, %f26, 0f3F800000;
	cvta.to.global.u64 	%rd24, %rd10;
	add.s64 	%rd26, %rd24, %rd14;
	ld.global.f32 	%f28, [%rd26];
	mul.f32 	%f29, %f28, %f27;
	cvta.to.global.u64 	%rd27, %rd11;
	add.s64 	%rd28, %rd27, %rd14;
	st.global.f32 	[%rd28], %f29;
$L__BB53_10:
	ret;

}
	// .globl	clip_kernel
.visible .entry clip_kernel(
	.param .u64 .ptr .align 1 clip_kernel_param_0,
	.param .u64 .ptr .align 1 clip_kernel_param_1,
	.param .f32 clip_kernel_param_2,
	.param .f32 clip_kernel_param_3,
	.param .u32 clip_kernel_param_4
)
{
	.reg .pred 	%p<2>;
	.reg .b32 	%r<6>;
	.reg .b32 	%f<6>;
	.reg .b64 	%rd<8>;

	ld.param.u64 	%rd1, [clip_kernel_param_0];
	ld.param.u64 	%rd2, [clip_kernel_param_1];
	ld.param.f32 	%f1, [clip_kernel_param_2];
	ld.param.f32 	%f2, [clip_kernel_param_3];
	ld.param.u32 	%r2, [clip_kernel_param_4];
	mov.u32 	%r3, %ctaid.x;
	mov.u32 	%r4, %ntid.x;
	mov.u32 	%r5, %tid.x;
	mad.lo.s32 	%r1, %r3, %r4, %r5;
	setp.ge.s32 	%p1, %r1, %r2;
	@%p1 bra 	$L__BB54_2;
	cvta.to.global.u64 	%rd3, %rd1;
	cvta.to.global.u64 	%rd4, %rd2;
	mul.wide.s32 	%rd5, %r1, 4;
	add.s64 	%rd6, %rd3, %rd5;
	ld.global.f32 	%f3, [%rd6];
	min.f32 	%f4, %f3, %f2;
	max.f32 	%f5, %f1, %f4;
	add.s64 	%rd7, %rd4, %rd5;
	st.global.f32 	[%rd7], %f5;
$L__BB54_2:
	ret;

}
	// .globl	clip_backward_kernel
.visible .entry clip_backward_kernel(
	.param .u64 .ptr .align 1 clip_backward_kernel_param_0,
	.param .u64 .ptr .align 1 clip_backward_kernel_param_1,
	.param .u64 .ptr .align 1 clip_backward_kernel_param_2,
	.param .f32 clip_backward_kernel_param_3,
	.param .f32 clip_backward_kernel_param_4,
	.param .u32 clip_backward_kernel_param_5
)
{
	.reg .pred 	%p<5>;
	.reg .b32 	%r<6>;
	.reg .b32 	%f<8>;
	.reg .b64 	%rd<13>;

	ld.param.u64 	%rd1, [clip_backward_kernel_param_0];
	ld.param.u64 	%rd2, [clip_backward_kernel_param_1];
	ld.param.u64 	%rd3, [clip_backward_kernel_param_2];
	ld.param.f32 	%f3, [clip_backward_kernel_param_3];
	ld.param.f32 	%f4, [clip_backward_kernel_param_4];
	ld.param.u32 	%r2, [clip_backward_kernel_param_5];
	mov.u32 	%r3, %ctaid.x;
	mov.u32 	%r4, %ntid.x;
	mov.u32 	%r5, %tid.x;
	mad.lo.s32 	%r1, %r3, %r4, %r5;
	setp.ge.s32 	%p1, %r1, %r2;
	@%p1 bra 	$L__BB55_4;
	cvta.to.global.u64 	%rd4, %rd1;
	mul.wide.s32 	%rd5, %r1, 4;
	add.s64 	%rd6, %rd4, %rd5;
	ld.global.f32 	%f6, [%rd6];
	setp.ltu.f32 	%p2, %f6, %f3;
	setp.gtu.f32 	%p3, %f6, %f4;
	mov.f32 	%f7, 0f00000000;
	or.pred  	%p4, %p2, %p3;
	@%p4 bra 	$L__BB55_3;
	cvta.to.global.u64 	%rd7, %rd2;
	add.s64 	%rd9, %rd7, %rd5;
	ld.global.f32 	%f7, [%rd9];
$L__BB55_3:
	cvta.to.global.u64 	%rd10, %rd3;
	add.s64 	%rd12, %rd10, %rd5;
	st.global.f32 	[%rd12], %f7;
$L__BB55_4:
	ret;

}


// ===== COMPILED SASS (sm_100) =====

	.target	sm_100

	.elftype	@"ET_EXEC"


//--------------------- .note.nv.tkinfo           --------------------------
	.section	.note.nv.tkinfo,"",@"SHT_NOTE"
	.sectionflags	@"SHF_NOTE_NV_TKINFO"
	.tkinfo
        /*0018*/ 	.word	0x00000002
        /*0030*/ 	.string	""
        /*0030*/ 	.string	"ptxas"
        /*0030*/ 	.string	"Cuda compilation tools, release 13.0, V13.0.88"
        /*0030*/ 	.string	"Build cuda_13.0.r13.0/compiler.36424714_0"
        /*0030*/ 	.string	"-arch sm_100 -m 64 "



//--------------------- .note.nv.cuinfo           --------------------------
	.section	.note.nv.cuinfo,"",@"SHT_NOTE"
	.sectionflags	@"SHF_NOTE_NV_CUINFO"
        /*0018*/ 	.short	0x0002
        /*001a*/ 	.short	0x0064
        /*001c*/ 	.short	0x0082
	.zero		2


//--------------------- .nv.info                  --------------------------
	.section	.nv.info,"",@"SHT_CUDA_INFO"
	.align	4


	//----- nvinfo : EIATTR_REGCOUNT
	.align		4
        /*0000*/ 	.byte	0x04, 0x2f
        /*0002*/ 	.short	(.L_31 - .L_30)
	.align		4
.L_30:
        /*0004*/ 	.word	index@(abs_kernel)
        /*0008*/ 	.word	0x0000000a


	//----- nvinfo : EIATTR_FRAME_SIZE
	.align		4
.L_31:
        /*000c*/ 	.byte	0x04, 0x11
        /*000e*/ 	.short	(.L_33 - .L_32)
	.align		4
.L_32:
        /*0010*/ 	.word	index@(abs_kernel)
        /*0014*/ 	.word	0x00000000


	//----- nvinfo : EIATTR_REGCOUNT
	.align		4
.L_33:
        /*0018*/ 	.byte	0x04, 0x2f
        /*001a*/ 	.short	(.L_35 - .L_34)
	.align		4
.L_34:
        /*001c*/ 	.word	index@(abs_backward_kernel)
        /*0020*/ 	.word	0x0000000c


	//----- nvinfo : EIATTR_FRAME_SIZE
	.align		4
.L_35:
        /*0024*/ 	.byte	0x04, 0x11
        /*0026*/ 	.short	(.L_37 - .L_36)
	.align		4
.L_36:
        /*0028*/ 	.word	index@(abs_backward_kernel)
        /*002c*/ 	.word	0x00000000


	//----- nvinfo : EIATTR_REGCOUNT
	.align		4
.L_37:
        /*0030*/ 	.byte	0x04, 0x2f
        /*0032*/ 	.short	(.L_39 - .L_38)
	.align		4
.L_38:
        /*0034*/ 	.word	index@(add_kernel)
        /*0038*/ 	.word	0x0000000c


	//----- nvinfo : EIATTR_FRAME_SIZE
	.align		4
.L_39:
        /*003c*/ 	.byte	0x04, 0x11
        /*003e*/ 	.short	(.L_41 - .L_40)
	.align		4
.L_40:
        /*0040*/ 	.word	index@(add_kernel)
        /*0044*/ 	.word	0x00000000


	//----- nvinfo : EIATTR_REGCOUNT
	.align		4
.L_41:
        /*0048*/ 	.byte	0x04, 0x2f
        /*004a*/ 	.short	(.L_43 - .L_42)
	.align		4
.L_42:
        /*004c*/ 	.word	index@(mul_kernel)
        /*0050*/ 	.word	0x0000000c


	//----- nvinfo : EIATTR_FRAME_SIZE
	.align		4
.L_43:
        /*0054*/ 	.byte	0x04, 0x11
        /*0056*/ 	.short	(.L_45 - .L_44)
	.align		4
.L_44:
        /*0058*/ 	.word	index@(mul_kernel)
        /*005c*/ 	.word	0x00000000


	//----- nvinfo : EIATTR_REGCOUNT
	.align		4
.L_45:
        /*0060*/ 	.byte	0x04, 0x2f
        /*0062*/ 	.short	(.L_47 - .L_46)
	.align		4
.L_46:
        /*0064*/ 	.word	index@(relu_kernel)
        /*0068*/ 	.word	0x0000000a


	//----- nvinfo : EIATTR_FRAME_SIZE
	.align		4
.L_47:
        /*006c*/ 	.byte	0x04, 0x11
        /*006e*/ 	.short	(.L_49 - .L_48)
	.align		4
.L_48:
        /*0070*/ 	.word	index@(relu_kernel)
        /*0074*/ 	.word	0x00000000


	//----- nvinfo : EIATTR_REGCOUNT
	.align		4
.L_49:
        /*0078*/ 	.byte	0x04, 0x2f
        /*007a*/ 	.short	(.L_51 - .L_50)
	.align		4
.L_50:
        /*007c*/ 	.word	index@(div_kernel)
        /*0080*/ 	.word	0x00000010


	//----- nvinfo : EIATTR_FRAME_SIZE
	.align		4
.L_51:
        /*0084*/ 	.byte	0x04, 0x11
        /*0086*/ 	.short	(.L_53 - .L_52)
	.align		4
.L_52:
        /*0088*/ 	.word	index@($__internal_9_$__cuda_sm3x_div_rn_noftz_f32_slowpath)
        /*008c*/ 	.word	0x00000000


	//----- nvinfo : EIATTR_FRAME_SIZE
	.align		4
.L_53:
        /*0090*/ 	.byte	0x04, 0x11
        /*0092*/ 	.short	(.L_55 - .L_54)
	.align		4
.L_54:
        /*0094*/ 	.word	index@(div_kernel)
        /*0098*/ 	.word	0x00000000


	//----- nvinfo : EIATTR_REGCOUNT
	.align		4
.L_55:
        /*009c*/ 	.byte	0x04, 0x2f
        /*009e*/ 	.short	(.L_57 - .L_56)
	.align		4
.L_56:
        /*00a0*/ 	.word	index@(div_scalar_kernel)
        /*00a4*/ 	.word	0x00000010


	//----- nvinfo : EIATTR_FRAME_SIZE
	.align		4
.L_57:
        /*00a8*/ 	.byte	0x04, 0x11
        /*00aa*/ 	.short	(.L_59 - .L_58)
	.align		4
.L_58:
        /*00ac*/ 	.word	index@($__internal_8_$__cuda_sm3x_div_rn_noftz_f32_slowpath)
        /*00b0*/ 	.word	0x00000000


	//----- nvinfo : EIATTR_FRAME_SIZE
	.align		4
.L_59:
        /*00b4*/ 	.byte	0x04, 0x11
        /*00b6*/ 	.short	(.L_61 - .L_60)
	.align		4
.L_60:
        /*00b8*/ 	.word	index@(div_scalar_kernel)
        /*00bc*/ 	.word	0x00000000


	//----- nvinfo : EIATTR_REGCOUNT
	.align		4
.L_61:
        /*00c0*/ 	.byte	0x04, 0x2f
        /*00c2*/ 	.short	(.L_63 - .L_62)
	.align		4
.L_62:
        /*00c4*/ 	.word	index@(relu_backward_kernel)
        /*00c8*/ 	.word	0x0000000c


	//----- nvinfo : EIATTR_FRAME_SIZE
	.align		4
.L_63:
        /*00cc*/ 	.byte	0x04, 0x11
        /*00ce*/ 	.short	(.L_65 - .L_64)
	.align		4
.L_64:
        /*00d0*/ 	.word	index@(relu_backward_kernel)
        /*00d4*/ 	.word	0x00000000


	//----- nvinfo : EIATTR_REGCOUNT
	.align		4
.L_65:
        /*00d8*/ 	.byte	0x04, 0x2f
        /*00da*/ 	.short	(.L_67 - .L_66)
	.align		4
.L_66:
        /*00dc*/ 	.word	index@(elu_kernel)
        /*00e0*/ 	.word	0x0000000a


	//----- nvinfo : EIATTR_FRAME_SIZE
	.align		4
.L_67:
        /*00e4*/ 	.byte	0x04, 0x11
        /*00e6*/ 	.short	(.L_69 - .L_68)
	.align		4
.L_68:
        /*00e8*/ 	.word	index@(elu_kernel)
        /*00ec*/ 	.word	0x00000000


	//----- nvinfo : EIATTR_REGCOUNT
	.align		4
.L_69:
        /*00f0*/ 	.byte	0x04, 0x2f
        /*00f2*/ 	.short	(.L_71 - .L_70)
	.align		4
.L_70:
        /*00f4*/ 	.word	index@(elu_backward_kernel)
        /*00f8*/ 	.word	0x0000000e


	//----- nvinfo : EIATTR_FRAME_SIZE
	.align		4
.L_71:
        /*00fc*/ 	.byte	0x04, 0x11
        /*00fe*/ 	.short	(.L_73 - .L_72)
	.align		4
.L_72:
        /*0100*/ 	.word	index@(elu_backward_kernel)
        /*0104*/ 	.word	0x00000000


	//----- nvinfo : EIATTR_REGCOUNT
	.align		4
.L_73:
        /*0108*/ 	.byte	0x04, 0x2f
        /*010a*/ 	.short	(.L_75 - .L_74)
	.align		4
.L_74:
        /*010c*/ 	.word	index@(broadcast_kernel)
        /*0110*/ 	.word	0x0000001b


	//----- nvinfo : EIATTR_FRAME_SIZE
	.align		4
.L_75:
        /*0114*/ 	.byte	0x04, 0x11
        /*0116*/ 	.short	(.L_77 - .L_76)
	.align		4
.L_76:
        /*0118*/ 	.word	index@(broadcast_kernel)
        /*011c*/ 	.word	0x00000000


	//----- nvinfo : EIATTR_REGCOUNT
	.align		4
.L_77:
        /*0120*/ 	.byte	0x04, 0x2f
        /*0122*/ 	.short	(.L_79 - .L_78)
	.align		4
.L_78:
        /*0124*/ 	.word	index@(exp_kernel)
        /*0128*/ 	.word	0x0000000c


	//----- nvinfo : EIATTR_FRAME_SIZE
	.align		4
.L_79:
        /*012c*/ 	.byte	0x04, 0x11
        /*012e*/ 	.short	(.L_81 - .L_80)
	.align		4
.L_80:
        /*0130*/ 	.word	index@(exp_kernel)
        /*0134*/ 	.word	0x00000000


	//----- nvinfo : EIATTR_REGCOUNT
	.align		4
.L_81:
        /*0138*/ 	.byte	0x04, 0x2f
        /*013a*/ 	.short	(.L_83 - .L_82)
	.align		4
.L_82:
        /*013c*/ 	.word	index@(ln_kernel)
        /*0140*/ 	.word	0x0000000c


	//----- nvinfo : EIATTR_FRAME_SIZE
	.align		4
.L_83:
        /*0144*/ 	.byte	0x04, 0x11
        /*0146*/ 	.short	(.L_85 - .L_84)
	.align		4
.L_84:
        /*0148*/ 	.word	index@(ln_kernel)
        /*014c*/ 	.word	0x00000000


	//----- nvinfo : EIATTR_REGCOUNT
	.align		4
.L_85:
        /*0150*/ 	.byte	0x04, 0x2f
        /*0152*/ 	.short	(.L_87 - .L_86)
	.align		4
.L_86:
        /*0154*/ 	.word	index@(sub_kernel)
        /*0158*/ 	.word	0x0000000c


	//----- nvinfo : EIATTR_FRAME_SIZE
	.align		4
.L_87:
        /*015c*/ 	.byte	0x04, 0x11
        /*015e*/ 	.short	(.L_89 - .L_88)
	.align		4
.L_88:
        /*0160*/ 	.word	index@(sub_kernel)
        /*0164*/ 	.word	0x00000000


	//----- nvinfo : EIATTR_REGCOUNT
	.align		4
.L_89:
        /*0168*/ 	.byte	0x04, 0x2f
        /*016a*/ 	.short	(.L_91 - .L_90)
	.align		4
.L_90:
        /*016c*/ 	.word	index@(sgd_step_kernel)
        /*0170*/ 	.word	0x0000000a


	//----- nvinfo : EIATTR_FRAME_SIZE
	.align		4
.L_91:
        /*0174*/ 	.byte	0x04, 0x11
        /*0176*/ 	.short	(.L_93 - .L_92)
	.align		4
.L_92:
        /*0178*/ 	.word	index@(sgd_step_kernel)
        /*017c*/ 	.word	0x00000000


	//----- nvinfo : EIATTR_REGCOUNT
	.align		4
.L_93:
        /*0180*/ 	.byte	0x04, 0x2f
        /*0182*/ 	.short	(.L_95 - .L_94)
	.align		4
.L_94:
        /*0184*/ 	.word	index@(fill_scalar_kernel)
        /*0188*/ 	.word	0x0000000a


	//----- nvinfo : EIATTR_FRAME_SIZE
	.align		4
.L_95:
        /*018c*/ 	.byte	0x04, 0x11
        /*018e*/ 	.short	(.L_97 - .L_96)
	.align		4
.L_96:
        /*0190*/ 	.word	index@(fill_scalar_kernel)
        /*0194*/ 	.word	0x00000000


	//----- nvinfo : EIATTR_REGCOUNT
	.align		4
.L_97:
        /*0198*/ 	.byte	0x04, 0x2f
        /*019a*/ 	.short	(.L_99 - .L_98)
	.align		4
.L_98:
        /*019c*/ 	.word	index@(transpose_2d_kernel)
        /*01a0*/ 	.word	0x0000000a


	//----- nvinfo : EIATTR_FRAME_SIZE
	.align		4
.L_99:
        /*01a4*/ 	.byte	0x04, 0x11
        /*01a6*/ 	.short	(.L_101 - .L_100)
	.align		4
.L_100:
        /*01a8*/ 	.word	index@(transpose_2d_kernel)
        /*01ac*/ 	.word	0x00000000


	//----- nvinfo : EIATTR_REGCOUNT
	.align		4
.L_101:
        /*01b0*/ 	.byte	0x04, 0x2f
        /*01b2*/ 	.short	(.L_103 - .L_102)
	.align		4
.L_102:
        /*01b4*/ 	.word	index@(add_bias_4d_kernel)
        /*01b8*/ 	.word	0x0000000f


	//----- nvinfo : EIATTR_FRAME_SIZE
	.align		4
.L_103:
        /*01bc*/ 	.byte	0x04, 0x11
        /*01be*/ 	.short	(.L_105 - .L_104)
	.align		4
.L_104:
        /*01c0*/ 	.word	index@(add_bias_4d_kernel)
        /*01c4*/ 	.word	0x00000000


	//----- nvinfo : EIATTR_REGCOUNT
	.align		4
.L_105:
        /*01c8*/ 	.byte	0x04, 0x2f
        /*01ca*/ 	.short	(.L_107 - .L_106)
	.align		4
.L_106:
        /*01cc*/ 	.word	index@(sum_along_axis_kernel)
        /*01d0*/ 	.word	0x00000030


	//----- nvinfo : EIATTR_FRAME_SIZE
	.align		4
.L_107:
        /*01d4*/ 	.byte	0x04, 0x11
        /*01d6*/ 	.short	(.L_109 - .L_108)
	.align		4
.L_108:
        /*01d8*/ 	.word	index@(sum_along_axis_kernel)
        /*01dc*/ 	.word	0x00000000


	//----- nvinfo : EIATTR_REGCOUNT
	.align		4
.L_109:
        /*01e0*/ 	.byte	0x04, 0x2f
        /*01e2*/ 	.short	(.L_111 - .L_110)
	.align		4
.L_110:
        /*01e4*/ 	.word	index@(max_along_axis_kernel)
        /*01e8*/ 	.word	0x00000030


	//----- nvinfo : EIATTR_FRAME_SIZE
	.align		4
.L_111:
        /*01ec*/ 	.byte	0x04, 0x11
        /*01ee*/ 	.short	(.L_113 - .L_112)
	.align		4
.L_112:
        /*01f0*/ 	.word	index@(max_along_axis_kernel)
        /*01f4*/ 	.word	0x00000000


	//----- nvinfo : EIATTR_REGCOUNT
	.align		4
.L_113:
        /*01f8*/ 	.byte	0x04, 0x2f
        /*01fa*/ 	.short	(.L_115 - .L_114)
	.align		4
.L_114:
        /*01fc*/ 	.word	index@(logsumexp_along_axis_kernel)
        /*0200*/ 	.word	0x00000020


	//----- nvinfo : EIATTR_FRAME_SIZE
	.align		4
.L_115:
        /*0204*/ 	.byte	0x04, 0x11
        /*0206*/ 	.short	(.L_117 - .L_116)
	.align		4
.L_116:
        /*0208*/ 	.word	index@(logsumexp_along_axis_kernel)
        /*020c*/ 	.word	0x00000050


	//----- nvinfo : EIATTR_REGCOUNT
	.align		4
.L_117:
        /*0210*/ 	.byte	0x04, 0x2f
        /*0212*/ 	.short	(.L_119 - .L_118)
	.align		4
.L_118:
        /*0214*/ 	.word	index@(log_softmax_kernel)
        /*0218*/ 	.word	0x00000020


	//----- nvinfo : EIATTR_FRAME_SIZE
	.align		4
.L_119:
        /*021c*/ 	.byte	0x04, 0x11
        /*021e*/ 	.short	(.L_121 - .L_120)
	.align		4
.L_120:
        /*0220*/ 	.word	index@(log_softmax_kernel)
        /*0224*/ 	.word	0x00000000


	//----- nvinfo : EIATTR_REGCOUNT
	.align		4
.L_121:
        /*0228*/ 	.byte	0x04, 0x2f
        /*022a*/ 	.short	(.L_123 - .L_122)
	.align		4
.L_122:
        /*022c*/ 	.word	index@(max_backward_kernel)
        /*0230*/ 	.word	0x00000020


	//----- nvinfo : EIATTR_FRAME_SIZE
	.align		4
.L_123:
        /*0234*/ 	.byte	0x04, 0x11
        /*0236*/ 	.short	(.L_125 - .L_124)
	.align		4
.L_124:
        /*0238*/ 	.word	index@($__internal_7_$__cuda_sm3x_div_rn_noftz_f32_slowpath)
        /*023c*/ 	.word	0x00000080


	//----- nvinfo : EIATTR_FRAME_SIZE
	.align		4
.L_125:
        /*0240*/ 	.byte	0x04, 0x11
        /*0242*/ 	.short	(.L_127 - .L_126)
	.align		4
.L_126:
        /*0244*/ 	.word	index@(max_backward_kernel)
        /*0248*/ 	.word	0x00000080


	//----- nvinfo : EIATTR_REGCOUNT
	.align		4
.L_127:
        /*024c*/ 	.byte	0x04, 0x2f
        /*024e*/ 	.short	(.L_129 - .L_128)
	.align		4
.L_128:
        /*0250*/ 	.word	index@(min_backward_kernel)
        /*0254*/ 	.word	0x00000020


	//----- nvinfo : EIATTR_FRAME_SIZE
	.align		4
.L_129:
        /*0258*/ 	.byte	0x04, 0x11
        /*025a*/ 	.short	(.L_131 - .L_130)
	.align		4
.L_130:
        /*025c*/ 	.word	index@($__internal_6_$__cuda_sm3x_div_rn_noftz_f32_slowpath)
        /*0260*/ 	.word	0x000000b0


	//----- nvinfo : EIATTR_FRAME_SIZE
	.align		4
.L_131:
        /*0264*/ 	.byte	0x04, 0x11
        /*0266*/ 	.short	(.L_133 - .L_132)
	.align		4
.L_132:
        /*0268*/ 	.word	index@(min_backward_kernel)
        /*026c*/ 	.word	0x000000b0


	//----- nvinfo : EIATTR_REGCOUNT
	.align		4
.L_133:
        /*0270*/ 	.byte	0x04, 0x2f
        /*0272*/ 	.short	(.L_135 - .L_134)
	.align		4
.L_134:
        /*0274*/ 	.word	index@(prod_backward_kernel)
        /*0278*/ 	.word	0x00000020


	//----- nvinfo : EIATTR_FRAME_SIZE
	.align		4
.L_135:
        /*027c*/ 	.byte	0x04, 0x11
        /*027e*/ 	.short	(.L_137 - .L_136)
	.align		4
.L_136:
        /*0280*/ 	.word	index@($__internal_5_$__cuda_sm3x_div_rn_noftz_f32_slowpath)
        /*0284*/ 	.word	0x00000090


	//----- nvinfo : EIATTR_FRAME_SIZE
	.align		4
.L_137:
        /*0288*/ 	.byte	0x04, 0x11
        /*028a*/ 	.short	(.L_139 - .L_138)
	.align		4
.L_138:
        /*028c*/ 	.word	index@(prod_backward_kernel)
        /*0290*/ 	.word	0x00000090


	//----- nvinfo : EIATTR_REGCOUNT
	.align		4
.L_139:
        /*0294*/ 	.byte	0x04, 0x2f
        /*0296*/ 	.short	(.L_141 - .L_140)
	.align		4
.L_140:
        /*0298*/ 	.word	index@(logsumexp_backward_kernel)
        /*029c*/ 	.word	0x00000020


	//----- nvinfo : EIATTR_FRAME_SIZE
	.align		4
.L_141:
        /*02a0*/ 	.byte	0x04, 0x11
        /*02a2*/ 	.short	(.L_143 - .L_142)
	.align		4
.L_142:
        /*02a4*/ 	.word	index@(logsumexp_backward_kernel)
        /*02a8*/ 	.word	0x00000090


	//----- nvinfo : EIATTR_REGCOUNT
	.align		4
.L_143:
        /*02ac*/ 	.byte	0x04, 0x2f
        /*02ae*/ 	.short	(.L_145 - .L_144)
	.align		4
.L_144:
        /*02b0*/ 	.word	index@(tanh_kernel)
        /*02b4*/ 	.word	0x0000000e


	//----- nvinfo : EIATTR_FRAME_SIZE
	.align		4
.L_145:
        /*02b8*/ 	.byte	0x04, 0x11
        /*02ba*/ 	.short	(.L_147 - .L_146)
	.align		4
.L_146:
        /*02bc*/ 	.word	index@(tanh_kernel)
        /*02c0*/ 	.word	0x00000000


	//----- nvinfo : EIATTR_REGCOUNT
	.align		4
.L_147:
        /*02c4*/ 	.byte	0x04, 0x2f
        /*02c6*/ 	.short	(.L_149 - .L_148)
	.align		4
.L_148:
        /*02c8*/ 	.word	index@(tanh_backward_kernel)
        /*02cc*/ 	.word	0x0000000e


	//----- nvinfo : EIATTR_FRAME_SIZE
	.align		4
.L_149:
        /*02d0*/ 	.byte	0x04, 0x11
        /*02d2*/ 	.short	(.L_151 - .L_150)
	.align		4
.L_150:
        /*02d4*/ 	.word	index@(tanh_backward_kernel)
        /*02d8*/ 	.word	0x00000000


	//----- nvinfo : EIATTR_REGCOUNT
	.align		4
.L_151:
        /*02dc*/ 	.byte	0x04, 0x2f
        /*02de*/ 	.short	(.L_153 - .L_152)
	.align		4
.L_152:
        /*02e0*/ 	.word	index@(sqrt_kernel)
        /*02e4*/ 	.word	0x0000000c


	//----- nvinfo : EIATTR_FRAME_SIZE
	.align		4
.L_153:
        /*02e8*/ 	.byte	0x04, 0x11
        /*02ea*/ 	.short	(.L_155 - .L_154)
	.align		4
.L_154:
        /*02ec*/ 	.word	index@($__internal_4_$__cuda_sm20_sqrt_rn_f32_slowpath)
        /*02f0*/ 	.word	0x00000000


	//----- nvinfo : EIATTR_FRAME_SIZE
	.align		4
.L_155:
        /*02f4*/ 	.byte	0x04, 0x11
        /*02f6*/ 	.short	(.L_157 - .L_156)
	.align		4
.L_156:
        /*02f8*/ 	.word	index@(sqrt_kernel)
        /*02fc*/ 	.word	0x00000000


	//----- nvinfo : EIATTR_REGCOUNT
	.align		4
.L_157:
        /*0300*/ 	.byte	0x04, 0x2f
        /*0302*/ 	.short	(.L_159 - .L_158)
	.align		4
.L_158:
        /*0304*/ 	.word	index@(sqrt_backward_kernel)
        /*0308*/ 	.word	0x00000010


	//----- nvinfo : EIATTR_FRAME_SIZE
	.align		4
.L_159:
        /*030c*/ 	.byte	0x04, 0x11
        /*030e*/ 	.short	(.L_161 - .L_160)
	.align		4
.L_160:
        /*0310*/ 	.word	index@($__internal_3_$__cuda_sm3x_div_rn_noftz_f32_slowpath)
        /*0314*/ 	.word	0x00000000


	//----- nvinfo : EIATTR_FRAME_SIZE
	.align		4
.L_161:
        /*0318*/ 	.byte	0x04, 0x11
        /*031a*/ 	.short	(.L_163 - .L_162)
	.align		4
.L_162:
        /*031c*/ 	.word	index@($__internal_2_$__cuda_sm20_sqrt_rn_f32_slowpath)
        /*0320*/ 	.word	0x00000000


	//----- nvinfo : EIATTR_FRAME_SIZE
	.align		4
.L_163:
        /*0324*/ 	.byte	0x04, 0x11
        /*0326*/ 	.short	(.L_165 - .L_164)
	.align		4
.L_164:
        /*0328*/ 	.word	index@(sqrt_backward_kernel)
        /*032c*/ 	.word	0x00000000


	//----- nvinfo : EIATTR_REGCOUNT
	.align		4
.L_165:
        /*0330*/ 	.byte	0x04, 0x2f
        /*0332*/ 	.short	(.L_167 - .L_166)
	.align		4
.L_166:
        /*0334*/ 	.word	index@(sigmoid_kernel)
        /*0338*/ 	.word	0x0000000e


	//----- nvinfo : EIATTR_FRAME_SIZE
	.align		4
.L_167:
        /*033c*/ 	.byte	0x04, 0x11
        /*033e*/ 	.short	(.L_169 - .L_168)
	.align		4
.L_168:
        /*0340*/ 	.word	index@($__internal_1_$__cuda_sm20_rcp_rn_f32_slowpath)
        /*0344*/ 	.word	0x00000000


	//----- nvinfo : EIATTR_FRAME_SIZE
	.align		4
.L_169:
        /*0348*/ 	.byte	0x04, 0x11
        /*034a*/ 	.short	(.L_171 - .L_170)
	.align		4
.L_170:
        /*034c*/ 	.word	index@(sigmoid_kernel)
        /*0350*/ 	.word	0x00000000


	//----- nvinfo : EIATTR_REGCOUNT
	.align		4
.L_171:
        /*0354*/ 	.byte	0x04, 0x2f
        /*0356*/ 	.short	(.L_173 - .L_172)
	.align		4
.L_172:
        /*0358*/ 	.word	index@(sigmoid_backward_kernel)
        /*035c*/ 	.word	0x0000000e


	//----- nvinfo : EIATTR_FRAME_SIZE
	.align		4
.L_173:
        /*0360*/ 	.byte	0x04, 0x11
        /*0362*/ 	.short	(.L_175 - .L_174)
	.align		4
.L_174:
        /*0364*/ 	.word	index@(sigmoid_backward_kernel)
        /*0368*/ 	.word	0x00000000


	//----- nvinfo : EIATTR_REGCOUNT
	.align		4
.L_175:
        /*036c*/ 	.byte	0x04, 0x2f
        /*036e*/ 	.short	(.L_177 - .L_176)
	.align		4
.L_176:
        /*0370*/ 	.word	index@(softplus_kernel)
        /*0374*/ 	.word	0x0000000d


	//----- nvinfo : EIATTR_FRAME_SIZE
	.align		4
.L_177:
        /*0378*/ 	.byte	0x04, 0x11
        /*037a*/ 	.short	(.L_179 - .L_178)
	.align		4
.L_178:
        /*037c*/ 	.word	index@(softplus_kernel)
        /*0380*/ 	.word	0x00000000


	//----- nvinfo : EIATTR_REGCOUNT
	.align		4
.L_179:
        /*0384*/ 	.byte	0x04, 0x2f
        /*0386*/ 	.short	(.L_181 - .L_180)
	.align		4
.L_180:
        /*0388*/ 	.word	index@(softplus_backward_kernel)
        /*038c*/ 	.word	0x0000000e


	//----- nvinfo : EIATTR_FRAME_SIZE
	.align		4
.L_181:
        /*0390*/ 	.byte	0x04, 0x11
        /*0392*/ 	.short	(.L_183 - .L_182)
	.align		4
.L_182:
        /*0394*/ 	.word	index@($__internal_0_$__cuda_sm20_rcp_rn_f32_slowpath)
        /*0398*/ 	.word	0x00000000


	//----- nvinfo : EIATTR_FRAME_SIZE
	.align		4
.L_183:
        /*039c*/ 	.byte	0x04, 0x11
        /*039e*/ 	.short	(.L_185 - .L_184)
	.align		4
.L_184:
        /*03a0*/ 	.word	index@(softplus_backward_kernel)
        /*03a4*/ 	.word	0x00000000


	//----- nvinfo : EIATTR_REGCOUNT
	.align		4
.L_185:
        /*03a8*/ 	.byte	0x04, 0x2f
        /*03aa*/ 	.short	(.L_187 - .L_186)
	.align		4
.L_186:
        /*03ac*/ 	.word	index@(powf_kernel)
        /*03b0*/ 	.word	0x0000000e


	//----- nvinfo : EIATTR_FRAME_SIZE
	.align		4
.L_187:
        /*03b4*/ 	.byte	0x04, 0x11
        /*03b6*/ 	.short	(.L_189 - .L_188)
	.align		4
.L_188:
        /*03b8*/ 	.word	index@(powf_kernel)
        /*03bc*/ 	.word	0x00000000


	//----- nvinfo : EIATTR_REGCOUNT
	.align		4
.L_189:
        /*03c0*/ 	.byte	0x04, 0x2f
        /*03c2*/ 	.short	(.L_191 - .L_190)
	.align		4
.L_190:
        /*03c4*/ 	.word	index@(powf_backward_kernel)
        /*03c8*/ 	.word	0x00000012


	//----- nvinfo : EIATTR_FRAME_SIZE
	.align		4
.L_191:
        /*03cc*/ 	.byte	0x04, 0x11
        /*03ce*/ 	.short	(.L_193 - .L_192)
	.align		4
.L_192:
        /*03d0*/ 	.word	index@(powf_backward_kernel)
        /*03d4*/ 	.word	0x00000000


	//----- nvinfo : EIATTR_REGCOUNT
	.align		4
.L_193:
        /*03d8*/ 	.byte	0x04, 0x2f
        /*03da*/ 	.short	(.L_195 - .L_194)
	.align		4
.L_194:
        /*03dc*/ 	.word	index@(square_kernel)
        /*03e0*/ 	.word	0x0000000a


	//----- nvinfo : EIATTR_FRAME_SIZE
	.align		4
.L_195:
        /*03e4*/ 	.byte	0x04, 0x11
        /*03e6*/ 	.short	(.L_197 - .L_196)
	.align		4
.L_196:
        /*03e8*/ 	.word	index@(square_kernel)
        /*03ec*/ 	.word	0x00000000


	//----- nvinfo : EIATTR_REGCOUNT
	.align		4
.L_197:
        /*03f0*/ 	.byte	0x04, 0x2f
        /*03f2*/ 	.short	(.L_199 - .L_198)
	.align		4
.L_198:
        /*03f4*/ 	.word	index@(square_backward_kernel)
        /*03f8*/ 	.word	0x0000000c


	//----- nvinfo : EIATTR_FRAME_SIZE
	.align		4
.L_199:
        /*03fc*/ 	.byte	0x04, 0x11
        /*03fe*/ 	.short	(.L_201 - .L_200)
	.align		4
.L_200:
        /*0400*/ 	.word	index@(square_backward_kernel)
        /*0404*/ 	.word	0x00000000


	//----- nvinfo : EIATTR_REGCOUNT
	.align		4
.L_201:
        /*0408*/ 	.byte	0x04, 0x2f
        /*040a*/ 	.short	(.L_203 - .L_202)
	.align		4
.L_202:
        /*040c*/ 	.word	index@(maximum_kernel)
        /*0410*/ 	.word	0x0000000c


	//----- nvinfo : EIATTR_FRAME_SIZE
	.align		4
.L_203:
        /*0414*/ 	.byte	0x04, 0x11
        /*0416*/ 	.short	(.L_205 - .L_204)
	.align		4
.L_204:
        /*0418*/ 	.word	index@(maximum_kernel)
        /*041c*/ 	.word	0x00000000


	//----- nvinfo : EIATTR_REGCOUNT
	.align		4
.L_205:
        /*0420*/ 	.byte	0x04, 0x2f
        /*0422*/ 	.short	(.L_207 - .L_206)
	.align		4
.L_206:
        /*0424*/ 	.word	index@(maximum_backward_kernel)
        /*0428*/ 	.word	0x0000000e


	//----- nvinfo : EIATTR_FRAME_SIZE
	.align		4
.L_207:
        /*042c*/ 	.byte	0x04, 0x11
        /*042e*/ 	.short	(.L_209 - .L_208)
	.align		4
.L_208:
        /*0430*/ 	.word	index@(maximum_backward_kernel)
        /*0434*/ 	.word	0x00000000


	//----- nvinfo : EIATTR_REGCOUNT
	.align		4
.L_209:
        /*0438*/ 	.byte	0x04, 0x2f
        /*043a*/ 	.short	(.L_211 - .L_210)
	.align		4
.L_210:
        /*043c*/ 	.word	index@(minimum_kernel)
        /*0440*/ 	.word	0x0000000c


	//----- nvinfo : EIATTR_FRAME_SIZE
	.align		4
.L_211:
        /*0444*/ 	.byte	0x04, 0x11
        /*0446*/ 	.short	(.L_213 - .L_212)
	.align		4
.L_212:
        /*0448*/ 	.word	index@(minimum_kernel)
        /*044c*/ 	.word	0x00000000


	//----- nvinfo : EIATTR_REGCOUNT
	.align		4
.L_213:
        /*0450*/ 	.byte	0x04, 0x2f
        /*0452*/ 	.short	(.L_215 - .L_214)
	.align		4
.L_214:
        /*0454*/ 	.word	index@(minimum_backward_kernel)
        /*0458*/ 	.word	0x0000000e


	//----- nvinfo : EIATTR_FRAME_SIZE
	.align		4
.L_215:
        /*045c*/ 	.byte	0x04, 0x11
        /*045e*/ 	.short	(.L_217 - .L_216)
	.align		4
.L_216:
        /*0460*/ 	.word	index@(minimum_backward_kernel)
        /*0464*/ 	.word	0x00000000


	//----- nvinfo : EIATTR_REGCOUNT
	.align		4
.L_217:
        /*0468*/ 	.byte	0x04, 0x2f
        /*046a*/ 	.short	(.L_219 - .L_218)
	.align		4
.L_218:
        /*046c*/ 	.word	index@(equal_kernel)
        /*0470*/ 	.word	0x0000000c


	//----- nvinfo : EIATTR_FRAME_SIZE
	.align		4
.L_219:
        /*0474*/ 	.byte	0x04, 0x11
        /*0476*/ 	.short	(.L_221 - .L_220)
	.align		4
.L_220:
        /*0478*/ 	.word	index@(equal_kernel)
        /*047c*/ 	.word	0x00000000


	//----- nvinfo : EIATTR_REGCOUNT
	.align		4
.L_221:
        /*0480*/ 	.byte	0x04, 0x2f
        /*0482*/ 	.short	(.L_223 - .L_222)
	.align		4
.L_222:
        /*0484*/ 	.word	index@(greater_kernel)
        /*0488*/ 	.word	0x0000000c


	//----- nvinfo : EIATTR_FRAME_SIZE
	.align		4
.L_223:
        /*048c*/ 	.byte	0x04, 0x11
        /*048e*/ 	.short	(.L_225 - .L_224)
	.align		4
.L_224:
        /*0490*/ 	.word	index@(greater_kernel)
        /*0494*/ 	.word	0x00000000


	//----- nvinfo : EIATTR_REGCOUNT
	.align		4
.L_225:
        /*0498*/ 	.byte	0x04, 0x2f
        /*049a*/ 	.short	(.L_227 - .L_226)
	.align		4
.L_226:
        /*049c*/ 	.word	index@(greater_equal_kernel)
        /*04a0*/ 	.word	0x0000000c


	//----- nvinfo : EIATTR_FRAME_SIZE
	.align		4
.L_227:
        /*04a4*/ 	.byte	0x04, 0x11
        /*04a6*/ 	.short	(.L_229 - .L_228)
	.align		4
.L_228:
        /*04a8*/ 	.word	index@(greater_equal_kernel)
        /*04ac*/ 	.word	0x00000000


	//----- nvinfo : EIATTR_REGCOUNT
	.align		4
.L_229:
        /*04b0*/ 	.byte	0x04, 0x2f
        /*04b2*/ 	.short	(.L_231 - .L_230)
	.align		4
.L_230:
        /*04b4*/ 	.word	index@(less_kernel)
        /*04b8*/ 	.word	0x0000000c


	//----- nvinfo : EIATTR_FRAME_SIZE
	.align		4
.L_231:
        /*04bc*/ 	.byte	0x04, 0x11
        /*04be*/ 	.short	(.L_233 - .L_232)
	.align		4
.L_232:
        /*04c0*/ 	.word	index@(less_kernel)
        /*04c4*/ 	.word	0x00000000


	//----- nvinfo : EIATTR_REGCOUNT
	.align		4
.L_233:
        /*04c8*/ 	.byte	0x04, 0x2f
        /*04ca*/ 	.short	(.L_235 - .L_234)
	.align		4
.L_234:
        /*04cc*/ 	.word	index@(less_equal_kernel)
        /*04d0*/ 	.word	0x0000000c


	//----- nvinfo : EIATTR_FRAME_SIZE
	.align		4
.L_235:
        /*04d4*/ 	.byte	0x04, 0x11
        /*04d6*/ 	.short	(.L_237 - .L_236)
	.align		4
.L_236:
        /*04d8*/ 	.word	index@(less_equal_kernel)
        /*04dc*/ 	.word	0x00000000


	//----- nvinfo : EIATTR_REGCOUNT
	.align		4
.L_237:
        /*04e0*/ 	.byte	0x04, 0x2f
        /*04e2*/ 	.short	(.L_239 - .L_238)
	.align		4
.L_238:
        /*04e4*/ 	.word	index@(not_equal_kernel)
        /*04e8*/ 	.word	0x0000000c


	//----- nvinfo : EIATTR_FRAME_SIZE
	.align		4
.L_239:
        /*04ec*/ 	.byte	0x04, 0x11
        /*04ee*/ 	.short	(.L_241 - .L_240)
	.align		4
.L_240:
        /*04f0*/ 	.word	index@(not_equal_kernel)
        /*04f4*/ 	.word	0x00000000


	//----- nvinfo : EIATTR_REGCOUNT
	.align		4
.L_241:
        /*04f8*/ 	.byte	0x04, 0x2f
        /*04fa*/ 	.short	(.L_243 - .L_242)
	.align		4
.L_242:
        /*04fc*/ 	.word	index@(sin_kernel)
        /*0500*/ 	.word	0x00000012


	//----- nvinfo : EIATTR_FRAME_SIZE
	.align		4
.L_243:
        /*0504*/ 	.byte	0x04, 0x11
        /*0506*/ 	.short	(.L_245 - .L_244)
	.align		4
.L_244:
        /*0508*/ 	.word	index@(sin_kernel)
        /*050c*/ 	.word	0x00000000


	//----- nvinfo : EIATTR_REGCOUNT
	.align		4
.L_245:
        /*0510*/ 	.byte	0x04, 0x2f
        /*0512*/ 	.short	(.L_247 - .L_246)
	.align		4
.L_246:
        /*0514*/ 	.word	index@(sin_backward_kernel)
        /*0518*/ 	.word	0x00000012


	//----- nvinfo : EIATTR_FRAME_SIZE
	.align		4
.L_247:
        /*051c*/ 	.byte	0x04, 0x11
        /*051e*/ 	.short	(.L_249 - .L_248)
	.align		4
.L_248:
        /*0520*/ 	.word	index@(sin_backward_kernel)
        /*0524*/ 	.word	0x00000000


	//----- nvinfo : EIATTR_REGCOUNT
	.align		4
.L_249:
        /*0528*/ 	.byte	0x04, 0x2f
        /*052a*/ 	.short	(.L_251 - .L_250)
	.align		4
.L_250:
        /*052c*/ 	.word	index@(cos_kernel)
        /*0530*/ 	.word	0x00000012


	//----- nvinfo : EIATTR_FRAME_SIZE
	.align		4
.L_251:
        /*0534*/ 	.byte	0x04, 0x11
        /*0536*/ 	.short	(.L_253 - .L_252)
	.align		4
.L_252:
        /*0538*/ 	.word	index@(cos_kernel)
        /*053c*/ 	.word	0x00000000


	//----- nvinfo : EIATTR_REGCOUNT
	.align		4
.L_253:
        /*0540*/ 	.byte	0x04, 0x2f
        /*0542*/ 	.short	(.L_255 - .L_254)
	.align		4
.L_254:
        /*0544*/ 	.word	index@(cos_backward_kernel)
        /*0548*/ 	.word	0x00000012


	//----- nvinfo : EIATTR_FRAME_SIZE
	.align		4
.L_255:
        /*054c*/ 	.byte	0x04, 0x11
        /*054e*/ 	.short	(.L_257 - .L_256)
	.align		4
.L_256:
        /*0550*/ 	.word	index@(cos_backward_kernel)
        /*0554*/ 	.word	0x00000000


	//----- nvinfo : EIATTR_REGCOUNT
	.align		4
.L_257:
        /*0558*/ 	.byte	0x04, 0x2f
        /*055a*/ 	.short	(.L_259 - .L_258)
	.align		4
.L_258:
        /*055c*/ 	.word	index@(tan_kernel)
        /*0560*/ 	.word	0x00000012


	//----- nvinfo : EIATTR_FRAME_SIZE
	.align		4
.L_259:
        /*0564*/ 	.byte	0x04, 0x11
        /*0566*/ 	.short	(.L_261 - .L_260)
	.align		4
.L_260:
        /*0568*/ 	.word	index@(tan_kernel)
        /*056c*/ 	.word	0x00000000


	//----- nvinfo : EIATTR_REGCOUNT
	.align		4
.L_261:
        /*0570*/ 	.byte	0x04, 0x2f
        /*0572*/ 	.short	(.L_263 - .L_262)
	.align		4
.L_262:
        /*0574*/ 	.word	index@(tan_backward_kernel)
        /*0578*/ 	.word	0x00000012


	//----- nvinfo : EIATTR_FRAME_SIZE
	.align		4
.L_263:
        /*057c*/ 	.byte	0x04, 0x11
        /*057e*/ 	.short	(.L_265 - .L_264)
	.align		4
.L_264:
        /*0580*/ 	.word	index@(tan_backward_kernel)
        /*0584*/ 	.word	0x00000000


	//----- nvinfo : EIATTR_REGCOUNT
	.align		4
.L_265:
        /*0588*/ 	.byte	0x04, 0x2f
        /*058a*/ 	.short	(.L_267 - .L_266)
	.align		4
.L_266:
        /*058c*/ 	.word	index@(clip_kernel)
        /*0590*/ 	.word	0x0000000a


	//----- nvinfo : EIATTR_FRAME_SIZE
	.align		4
.L_267:
        /*0594*/ 	.byte	0x04, 0x11
        /*0596*/ 	.short	(.L_269 - .L_268)
	.align		4
.L_268:
        /*0598*/ 	.word	index@(clip_kernel)
        /*059c*/ 	.word	0x00000000


	//----- nvinfo : EIATTR_REGCOUNT
	.align		4
.L_269:
        /*05a0*/ 	.byte	0x04, 0x2f
        /*05a2*/ 	.short	(.L_271 - .L_270)
	.align		4
.L_270:
        /*05a4*/ 	.word	index@(clip_backward_kernel)
        /*05a8*/ 	.word	0x0000000c


	//----- nvinfo : EIATTR_FRAME_SIZE
	.align		4
.L_271:
        /*05ac*/ 	.byte	0x04, 0x11
        /*05ae*/ 	.short	(.L_273 - .L_272)
	.align		4
.L_272:
        /*05b0*/ 	.word	index@(clip_backward_kernel)
        /*05b4*/ 	.word	0x00000000


	//----- nvinfo : EIATTR_MIN_STACK_SIZE
	.align		4
.L_273:
        /*05b8*/ 	.byte	0x04, 0x12
        /*05ba*/ 	.short	(.L_275 - .L_274)
	.align		4
.L_274:
        /*05bc*/ 	.word	index@(clip_backward_kernel)
        /*05c0*/ 	.word	0x00000000


	//----- nvinfo : EIATTR_MIN_STACK_SIZE
	.align		4
.L_275:
        /*05c4*/ 	.byte	0x04, 0x12
        /*05c6*/ 	.short	(.L_277 - .L_276)
	.align		4
.L_276:
        /*05c8*/ 	.word	index@(clip_kernel)
        /*05cc*/ 	.word	0x00000000


	//----- nvinfo : EIATTR_MIN_STACK_SIZE
	.align		4
.L_277:
        /*05d0*/ 	.byte	0x04, 0x12
        /*05d2*/ 	.short	(.L_279 - .L_278)
	.align		4
.L_278:
        /*05d4*/ 	.word	index@(tan_backward_kernel)
        /*05d8*/ 	.word	0x00000000


	//----- nvinfo : EIATTR_MIN_STACK_SIZE
	.align		4
.L_279:
        /*05dc*/ 	.byte	0x04, 0x12
        /*05de*/ 	.short	(.L_281 - .L_280)
	.align		4
.L_280:
        /*05e0*/ 	.word	index@(tan_kernel)
        /*05e4*/ 	.word	0x00000000


	//----- nvinfo : EIATTR_MIN_STACK_SIZE
	.align		4
.L_281:
        /*05e8*/ 	.byte	0x04, 0x12
        /*05ea*/ 	.short	(.L_283 - .L_282)
	.align		4
.L_282:
        /*05ec*/ 	.word	index@(cos_backward_kernel)
        /*05f0*/ 	.word	0x00000000


	//----- nvinfo : EIATTR_MIN_STACK_SIZE
	.align		4
.L_283:
        /*05f4*/ 	.byte	0x04, 0x12
        /*05f6*/ 	.short	(.L_285 - .L_284)
	.align		4
.L_284:
        /*05f8*/ 	.word	index@(cos_kernel)
        /*05fc*/ 	.word	0x00000000


	//----- nvinfo : EIATTR_MIN_STACK_SIZE
	.align		4
.L_285:
        /*0600*/ 	.byte	0x04, 0x12
        /*0602*/ 	.short	(.L_287 - .L_286)
	.align		4
.L_286:
        /*0604*/ 	.word	index@(sin_backward_kernel)
        /*0608*/ 	.word	0x00000000


	//----- nvinfo : EIATTR_MIN_STACK_SIZE
	.align		4
.L_287:
        /*060c*/ 	.byte	0x04, 0x12
        /*060e*/ 	.short	(.L_289 - .L_288)
	.align		4
.L_288:
        /*0610*/ 	.word	index@(sin_kernel)
        /*0614*/ 	.word	0x00000000


	//----- nvinfo : EIATTR_MIN_STACK_SIZE
	.align		4
.L_289:
        /*0618*/ 	.byte	0x04, 0x12
        /*061a*/ 	.short	(.L_291 - .L_290)
	.align		4
.L_290:
        /*061c*/ 	.word	index@(not_equal_kernel)
        /*0620*/ 	.word	0x00000000


	//----- nvinfo : EIATTR_MIN_STACK_SIZE
	.align		4
.L_291:
        /*0624*/ 	.byte	0x04, 0x12
        /*0626*/ 	.short	(.L_293 - .L_292)
	.align		4
.L_292:
        /*0628*/ 	.word	index@(less_equal_kernel)
        /*062c*/ 	.word	0x00000000


	//----- nvinfo : EIATTR_MIN_STACK_SIZE
	.align		4
.L_293:
        /*0630*/ 	.byte	0x04, 0x12
        /*0632*/ 	.short	(.L_295 - .L_294)
	.align		4
.L_294:
        /*0634*/ 	.word	index@(less_kernel)
        /*0638*/ 	.word	0x00000000


	//----- nvinfo : EIATTR_MIN_STACK_SIZE
	.align		4
.L_295:
        /*063c*/ 	.byte	0x04, 0x12
        /*063e*/ 	.short	(.L_297 - .L_296)
	.align		4
.L_296:
        /*0640*/ 	.word	index@(greater_equal_kernel)
        /*0644*/ 	.word	0x00000000


	//----- nvinfo : EIATTR_MIN_STACK_SIZE
	.align		4
.L_297:
        /*0648*/ 	.byte	0x04, 0x12
        /*064a*/ 	.short	(.L_299 - .L_298)
	.align		4
.L_298:
        /*064c*/ 	.word	index@(greater_kernel)
        /*0650*/ 	.word	0x00000000


	//----- nvinfo : EIATTR_MIN_STACK_SIZE
	.align		4
.L_299:
        /*0654*/ 	.byte	0x04, 0x12
        /*0656*/ 	.short	(.L_301 - .L_300)
	.align		4
.L_300:
        /*0658*/ 	.word	index@(equal_kernel)
        /*065c*/ 	.word	0x00000000


	//----- nvinfo : EIATTR_MIN_STACK_SIZE
	.align		4
.L_301:
        /*0660*/ 	.byte	0x04, 0x12
        /*0662*/ 	.short	(.L_303 - .L_302)
	.align		4
.L_302:
        /*0664*/ 	.word	index@(minimum_backward_kernel)
        /*0668*/ 	.word	0x00000000


	//----- nvinfo : EIATTR_MIN_STACK_SIZE
	.align		4
.L_303:
        /*066c*/ 	.byte	0x04, 0x12
        /*066e*/ 	.short	(.L_305 - .L_304)
	.align		4
.L_304:
        /*0670*/ 	.word	index@(minimum_kernel)
        /*0674*/ 	.word	0x00000000


	//----- nvinfo : EIATTR_MIN_STACK_SIZE
	.align		4
.L_305:
        /*0678*/ 	.byte	0x04, 0x12
        /*067a*/ 	.short	(.L_307 - .L_306)
	.align		4
.L_306:
        /*067c*/ 	.word	index@(maximum_backward_kernel)
        /*0680*/ 	.word	0x00000000


	//----- nvinfo : EIATTR_MIN_STACK_SIZE
	.align		4
.L_307:
        /*0684*/ 	.byte	0x04, 0x12
        /*0686*/ 	.short	(.L_309 - .L_308)
	.align		4
.L_308:
        /*0688*/ 	.word	index@(maximum_kernel)
        /*068c*/ 	.word	0x00000000


	//----- nvinfo : EIATTR_MIN_STACK_SIZE
	.align		4
.L_309:
        /*0690*/ 	.byte	0x04, 0x12
        /*0692*/ 	.short	(.L_311 - .L_310)
	.align		4
.L_310:
        /*0694*/ 	.word	index@(square_backward_kernel)
        /*0698*/ 	.word	0x00000000


	//----- nvinfo : EIATTR_MIN_STACK_SIZE
	.align		4
.L_311:
        /*069c*/ 	.byte	0x04, 0x12
        /*069e*/ 	.short	(.L_313 - .L_312)
	.align		4
.L_312:
        /*06a0*/ 	.word	index@(square_kernel)
        /*06a4*/ 	.word	0x00000000


	//----- nvinfo : EIATTR_MIN_STACK_SIZE
	.align		4
.L_313:
        /*06a8*/ 	.byte	0x04, 0x12
        /*06aa*/ 	.short	(.L_315 - .L_314)
	.align		4
.L_314:
        /*06ac*/ 	.word	index@(powf_backward_kernel)
        /*06b0*/ 	.word	0x00000000


	//----- nvinfo : EIATTR_MIN_STACK_SIZE
	.align		4
.L_315:
        /*06b4*/ 	.byte	0x04, 0x12
        /*06b6*/ 	.short	(.L_317 - .L_316)
	.align		4
.L_316:
        /*06b8*/ 	.word	index@(powf_kernel)
        /*06bc*/ 	.word	0x00000000


	//----- nvinfo : EIATTR_MIN_STACK_SIZE
	.align		4
.L_317:
        /*06c0*/ 	.byte	0x04, 0x12
        /*06c2*/ 	.short	(.L_319 - .L_318)
	.align		4
.L_318:
        /*06c4*/ 	.word	index@(softplus_backward_kernel)
        /*06c8*/ 	.word	0x00000000


	//----- nvinfo : EIATTR_MIN_STACK_SIZE
	.align		4
.L_319:
        /*06cc*/ 	.byte	0x04, 0x12
        /*06ce*/ 	.short	(.L_321 - .L_320)
	.align		4
.L_320:
        /*06d0*/ 	.word	index@(softplus_kernel)
        /*06d4*/ 	.word	0x00000000


	//----- nvinfo : EIATTR_MIN_STACK_SIZE
	.align		4
.L_321:
        /*06d8*/ 	.byte	0x04, 0x12
        /*06da*/ 	.short	(.L_323 - .L_322)
	.align		4
.L_322:
        /*06dc*/ 	.word	index@(sigmoid_backward_kernel)
        /*06e0*/ 	.word	0x00000000


	//----- nvinfo : EIATTR_MIN_STACK_SIZE
	.align		4
.L_323:
        /*06e4*/ 	.byte	0x04, 0x12
        /*06e6*/ 	.short	(.L_325 - .L_324)
	.align		4
.L_324:
        /*06e8*/ 	.word	index@(sigmoid_kernel)
        /*06ec*/ 	.word	0x00000000


	//----- nvinfo : EIATTR_MIN_STACK_SIZE
	.align		4
.L_325:
        /*06f0*/ 	.byte	0x04, 0x12
        /*06f2*/ 	.short	(.L_327 - .L_326)
	.align		4
.L_326:
        /*06f4*/ 	.word	index@(sqrt_backward_kernel)
        /*06f8*/ 	.word	0x00000000


	//----- nvinfo : EIATTR_MIN_STACK_SIZE
	.align		4
.L_327:
        /*06fc*/ 	.byte	0x04, 0x12
        /*06fe*/ 	.short	(.L_329 - .L_328)
	.align		4
.L_328:
        /*0700*/ 	.word	index@(sqrt_kernel)
        /*0704*/ 	.word	0x00000000


	//----- nvinfo : EIATTR_MIN_STACK_SIZE
	.align		4
.L_329:
        /*0708*/ 	.byte	0x04, 0x12
        /*070a*/ 	.short	(.L_331 - .L_330)
	.align		4
.L_330:
        /*070c*/ 	.word	index@(tanh_backward_kernel)
        /*0710*/ 	.word	0x00000000


	//----- nvinfo : EIATTR_MIN_STACK_SIZE
	.align		4
.L_331:
        /*0714*/ 	.byte	0x04, 0x12
        /*0716*/ 	.short	(.L_333 - .L_332)
	.align		4
.L_332:
        /*0718*/ 	.word	index@(tanh_kernel)
        /*071c*/ 	.word	0x00000000


	//----- nvinfo : EIATTR_MIN_STACK_SIZE
	.align		4
.L_333:
        /*0720*/ 	.byte	0x04, 0x12
        /*0722*/ 	.short	(.L_335 - .L_334)
	.align		4
.L_334:
        /*0724*/ 	.word	index@(logsumexp_backward_kernel)
        /*0728*/ 	.word	0x00000090


	//----- nvinfo : EIATTR_MIN_STACK_SIZE
	.align		4
.L_335:
        /*072c*/ 	.byte	0x04, 0x12
        /*072e*/ 	.short	(.L_337 - .L_336)
	.align		4
.L_336:
        /*0730*/ 	.word	index@(prod_backward_kernel)
        /*0734*/ 	.word	0x00000090


	//----- nvinfo : EIATTR_MIN_STACK_SIZE
	.align		4
.L_337:
        /*0738*/ 	.byte	0x04, 0x12
        /*073a*/ 	.short	(.L_339 - .L_338)
	.align		4
.L_338:
        /*073c*/ 	.word	index@(min_backward_kernel)
        /*0740*/ 	.word	0x000000b0


	//----- nvinfo : EIATTR_MIN_STACK_SIZE
	.align		4
.L_339:
        /*0744*/ 	.byte	0x04, 0x12
        /*0746*/ 	.short	(.L_341 - .L_340)
	.align		4
.L_340:
        /*0748*/ 	.word	index@(max_backward_kernel)
        /*074c*/ 	.word	0x00000080


	//----- nvinfo : EIATTR_MIN_STACK_SIZE
	.align		4
.L_341:
        /*0750*/ 	.byte	0x04, 0x12
        /*0752*/ 	.short	(.L_343 - .L_342)
	.align		4
.L_342:
        /*0754*/ 	.word	index@(log_softmax_kernel)
        /*0758*/ 	.word	0x00000000


	//----- nvinfo : EIATTR_MIN_STACK_SIZE
	.align		4
.L_343:
        /*075c*/ 	.byte	0x04, 0x12
        /*075e*/ 	.short	(.L_345 - .L_344)
	.align		4
.L_344:
        /*0760*/ 	.word	index@(logsumexp_along_axis_kernel)
        /*0764*/ 	.word	0x00000050


	//----- nvinfo : EIATTR_MIN_STACK_SIZE
	.align		4
.L_345:
        /*0768*/ 	.byte	0x04, 0x12
        /*076a*/ 	.short	(.L_347 - .L_346)
	.align		4
.L_346:
        /*076c*/ 	.word	index@(max_along_axis_kernel)
        /*0770*/ 	.word	0x00000000


	//----- nvinfo : EIATTR_MIN_STACK_SIZE
	.align		4
.L_347:
        /*0774*/ 	.byte	0x04, 0x12
        /*0776*/ 	.short	(.L_349 - .L_348)
	.align		4
.L_348:
        /*0778*/ 	.word	index@(sum_along_axis_kernel)
        /*077c*/ 	.word	0x00000000


	//----- nvinfo : EIATTR_MIN_STACK_SIZE
	.align		4
.L_349:
        /*0780*/ 	.byte	0x04, 0x12
        /*0782*/ 	.short	(.L_351 - .L_350)
	.align		4
.L_350:
        /*0784*/ 	.word	index@(add_bias_4d_kernel)
        /*0788*/ 	.word	0x00000000


	//----- nvinfo : EIATTR_MIN_STACK_SIZE
	.align		4
.L_351:
        /*078c*/ 	.byte	0x04, 0x12
        /*078e*/ 	.short	(.L_353 - .L_352)
	.align		4
.L_352:
        /*0790*/ 	.word	index@(transpose_2d_kernel)
        /*0794*/ 	.word	0x00000000


	//----- nvinfo : EIATTR_MIN_STACK_SIZE
	.align		4
.L_353:
        /*0798*/ 	.byte	0x04, 0x12
        /*079a*/ 	.short	(.L_355 - .L_354)
	.align		4
.L_354:
        /*079c*/ 	.word	index@(fill_scalar_kernel)
        /*07a0*/ 	.word	0x00000000


	//----- nvinfo : EIATTR_MIN_STACK_SIZE
	.align		4
.L_355:
        /*07a4*/ 	.byte	0x04, 0x12
        /*07a6*/ 	.short	(.L_357 - .L_356)
	.align		4
.L_356:
        /*07a8*/ 	.word	index@(sgd_step_kernel)
        /*07ac*/ 	.word	0x00000000


	//----- nvinfo : EIATTR_MIN_STACK_SIZE
	.align		4
.L_357:
        /*07b0*/ 	.byte	0x04, 0x12
        /*07b2*/ 	.short	(.L_359 - .L_358)
	.align		4
.L_358:
        /*07b4*/ 	.word	index@(sub_kernel)
        /*07b8*/ 	.word	0x00000000


	//----- nvinfo : EIATTR_MIN_STACK_SIZE
	.align		4
.L_359:
        /*07bc*/ 	.byte	0x04, 0x12
        /*07be*/ 	.short	(.L_361 - .L_360)
	.align		4
.L_360:
        /*07c0*/ 	.word	index@(ln_kernel)
        /*07c4*/ 	.word	0x00000000


	//----- nvinfo : EIATTR_MIN_STACK_SIZE
	.align		4
.L_361:
        /*07c8*/ 	.byte	0x04, 0x12
        /*07ca*/ 	.short	(.L_363 - .L_362)
	.align		4
.L_362:
        /*07cc*/ 	.word	index@(exp_kernel)
        /*07d0*/ 	.word	0x00000000


	//----- nvinfo : EIATTR_MIN_STACK_SIZE
	.align		4
.L_363:
        /*07d4*/ 	.byte	0x04, 0x12
        /*07d6*/ 	.short	(.L_365 - .L_364)
	.align		4
.L_364:
        /*07d8*/ 	.word	index@(broadcast_kernel)
        /*07dc*/ 	.word	0x00000000


	//----- nvinfo : EIATTR_MIN_STACK_SIZE
	.align		4
.L_365:
        /*07e0*/ 	.byte	0x04, 0x12
        /*07e2*/ 	.short	(.L_367 - .L_366)
	.align		4
.L_366:
        /*07e4*/ 	.word	index@(elu_backward_kernel)
        /*07e8*/ 	.word	0x00000000


	//----- nvinfo : EIATTR_MIN_STACK_SIZE
	.align		4
.L_367:
        /*07ec*/ 	.byte	0x04, 0x12
        /*07ee*/ 	.short	(.L_369 - .L_368)
	.align		4
.L_368:
        /*07f0*/ 	.word	index@(elu_kernel)
        /*07f4*/ 	.word	0x00000000


	//----- nvinfo : EIATTR_MIN_STACK_SIZE
	.align		4
.L_369:
        /*07f8*/ 	.byte	0x04, 0x12
        /*07fa*/ 	.short	(.L_371 - .L_370)
	.align		4
.L_370:
        /*07fc*/ 	.word	index@(relu_backward_kernel)
        /*0800*/ 	.word	0x00000000


	//----- nvinfo : EIATTR_MIN_STACK_SIZE
	.align		4
.L_371:
        /*0804*/ 	.byte	0x04, 0x12
        /*0806*/ 	.short	(.L_373 - .L_372)
	.align		4
.L_372:
        /*0808*/ 	.word	index@(div_scalar_kernel)
        /*080c*/ 	.word	0x00000000


	//----- nvinfo : EIATTR_MIN_STACK_SIZE
	.align		4
.L_373:
        /*0810*/ 	.byte	0x04, 0x12
        /*0812*/ 	.short	(.L_375 - .L_374)
	.align		4
.L_374:
        /*0814*/ 	.word	index@(div_kernel)
        /*0818*/ 	.word	0x00000000


	//----- nvinfo : EIATTR_MIN_STACK_SIZE
	.align		4
.L_375:
        /*081c*/ 	.byte	0x04, 0x12
        /*081e*/ 	.short	(.L_377 - .L_376)
	.align		4
.L_376:
        /*0820*/ 	.word	index@(relu_kernel)
        /*0824*/ 	.word	0x00000000


	//----- nvinfo : EIATTR_MIN_STACK_SIZE
	.align		4
.L_377:
        /*0828*/ 	.byte	0x04, 0x12
        /*082a*/ 	.short	(.L_379 - .L_378)
	.align		4
.L_378:
        /*082c*/ 	.word	index@(mul_kernel)
        /*0830*/ 	.word	0x00000000


	//----- nvinfo : EIATTR_MIN_STACK_SIZE
	.align		4
.L_379:
        /*0834*/ 	.byte	0x04, 0x12
        /*0836*/ 	.short	(.L_381 - .L_380)
	.align		4
.L_380:
        /*0838*/ 	.word	index@(add_kernel)
        /*083c*/ 	.word	0x00000000


	//----- nvinfo : EIATTR_MIN_STACK_SIZE
	.align		4
.L_381:
        /*0840*/ 	.byte	0x04, 0x12
        /*0842*/ 	.short	(.L_383 - .L_382)
	.align		4
.L_382:
        /*0844*/ 	.word	index@(abs_backward_kernel)
        /*0848*/ 	.word	0x00000000


	//----- nvinfo : EIATTR_MIN_STACK_SIZE
	.align		4
.L_383:
        /*084c*/ 	.byte	0x04, 0x12
        /*084e*/ 	.short	(.L_385 - .L_384)
	.align		4
.L_384:
        /*0850*/ 	.word	index@(abs_kernel)
        /*0854*/ 	.word	0x00000000
.L_385:


//--------------------- .nv.compat                --------------------------
	.section	.nv.compat,"",@"SHT_CUDA_COMPAT_INFO"
	.align	4
        /*0000*/ 	.byte	0x02, 0x09, 0x00, 0x00, 0x02, 0x02, 0x01, 0x00, 0x02, 0x05, 0x05, 0x00, 0x03, 0x07, 0x01, 0x01
        /*0010*/ 	.byte	0x02, 0x03, 0x00, 0x00, 0x02, 0x06, 0x01, 0x00, 0x04, 0x0b, 0x08, 0x00, 0x01, 0x00, 0x00, 0x00
        /*0020*/ 	.byte	0x00, 0x00, 0x00, 0x00


//--------------------- .nv.info.clip_backward_kernel --------------------------
	.section	.nv.info.clip_backward_kernel,"",@"SHT_CUDA_INFO"
	.sectionflags	@""
	.align	4


	//----- nvinfo : EIATTR_CUDA_API_VERSION
	.align		4
        /*0000*/ 	.byte	0x04, 0x37
        /*0002*/ 	.short	(.L_387 - .L_386)
.L_386:
        /*0004*/ 	.word	0x00000082


	//----- nvinfo : EIATTR_KPARAM_INFO
	.align		4
.L_387:
        /*0008*/ 	.byte	0x04, 0x17
        /*000a*/ 	.short	(.L_389 - .L_388)
.L_388:
        /*000c*/ 	.word	0x00000000
        /*0010*/ 	.short	0x0005
        /*0012*/ 	.short	0x0020
        /*0014*/ 	.byte	0x00, 0xf0, 0x11, 0x00


	//----- nvinfo : EIATTR_KPARAM_INFO
	.align		4
.L_389:
        /*0018*/ 	.byte	0x04, 0x17
        /*001a*/ 	.short	(.L_391 - .L_390)
.L_390:
        /*001c*/ 	.word	0x00000000
        /*0020*/ 	.short	0x0004
        /*0022*/ 	.short	0x001c
        /*0024*/ 	.byte	0x00, 0xf0, 0x11, 0x00


	//----- nvinfo : EIATTR_KPARAM_INFO
	.align		4
.L_391:
        /*0028*/ 	.byte	0x04, 0x17
        /*002a*/ 	.short	(.L_393 - .L_392)
.L_392:
        /*002c*/ 	.word	0x00000000
        /*0030*/ 	.short	0x0003
        /*0032*/ 	.short	0x0018
        /*0034*/ 	.byte	0x00, 0xf0, 0x11, 0x00


	//----- nvinfo : EIATTR_KPARAM_INFO
	.align		4
.L_393:
        /*0038*/ 	.byte	0x04, 0x17
        /*003a*/ 	.short	(.L_395 - .L_394)
.L_394:
        /*003c*/ 	.word	0x00000000
        /*0040*/ 	.short	0x0002
        /*0042*/ 	.short	0x0010
        /*0044*/ 	.byte	0x00, 0xf5, 0x21, 0x00


	//----- nvinfo : EIATTR_KPARAM_INFO
	.align		4
.L_395:
        /*0048*/ 	.byte	0x04, 0x17
        /*004a*/ 	.short	(.L_397 - .L_396)
.L_396:
        /*004c*/ 	.word	0x00000000
        /*0050*/ 	.short	0x0001
        /*0052*/ 	.short	0x0008
        /*0054*/ 	.byte	0x00, 0xf5, 0x21, 0x00


	//----- nvinfo : EIATTR_KPARAM_INFO
	.align		4
.L_397:
        /*0058*/ 	.byte	0x04, 0x17
        /*005a*/ 	.short	(.L_399 - .L_398)
.L_398:
        /*005c*/ 	.word	0x00000000
        /*0060*/ 	.short	0x0000
        /*0062*/ 	.short	0x0000
        /*0064*/ 	.byte	0x00, 0xf5, 0x21, 0x00


	//----- nvinfo : EIATTR_SPARSE_MMA_MASK
	.align		4
.L_399:
        /*0068*/ 	.byte	0x03, 0x50
        /*006a*/ 	.short	0x0000


	//----- nvinfo : EIATTR_MAXREG_COUNT
	.align		4
        /*006c*/ 	.byte	0x03, 0x1b
        /*006e*/ 	.short	0x00ff


	//----- nvinfo : EIATTR_MERCURY_ISA_VERSION
	.align		4
        /*0070*/ 	.byte	0x03, 0x5f
        /*0072*/ 	.short	0x0101


	//----- nvinfo : EIATTR_VRC_CTA_INIT_COUNT
	.align		4
        /*0074*/ 	.byte	0x02, 0x4a
	.zero		1
	.zero		1


	//----- nvinfo : EIATTR_EXIT_INSTR_OFFSETS
	.align		4
        /*0078*/ 	.byte	0x04, 0x1c
        /*007a*/ 	.short	(.L_401 - .L_400)


	//   ....[0]....
.L_400:
        /*007c*/ 	.word	0x00000070


	//   ....[1]....
        /*0080*/ 	.word	0x00000190


	//----- nvinfo : EIATTR_CRS_STACK_SIZE
	.align		4
.L_401:
        /*0084*/ 	.byte	0x04, 0x1e
        /*0086*/ 	.short	(.L_403 - .L_402)
.L_402:
        /*0088*/ 	.word	0x00000000


	//----- nvinfo : EIATTR_CBANK_PARAM_SIZE
	.align		4
.L_403:
        /*008c*/ 	.byte	0x03, 0x19
        /*008e*/ 	.short	0x0024


	//----- nvinfo : EIATTR_PARAM_CBANK
	.align		4
        /*0090*/ 	.byte	0x04, 0x0a
        /*0092*/ 	.short	(.L_405 - .L_404)
	.align		4
.L_404:
        /*0094*/ 	.word	index@(.nv.constant0.clip_backward_kernel)
        /*0098*/ 	.short	0x0380
        /*009a*/ 	.short	0x0024


	//----- nvinfo : EIATTR_SW_WAR
	.align		4
.L_405:
        /*009c*/ 	.byte	0x04, 0x36
        /*009e*/ 	.short	(.L_407 - .L_406)
.L_406:
        /*00a0*/ 	.word	0x00000008
.L_407:


//--------------------- .nv.info.clip_kernel      --------------------------
	.section	.nv.info.clip_kernel,"",@"SHT_CUDA_INFO"
	.sectionflags	@""
	.align	4


	//----- nvinfo : EIATTR_CUDA_API_VERSION
	.align		4
        /*0000*/ 	.byte	0x04, 0x37
        /*0002*/ 	.short	(.L_409 - .L_408)
.L_408:
        /*0004*/ 	.word	0x00000082


	//----- nvinfo : EIATTR_KPARAM_INFO
	.align		4
.L_409:
        /*0008*/ 	.byte	0x04, 0x17
        /*000a*/ 	.short	(.L_411 - .L_410)
.L_410:
        /*000c*/ 	.word	0x00000000
        /*0010*/ 	.short	0x0004
        /*0012*/ 	.short	0x0018
        /*0014*/ 	.byte	0x00, 0xf0, 0x11, 0x00


	//----- nvinfo : EIATTR_KPARAM_INFO
	.align		4
.L_411:
        /*0018*/ 	.byte	0x04, 0x17
        /*001a*/ 	.short	(.L_413 - .L_412)
.L_412:
        /*001c*/ 	.word	0x00000000
        /*0020*/ 	.short	0x0003
        /*0022*/ 	.short	0x0014
        /*0024*/ 	.byte	0x00, 0xf0, 0x11, 0x00


	//----- nvinfo : EIATTR_KPARAM_INFO
	.align		4
.L_413:
        /*0028*/ 	.byte	0x04, 0x17
        /*002a*/ 	.short	(.L_415 - .L_414)
.L_414:
        /*002c*/ 	.word	0x00000000
        /*0030*/ 	.short	0x0002
        /*0032*/ 	.short	0x0010
        /*0034*/ 	.byte	0x00, 0xf0, 0x11, 0x00


	//----- nvinfo : EIATTR_KPARAM_INFO
	.align		4
.L_415:
        /*0038*/ 	.byte	0x04, 0x17
        /*003a*/ 	.short	(.L_417 - .L_416)
.L_416:
        /*003c*/ 	.word	0x00000000
        /*0040*/ 	.short	0x0001
        /*0042*/ 	.short	0x0008
        /*0044*/ 	.byte	0x00, 0xf5, 0x21, 0x00


	//----- nvinfo : EIATTR_KPARAM_INFO
	.align		4
.L_417:
        /*0048*/ 	.byte	0x04, 0x17
        /*004a*/ 	.short	(.L_419 - .L_418)
.L_418:
        /*004c*/ 	.word	0x00000000
        /*0050*/ 	.short	0x0000
        /*0052*/ 	.short	0x0000
        /*0054*/ 	.byte	0x00, 0xf5, 0x21, 0x00


	//----- nvinfo : EIATTR_SPARSE_MMA_MASK
	.align		4
.L_419:
        /*0058*/ 	.byte	0x03, 0x50
        /*005a*/ 	.short	0x0000


	//----- nvinfo : EIATTR_MAXREG_COUNT
	.align		4
        /*005c*/ 	.byte	0x03, 0x1b
        /*005e*/ 	.short	0x00ff


	//----- nvinfo : EIATTR_MERCURY_ISA_VERSION
	.align		4
        /*0060*/ 	.byte	0x03, 0x5f
        /*0062*/ 	.short	0x0101


	//----- nvinfo : EIATTR_VRC_CTA_INIT_COUNT
	.align		4
        /*0064*/ 	.byte	0x02, 0x4a
	.zero		1
	.zero		1


	//----- nvinfo : EIATTR_EXIT_INSTR_OFFSETS
	.align		4
        /*0068*/ 	.byte	0x04, 0x1c
        /*006a*/ 	.short	(.L_421 - .L_420)


	//   ....[0]....
.L_420:
        /*006c*/ 	.word	0x00000070


	//   ....[1]....
        /*0070*/ 	.word	0x00000120


	//----- nvinfo : EIATTR_CBANK_PARAM_SIZE
	.align		4
.L_421:
        /*0074*/ 	.byte	0x03, 0x19
        /*0076*/ 	.short	0x001c


	//----- nvinfo : EIATTR_PARAM_CBANK
	.align		4
        /*0078*/ 	.byte	0x04, 0x0a
        /*007a*/ 	.short	(.L_423 - .L_422)
	.align		4
.L_422:
        /*007c*/ 	.word	index@(.nv.constant0.clip_kernel)
        /*0080*/ 	.short	0x0380
        /*0082*/ 	.short	0x001c


	//----- nvinfo : EIATTR_SW_WAR
	.align		4
.L_423:
        /*0084*/ 	.byte	0x04, 0x36
        /*0086*/ 	.short	(.L_425 - .L_424)
.L_424:
        /*0088*/ 	.word	0x00000008
.L_425:


//--------------------- .nv.info.tan_backward_kernel --------------------------
	.section	.nv.info.tan_backward_kernel,"",@"SHT_CUDA_INFO"
	.sectionflags	@""
	.align	4


	//----- nvinfo : EIATTR_CUDA_API_VERSION
	.align		4
        /*0000*/ 	.byte	0x04, 0x37
        /*0002*/ 	.short	(.L_427 - .L_426)
.L_426:
        /*0004*/ 	.word	0x00000082


	//----- nvinfo : EIATTR_KPARAM_INFO
	.align		4
.L_427:
        /*0008*/ 	.byte	0x04, 0x17
        /*000a*/ 	.short	(.L_429 - .L_428)
.L_428:
        /*000c*/ 	.word	0x00000000
        /*0010*/ 	.short	0x0003
        /*0012*/ 	.short	0x0018
        /*0014*/ 	.byte	0x00, 0xf0, 0x11, 0x00


	//----- nvinfo : EIATTR_KPARAM_INFO
	.align		4
.L_429:
        /*0018*/ 	.byte	0x04, 0x17
        /*001a*/ 	.short	(.L_431 - .L_430)
.L_430:
        /*001c*/ 	.word	0x00000000
        /*0020*/ 	.short	0x0002
        /*0022*/ 	.short	0x0010
        /*0024*/ 	.byte	0x00, 0xf5, 0x21, 0x00


	//----- nvinfo : EIATTR_KPARAM_INFO
	.align		4
.L_431:
        /*0028*/ 	.byte	0x04, 0x17
        /*002a*/ 	.short	(.L_433 - .L_432)
.L_432:
        /*002c*/ 	.word	0x00000000
        /*0030*/ 	.short	0x0001
        /*0032*/ 	.short	0x0008
        /*0034*/ 	.byte	0x00, 0xf5, 0x21, 0x00


	//----- nvinfo : EIATTR_KPARAM_INFO
	.align		4
.L_433:
        /*0038*/ 	.byte	0x04, 0x17
        /*003a*/ 	.short	(.L_435 - .L_434)
.L_434:
        /*003c*/ 	.word	0x00000000
        /*0040*/ 	.short	0x0000
        /*0042*/ 	.short	0x0000
        /*0044*/ 	.byte	0x00, 0xf5, 0x21, 0x00


	//----- nvinfo : EIATTR_SPARSE_MMA_MASK
	.align		4
.L_435:
        /*0048*/ 	.byte	0x03, 0x50
        /*004a*/ 	.short	0x0000


	//----- nvinfo : EIATTR_MAXREG_COUNT
	.align		4
        /*004c*/ 	.byte	0x03, 0x1b
        /*004e*/ 	.short	0x00ff


	//----- nvinfo : EIATTR_MERCURY_ISA_VERSION
	.align		4
        /*0050*/ 	.byte	0x03, 0x5f
        /*0052*/ 	.short	0x0101


	//----- nvinfo : EIATTR_VRC_CTA_INIT_COUNT
	.align		4
        /*0054*/ 	.byte	0x02, 0x4a
	.zero		1
	.zero		1


	//----- nvinfo : EIATTR_EXIT_INSTR_OFFSETS
	.align		4
        /*0058*/ 	.byte	0x04, 0x1c
        /*005a*/ 	.short	(.L_437 - .L_436)


	//   ....[0]....
.L_436:
        /*005c*/ 	.word	0x00000070


	//   ....[1]....
        /*0060*/ 	.word	0x000008b0


	//----- nvinfo : EIATTR_CRS_STACK_SIZE
	.align		4
.L_437:
        /*0064*/ 	.byte	0x04, 0x1e
        /*0066*/ 	.short	(.L_439 - .L_438)
.L_438:
        /*0068*/ 	.word	0x00000000


	//----- nvinfo : EIATTR_CBANK_PARAM_SIZE
	.align		4
.L_439:
        /*006c*/ 	.byte	0x03, 0x19
        /*006e*/ 	.short	0x001c


	//----- nvinfo : EIATTR_PARAM_CBANK
	.align		4
        /*0070*/ 	.byte	0x04, 0x0a
        /*0072*/ 	.short	(.L_441 - .L_440)
	.align		4
.L_440:
        /*0074*/ 	.word	index@(.nv.constant0.tan_backward_kernel)
        /*0078*/ 	.short	0x0380
        /*007a*/ 	.short	0x001c


	//----- nvinfo : EIATTR_SW_WAR
	.align		4
.L_441:
        /*007c*/ 	.byte	0x04, 0x36
        /*007e*/ 	.short	(.L_443 - .L_442)
.L_442:
        /*0080*/ 	.word	0x00000008
.L_443:


//--------------------- .nv.info.tan_kernel       --------------------------
	.section	.nv.info.tan_kernel,"",@"SHT_CUDA_INFO"
	.sectionflags	@""
	.align	4


	//----- nvinfo : EIATTR_CUDA_API_VERSION
	.align		4
        /*0000*/ 	.byte	0x04, 0x37
        /*0002*/ 	.short	(.L_445 - .L_444)
.L_444:
        /*0004*/ 	.word	0x00000082


	//----- nvinfo : EIATTR_KPARAM_INFO
	.align		4
.L_445:
        /*0008*/ 	.byte	0x04, 0x17
        /*000a*/ 	.short	(.L_447 - .L_446)
.L_446:
        /*000c*/ 	.word	0x00000000
        /*0010*/ 	.short	0x0002
        /*0012*/ 	.short	0x0010
        /*0014*/ 	.byte	0x00, 0xf0, 0x11, 0x00


	//----- nvinfo : EIATTR_KPARAM_INFO
	.align		4
.L_447:
        /*0018*/ 	.byte	0x04, 0x17
        /*001a*/ 	.short	(.L_449 - .L_448)
.L_448:
        /*001c*/ 	.word	0x00000000
        /*0020*/ 	.short	0x0001
        /*0022*/ 	.short	0x0008
        /*0024*/ 	.byte	0x00, 0xf5, 0x21, 0x00


	//----- nvinfo : EIATTR_KPARAM_INFO
	.align		4
.L_449:
        /*0028*/ 	.byte	0x04, 0x17
        /*002a*/ 	.short	(.L_451 - .L_450)
.L_450:
        /*002c*/ 	.word	0x00000000
        /*0030*/ 	.short	0x0000
        /*0032*/ 	.short	0x0000
        /*0034*/ 	.byte	0x00, 0xf5, 0x21, 0x00


	//----- nvinfo : EIATTR_SPARSE_MMA_MASK
	.align		4
.L_451:
        /*0038*/ 	.byte	0x03, 0x50
        /*003a*/ 	.short	0x0000


	//----- nvinfo : EIATTR_MAXREG_COUNT
	.align		4
        /*003c*/ 	.byte	0x03, 0x1b
        /*003e*/ 	.short	0x00ff


	//----- nvinfo : EIATTR_MERCURY_ISA_VERSION
	.align		4
        /*0040*/ 	.byte	0x03, 0x5f
        /*0042*/ 	.short	0x0101


	//----- nvinfo : EIATTR_VRC_CTA_INIT_COUNT
	.align		4
        /*0044*/ 	.byte	0x02, 0x4a
	.zero		1
	.zero		1


	//----- nvinfo : EIATTR_EXIT_INSTR_OFFSETS
	.align		4
        /*0048*/ 	.byte	0x04, 0x1c
        /*004a*/ 	.short	(.L_453 - .L_452)


	//   ....[0]....
.L_452:
        /*004c*/ 	.word	0x00000070


	//   ....[1]....
        /*0050*/ 	.word	0x00000860


	//----- nvinfo : EIATTR_CRS_STACK_SIZE
	.align		4
.L_453:
        /*0054*/ 	.byte	0x04, 0x1e
        /*0056*/ 	.short	(.L_455 - .L_454)
.L_454:
        /*0058*/ 	.word	0x00000000


	//----- nvinfo : EIATTR_CBANK_PARAM_SIZE
	.align		4
.L_455:
        /*005c*/ 	.byte	0x03, 0x19
        /*005e*/ 	.short	0x0014


	//----- nvinfo : EIATTR_PARAM_CBANK
	.align		4
        /*0060*/ 	.byte	0x04, 0x0a
        /*0062*/ 	.short	(.L_457 - .L_456)
	.align		4
.L_456:
        /*0064*/ 	.word	index@(.nv.constant0.tan_kernel)
        /*0068*/ 	.short	0x0380
        /*006a*/ 	.short	0x0014


	//----- nvinfo : EIATTR_SW_WAR
	.align		4
.L_457:
        /*006c*/ 	.byte	0x04, 0x36
        /*006e*/ 	.short	(.L_459 - .L_458)
.L_458:
        /*0070*/ 	.word	0x00000008
.L_459:


//--------------------- .nv.info.cos_backward_kernel --------------------------
	.section	.nv.info.cos_backward_kernel,"",@"SHT_CUDA_INFO"
	.sectionflags	@""
	.align	4


	//----- nvinfo : EIATTR_CUDA_API_VERSION
	.align		4
        /*0000*/ 	.byte	0x04, 0x37
        /*0002*/ 	.short	(.L_461 - .L_460)
.L_460:
        /*0004*/ 	.word	0x00000082


	//----- nvinfo : EIATTR_KPARAM_INFO
	.align		4
.L_461:
        /*0008*/ 	.byte	0x04, 0x17
        /*000a*/ 	.short	(.L_463 - .L_462)
.L_462:
        /*000c*/ 	.word	0x00000000
        /*0010*/ 	.short	0x0003
        /*0012*/ 	.short	0x0018
        /*0014*/ 	.byte	0x00, 0xf0, 0x11, 0x00


	//----- nvinfo : EIATTR_KPARAM_INFO
	.align		4
.L_463:
        /*0018*/ 	.byte	0x04, 0x17
        /*001a*/ 	.short	(.L_465 - .L_464)
.L_464:
        /*001c*/ 	.word	0x00000000
        /*0020*/ 	.short	0x0002
        /*0022*/ 	.short	0x0010
        /*0024*/ 	.byte	0x00, 0xf5, 0x21, 0x00


	//----- nvinfo : EIATTR_KPARAM_INFO
	.align		4
.L_465:
        /*0028*/ 	.byte	0x04, 0x17
        /*002a*/ 	.short	(.L_467 - .L_466)
.L_466:
        /*002c*/ 	.word	0x00000000
        /*0030*/ 	.short	0x0001
        /*0032*/ 	.short	0x0008
        /*0034*/ 	.byte	0x00, 0xf5, 0x21, 0x00


	//----- nvinfo : EIATTR_KPARAM_INFO
	.align		4
.L_467:
        /*0038*/ 	.byte	0x04, 0x17
        /*003a*/ 	.short	(.L_469 - .L_468)
.L_468:
        /*003c*/ 	.word	0x00000000
        /*0040*/ 	.short	0x0000
        /*0042*/ 	.short	0x0000
        /*0044*/ 	.byte	0x00, 0xf5, 0x21, 0x00


	//----- nvinfo : EIATTR_SPARSE_MMA_MASK
	.align		4
.L_469:
        /*0048*/ 	.byte	0x03, 0x50
        /*004a*/ 	.short	0x0000


	//----- nvinfo : EIATTR_MAXREG_COUNT
	.align		4
        /*004c*/ 	.byte	0x03, 0x1b
        /*004e*/ 	.short	0x00ff


	//----- nvinfo : EIATTR_MERCURY_ISA_VERSION
	.align		4
        /*0050*/ 	.byte	0x03, 0x5f
        /*0052*/ 	.short	0x0101


	//----- nvinfo : EIATTR_VRC_CTA_INIT_COUNT
	.align		4
        /*0054*/ 	.byte	0x02, 0x4a
	.zero		1
	.zero		1


	//----- nvinfo : EIATTR_EXIT_INSTR_OFFSETS
	.align		4
        /*0058*/ 	.byte	0x04, 0x1c
        /*005a*/ 	.short	(.L_471 - .L_470)


	//   ....[0]....
.L_470:
        /*005c*/ 	.word	0x00000070


	//   ....[1]....
        /*0060*/ 	.word	0x000008e0


	//----- nvinfo : EIATTR_CRS_STACK_SIZE
	.align		4
.L_471:
        /*0064*/ 	.byte	0x04, 0x1e
        /*0066*/ 	.short	(.L_473 - .L_472)
.L_472:
        /*0068*/ 	.word	0x00000000


	//----- nvinfo : EIATTR_CBANK_PARAM_SIZE
	.align		4
.L_473:
        /*006c*/ 	.byte	0x03, 0x19
        /*006e*/ 	.short	0x001c


	//----- nvinfo : EIATTR_PARAM_CBANK
	.align		4
        /*0070*/ 	.byte	0x04, 0x0a
        /*0072*/ 	.short	(.L_475 - .L_474)
	.align		4
.L_474:
        /*0074*/ 	.word	index@(.nv.constant0.cos_backward_kernel)
        /*0078*/ 	.short	0x0380
        /*007a*/ 	.short	0x001c


	//----- nvinfo : EIATTR_SW_WAR
	.align		4
.L_475:
        /*007c*/ 	.byte	0x04, 0x36
        /*007e*/ 	.short	(.L_477 - .L_476)
.L_476:
        /*0080*/ 	.word	0x00000008
.L_477:


//--------------------- .nv.info.cos_kernel       --------------------------
	.section	.nv.info.cos_kernel,"",@"SHT_CUDA_INFO"
	.sectionflags	@""
	.align	4


	//----- nvinfo : EIATTR_CUDA_API_VERSION
	.align		4
        /*0000*/ 	.byte	0x04, 0x37
        /*0002*/ 	.short	(.L_479 - .L_478)
.L_478:
        /*0004*/ 	.word	0x00000082


	//----- nvinfo : EIATTR_KPARAM_INFO
	.align		4
.L_479:
        /*0008*/ 	.byte	0x04, 0x17
        /*000a*/ 	.short	(.L_481 - .L_480)
.L_480:
        /*000c*/ 	.word	0x00000000
        /*0010*/ 	.short	0x0002
        /*0012*/ 	.short	0x0010
        /*0014*/ 	.byte	0x00, 0xf0, 0x11, 0x00


	//----- nvinfo : EIATTR_KPARAM_INFO
	.align		4
.L_481:
        /*0018*/ 	.byte	0x04, 0x17
        /*001a*/ 	.short	(.L_483 - .L_482)
.L_482:
        /*001c*/ 	.word	0x00000000
        /*0020*/ 	.short	0x0001
        /*0022*/ 	.short	0x0008
        /*0024*/ 	.byte	0x00, 0xf5, 0x21, 0x00


	//----- nvinfo : EIATTR_KPARAM_INFO
	.align		4
.L_483:
        /*0028*/ 	.byte	0x04, 0x17
        /*002a*/ 	.short	(.L_485 - .L_484)
.L_484:
        /*002c*/ 	.word	0x00000000
        /*0030*/ 	.short	0x0000
        /*0032*/ 	.short	0x0000
        /*0034*/ 	.byte	0x00, 0xf5, 0x21, 0x00


	//----- nvinfo : EIATTR_SPARSE_MMA_MASK
	.align		4
.L_485:
        /*0038*/ 	.byte	0x03, 0x50
        /*003a*/ 	.short	0x0000


	//----- nvinfo : EIATTR_MAXREG_COUNT
	.align		4
        /*003c*/ 	.byte	0x03, 0x1b
        /*003e*/ 	.short	0x00ff


	//----- nvinfo : EIATTR_MERCURY_ISA_VERSION
	.align		4
        /*0040*/ 	.byte	0x03, 0x5f
        /*0042*/ 	.short	0x0101


	//----- nvinfo : EIATTR_VRC_CTA_INIT_COUNT
	.align		4
        /*0044*/ 	.byte	0x02, 0x4a
	.zero		1
	.zero		1


	//----- nvinfo : EIATTR_EXIT_INSTR_OFFSETS
	.align		4
        /*0048*/ 	.byte	0x04, 0x1c
        /*004a*/ 	.short	(.L_487 - .L_486)


	//   ....[0]....
.L_486:
        /*004c*/ 	.word	0x00000070


	//   ....[1]....
        /*0050*/ 	.word	0x000008b0


	//----- nvinfo : EIATTR_CRS_STACK_SIZE
	.align		4
.L_487:
        /*0054*/ 	.byte	0x04, 0x1e
        /*0056*/ 	.short	(.L_489 - .L_488)
.L_488:
        /*0058*/ 	.word	0x00000000


	//----- nvinfo : EIATTR_CBANK_PARAM_SIZE
	.align		4
.L_489:
        /*005c*/ 	.byte	0x03, 0x19
        /*005e*/ 	.short	0x0014


	//----- nvinfo : EIATTR_PARAM_CBANK
	.align		4
        /*0060*/ 	.byte	0x04, 0x0a
        /*0062*/ 	.short	(.L_491 - .L_490)
	.align		4
.L_490:
        /*0064*/ 	.word	index@(.nv.constant0.cos_kernel)
        /*0068*/ 	.short	0x0380
        /*006a*/ 	.short	0x0014


	//----- nvinfo : EIATTR_SW_WAR
	.align		4
.L_491:
        /*006c*/ 	.byte	0x04, 0x36
        /*006e*/ 	.short	(.L_493 - .L_492)
.L_492:
        /*0070*/ 	.word	0x00000008
.L_493:


//--------------------- .nv.info.sin_backward_kernel --------------------------
	.section	.nv.info.sin_backward_kernel,"",@"SHT_CUDA_INFO"
	.sectionflags	@""
	.align	4


	//----- nvinfo : EIATTR_CUDA_API_VERSION
	.align		4
        /*0000*/ 	.byte	0x04, 0x37
        /*0002*/ 	.short	(.L_495 - .L_494)
.L_494:
        /*0004*/ 	.word	0x00000082


	//----- nvinfo : EIATTR_KPARAM_INFO
	.align		4
.L_495:
        /*0008*/ 	.byte	0x04, 0x17
        /*000a*/ 	.short	(.L_497 - .L_496)
.L_496:
        /*000c*/ 	.word	0x00000000
        /*0010*/ 	.short	0x0003
        /*0012*/ 	.short	0x0018
        /*0014*/ 	.byte	0x00, 0xf0, 0x11, 0x00


	//----- nvinfo : EIATTR_KPARAM_INFO
	.align		4
.L_497:
        /*0018*/ 	.byte	0x04, 0x17
        /*001a*/ 	.short	(.L_499 - .L_498)
.L_498:
        /*001c*/ 	.word	0x00000000
        /*0020*/ 	.short	0x0002
        /*0022*/ 	.short	0x0010
        /*0024*/ 	.byte	0x00, 0xf5, 0x21, 0x00


	//----- nvinfo : EIATTR_KPARAM_INFO
	.align		4
.L_499:
        /*0028*/ 	.byte	0x04, 0x17
        /*002a*/ 	.short	(.L_501 - .L_500)
.L_500:
        /*002c*/ 	.word	0x00000000
        /*0030*/ 	.short	0x0001
        /*0032*/ 	.short	0x0008
        /*0034*/ 	.byte	0x00, 0xf5, 0x21, 0x00


	//----- nvinfo : EIATTR_KPARAM_INFO
	.align		4
.L_501:
        /*0038*/ 	.byte	0x04, 0x17
        /*003a*/ 	.short	(.L_503 - .L_502)
.L_502:
        /*003c*/ 	.word	0x00000000
        /*0040*/ 	.short	0x0000
        /*0042*/ 	.short	0x0000
        /*0044*/ 	.byte	0x00, 0xf5, 0x21, 0x00


	//----- nvinfo : EIATTR_SPARSE_MMA_MASK
	.align		4
.L_503:
        /*0048*/ 	.byte	0x03, 0x50
        /*004a*/ 	.short	0x0000


	//----- nvinfo : EIATTR_MAXREG_COUNT
	.align		4
        /*004c*/ 	.byte	0x03, 0x1b
        /*004e*/ 	.short	0x00ff


	//----- nvinfo : EIATTR_MERCURY_ISA_VERSION
	.align		4
        /*0050*/ 	.byte	0x03, 0x5f
        /*0052*/ 	.short	0x0101


	//----- nvinfo : EIATTR_VRC_CTA_INIT_COUNT
	.align		4
        /*0054*/ 	.byte	0x02, 0x4a
	.zero		1
	.zero		1


	//----- nvinfo : EIATTR_EXIT_INSTR_OFFSETS
	.align		4
        /*0058*/ 	.byte	0x04, 0x1c
        /*005a*/ 	.short	(.L_505 - .L_504)


	//   ....[0]....
.L_504:
        /*005c*/ 	.word	0x00000070


	//   ....[1]....
        /*0060*/ 	.word	0x000008f0


	//----- nvinfo : EIATTR_CRS_STACK_SIZE
	.align		4
.L_505:
        /*0064*/ 	.byte	0x04, 0x1e
        /*0066*/ 	.short	(.L_507 - .L_506)
.L_506:
        /*0068*/ 	.word	0x00000000


	//----- nvinfo : EIATTR_CBANK_PARAM_SIZE
	.align		4
.L_507:
        /*006c*/ 	.byte	0x03, 0x19
        /*006e*/ 	.short	0x001c


	//----- nvinfo : EIATTR_PARAM_CBANK
	.align		4
        /*0070*/ 	.byte	0x04, 0x0a
        /*0072*/ 	.short	(.L_509 - .L_508)
	.align		4
.L_508:
        /*0074*/ 	.word	index@(.nv.constant0.sin_backward_kernel)
        /*0078*/ 	.short	0x0380
        /*007a*/ 	.short	0x001c


	//----- nvinfo : EIATTR_SW_WAR
	.align		4
.L_509:
        /*007c*/ 	.byte	0x04, 0x36
        /*007e*/ 	.short	(.L_511 - .L_510)
.L_510:
        /*0080*/ 	.word	0x00000008
.L_511:


//--------------------- .nv.info.sin_kernel       --------------------------
	.section	.nv.info.sin_kernel,"",@"SHT_CUDA_INFO"
	.sectionflags	@""
	.align	4


	//----- nvinfo : EIATTR_CUDA_API_VERSION
	.align		4
        /*0000*/ 	.byte	0x04, 0x37
        /*0002*/ 	.short	(.L_513 - .L_512)
.L_512:
        /*0004*/ 	.word	0x00000082


	//----- nvinfo : EIATTR_KPARAM_INFO
	.align		4
.L_513:
        /*0008*/ 	.byte	0x04, 0x17
        /*000a*/ 	.short	(.L_515 - .L_514)
.L_514:
        /*000c*/ 	.word	0x00000000
        /*0010*/ 	.short	0x0002
        /*0012*/ 	.short	0x0010
        /*0014*/ 	.byte	0x00, 0xf0, 0x11, 0x00


	//----- nvinfo : EIATTR_KPARAM_INFO
	.align		4
.L_515:
        /*0018*/ 	.byte	0x04, 0x17
        /*001a*/ 	.short	(.L_517 - .L_516)
.L_516:
        /*001c*/ 	.word	0x00000000
        /*0020*/ 	.short	0x0001
        /*0022*/ 	.short	0x0008
        /*0024*/ 	.byte	0x00, 0xf5, 0x21, 0x00


	//----- nvinfo : EIATTR_KPARAM_INFO
	.align		4
.L_517:
        /*0028*/ 	.byte	0x04, 0x17
        /*002a*/ 	.short	(.L_519 - .L_518)
.L_518:
        /*002c*/ 	.word	0x00000000
        /*0030*/ 	.short	0x0000
        /*0032*/ 	.short	0x0000
        /*0034*/ 	.byte	0x00, 0xf5, 0x21, 0x00


	//----- nvinfo : EIATTR_SPARSE_MMA_MASK
	.align		4
.L_519:
        /*0038*/ 	.byte	0x03, 0x50
        /*003a*/ 	.short	0x0000


	//----- nvinfo : EIATTR_MAXREG_COUNT
	.align		4
        /*003c*/ 	.byte	0x03, 0x1b
        /*003e*/ 	.short	0x00ff


	//----- nvinfo : EIATTR_MERCURY_ISA_VERSION
	.align		4
        /*0040*/ 	.byte	0x03, 0x5f
        /*0042*/ 	.short	0x0101


	//----- nvinfo : EIATTR_VRC_CTA_INIT_COUNT
	.align		4
        /*0044*/ 	.byte	0x02, 0x4a
	.zero		1
	.zero		1


	//----- nvinfo : EIATTR_EXIT_INSTR_OFFSETS
	.align		4
        /*0048*/ 	.byte	0x04, 0x1c
        /*004a*/ 	.short	(.L_521 - .L_520)


	//   ....[0]....
.L_520:
        /*004c*/ 	.word	0x00000070


	//   ....[1]....
        /*0050*/ 	.word	0x000008a0


	//----- nvinfo : EIATTR_CRS_STACK_SIZE
	.align		4
.L_521:
        /*0054*/ 	.byte	0x04, 0x1e
        /*0056*/ 	.short	(.L_523 - .L_522)
.L_522:
        /*0058*/ 	.word	0x00000000


	//----- nvinfo : EIATTR_CBANK_PARAM_SIZE
	.align		4
.L_523:
        /*005c*/ 	.byte	0x03, 0x19
        /*005e*/ 	.short	0x0014


	//----- nvinfo : EIATTR_PARAM_CBANK
	.align		4
        /*0060*/ 	.byte	0x04, 0x0a
        /*0062*/ 	.short	(.L_525 - .L_524)
	.align		4
.L_524:
        /*0064*/ 	.word	index@(.nv.constant0.sin_kernel)
        /*0068*/ 	.short	0x0380
        /*006a*/ 	.short	0x0014


	//----- nvinfo : EIATTR_SW_WAR
	.align		4
.L_525:
        /*006c*/ 	.byte	0x04, 0x36
        /*006e*/ 	.short	(.L_527 - .L_526)
.L_526:
        /*0070*/ 	.word	0x00000008
.L_527:


//--------------------- .nv.info.not_equal_kernel --------------------------
	.section	.nv.info.not_equal_kernel,"",@"SHT_CUDA_INFO"
	.sectionflags	@""
	.align	4


	//----- nvinfo : EIATTR_CUDA_API_VERSION
	.align		4
        /*0000*/ 	.byte	0x04, 0x37
        /*0002*/ 	.short	(.L_529 - .L_528)
.L_528:
        /*0004*/ 	.word	0x00000082


	//----- nvinfo : EIATTR_KPARAM_INFO
	.align		4
.L_529:
        /*0008*/ 	.byte	0x04, 0x17
        /*000a*/ 	.short	(.L_531 - .L_530)
.L_530:
        /*000c*/ 	.word	0x00000000
        /*0010*/ 	.short	0x0003
        /*0012*/ 	.short	0x0018
        /*0014*/ 	.byte	0x00, 0xf0, 0x11, 0x00


	//----- nvinfo : EIATTR_KPARAM_INFO
	.align		4
.L_531:
        /*0018*/ 	.byte	0x04, 0x17
        /*001a*/ 	.short	(.L_533 - .L_532)
.L_532:
        /*001c*/ 	.word	0x00000000
        /*0020*/ 	.short	0x0002
        /*0022*/ 	.short	0x0010
        /*0024*/ 	.byte	0x00, 0xf5, 0x21, 0x00


	//----- nvinfo : EIATTR_KPARAM_INFO
	.align		4
.L_533:
        /*0028*/ 	.byte	0x04, 0x17
        /*002a*/ 	.short	(.L_535 - .L_534)
.L_534:
        /*002c*/ 	.word	0x00000000
        /*0030*/ 	.short	0x0001
        /*0032*/ 	.short	0x0008
        /*0034*/ 	.byte	0x00, 0xf5, 0x21, 0x00


	//----- nvinfo : EIATTR_KPARAM_INFO
	.align		4
.L_535:
        /*0038*/ 	.byte	0x04, 0x17
        /*003a*/ 	.short	(.L_537 - .L_536)
.L_536:
        /*003c*/ 	.word	0x00000000
        /*0040*/ 	.short	0x0000
        /*0042*/ 	.short	0x0000
        /*0044*/ 	.byte	0x00, 0xf5, 0x21, 0x00


	//----- nvinfo : EIATTR_SPARSE_MMA_MASK
	.align		4
.L_537:
        /*0048*/ 	.byte	0x03, 0x50
        /*004a*/ 	.short	0x0000


	//----- nvinfo : EIATTR_MAXREG_COUNT
	.align		4
        /*004c*/ 	.byte	0x03, 0x1b
        /*004e*/ 	.short	0x00ff


	//----- nvinfo : EIATTR_MERCURY_ISA_VERSION
	.align		4
        /*0050*/ 	.byte	0x03, 0x5f
        /*0052*/ 	.short	0x0101


	//----- nvinfo : EIATTR_VRC_CTA_INIT_COUNT
	.align		4
        /*0054*/ 	.byte	0x02, 0x4a
	.zero		1
	.zero		1


	//----- nvinfo : EIATTR_EXIT_INSTR_OFFSETS
	.align		4
        /*0058*/ 	.byte	0x04, 0x1c
        /*005a*/ 	.short	(.L_539 - .L_538)


	//   ....[0]....
.L_538:
        /*005c*/ 	.word	0x00000070


	//   ....[1]....
        /*0060*/ 	.word	0x00000140


	//----- nvinfo : EIATTR_CBANK_PARAM_SIZE
	.align		4
.L_539:
        /*0064*/ 	.byte	0x03, 0x19
        /*0066*/ 	.short	0x001c


	//----- nvinfo : EIATTR_PARAM_CBANK
	.align		4
        /*0068*/ 	.byte	0x04, 0x0a
        /*006a*/ 	.short	(.L_541 - .L_540)
	.align		4
.L_540:
        /*006c*/ 	.word	index@(.nv.constant0.not_equal_kernel)
        /*0070*/ 	.short	0x0380
        /*0072*/ 	.short	0x001c


	//----- nvinfo : EIATTR_SW_WAR
	.align		4
.L_541:
        /*0074*/ 	.byte	0x04, 0x36
        /*0076*/ 	.short	(.L_543 - .L_542)
.L_542:
        /*0078*/ 	.word	0x00000008
.L_543:


//--------------------- .nv.info.less_equal_kernel --------------------------
	.section	.nv.info.less_equal_kernel,"",@"SHT_CUDA_INFO"
	.sectionflags	@""
	.align	4


	//----- nvinfo : EIATTR_CUDA_API_VERSION
	.align		4
        /*0000*/ 	.byte	0x04, 0x37
        /*0002*/ 	.short	(.L_545 - .L_544)
.L_544:
        /*0004*/ 	.word	0x00000082


	//----- nvinfo : EIATTR_KPARAM_INFO
	.align		4
.L_545:
        /*0008*/ 	.byte	0x04, 0x17
        /*000a*/ 	.short	(.L_547 - .L_546)
.L_546:
        /*000c*/ 	.word	0x00000000
        /*0010*/ 	.short	0x0003
        /*0012*/ 	.short	0x0018
        /*0014*/ 	.byte	0x00, 0xf0, 0x11, 0x00


	//----- nvinfo : EIATTR_KPARAM_INFO
	.align		4
.L_547:
        /*0018*/ 	.byte	0x04, 0x17
        /*001a*/ 	.short	(.L_549 - .L_548)
.L_548:
        /*001c*/ 	.word	0x00000000
        /*0020*/ 	.short	0x0002
        /*0022*/ 	.short	0x0010
        /*0024*/ 	.byte	0x00, 0xf5, 0x21, 0x00


	//----- nvinfo : EIATTR_KPARAM_INFO
	.align		4
.L_549:
        /*0028*/ 	.byte	0x04, 0x17
        /*002a*/ 	.short	(.L_551 - .L_550)
.L_550:
        /*002c*/ 	.word	0x00000000
        /*0030*/ 	.short	0x0001
        /*0032*/ 	.short	0x0008
        /*0034*/ 	.byte	0x00, 0xf5, 0x21, 0x00


	//----- nvinfo : EIATTR_KPARAM_INFO
	.align		4
.L_551:
        /*0038*/ 	.byte	0x04, 0x17
        /*003a*/ 	.short	(.L_553 - .L_552)
.L_552:
        /*003c*/ 	.word	0x00000000
        /*0040*/ 	.short	0x0000
        /*0042*/ 	.short	0x0000
        /*0044*/ 	.byte	0x00, 0xf5, 0x21, 0x00


	//----- nvinfo : EIATTR_SPARSE_MMA_MASK
	.align		4
.L_553:
        /*0048*/ 	.byte	0x03, 0x50
        /*004a*/ 	.short	0x0000


	//----- nvinfo : EIATTR_MAXREG_COUNT
	.align		4
        /*004c*/ 	.byte	0x03, 0x1b
        /*004e*/ 	.short	0x00ff


	//----- nvinfo : EIATTR_MERCURY_ISA_VERSION
	.align		4
        /*0050*/ 	.byte	0x03, 0x5f
        /*0052*/ 	.short	0x0101


	//----- nvinfo : EIATTR_VRC_CTA_INIT_COUNT
	.align		4
        /*0054*/ 	.byte	0x02, 0x4a
	.zero		1
	.zero		1


	//----- nvinfo : EIATTR_EXIT_INSTR_OFFSETS
	.align		4
        /*0058*/ 	.byte	0x04, 0x1c
        /*005a*/ 	.short	(.L_555 - .L_554)


	//   ....[0]....
.L_554:
        /*005c*/ 	.word	0x00000070


	//   ....[1]....
        /*0060*/ 	.word	0x00000130


	//----- nvinfo : EIATTR_CBANK_PARAM_SIZE
	.align		4
.L_555:
        /*0064*/ 	.byte	0x03, 0x19
        /*0066*/ 	.short	0x001c


	//----- nvinfo : EIATTR_PARAM_CBANK
	.align		4
        /*0068*/ 	.byte	0x04, 0x0a
        /*006a*/ 	.short	(.L_557 - .L_556)
	.align		4
.L_556:
        /*006c*/ 	.word	index@(.nv.constant0.less_equal_kernel)
        /*0070*/ 	.short	0x0380
        /*0072*/ 	.short	0x001c


	//----- nvinfo : EIATTR_SW_WAR
	.align		4
.L_557:
        /*0074*/ 	.byte	0x04, 0x36
        /*0076*/ 	.short	(.L_559 - .L_558)
.L_558:
        /*0078*/ 	.word	0x00000008
.L_559:


//--------------------- .nv.info.less_kernel      --------------------------
	.section	.nv.info.less_kernel,"",@"SHT_CUDA_INFO"
	.sectionflags	@""
	.align	4


	//----- nvinfo : EIATTR_CUDA_API_VERSION
	.align		4
        /*0000*/ 	.byte	0x04, 0x37
        /*0002*/ 	.short	(.L_561 - .L_560)
.L_560:
        /*0004*/ 	.word	0x00000082


	//----- nvinfo : EIATTR_KPARAM_INFO
	.align		4
.L_561:
        /*0008*/ 	.byte	0x04, 0x17
        /*000a*/ 	.short	(.L_563 - .L_562)
.L_562:
        /*000c*/ 	.word	0x00000000
        /*0010*/ 	.short	0x0003
        /*0012*/ 	.short	0x0018
        /*0014*/ 	.byte	0x00, 0xf0, 0x11, 0x00


	//----- nvinfo : EIATTR_KPARAM_INFO
	.align		4
.L_563:
        /*0018*/ 	.byte	0x04, 0x17
        /*001a*/ 	.short	(.L_565 - .L_564)
.L_564:
        /*001c*/ 	.word	0x00000000
        /*0020*/ 	.short	0x0002
        /*0022*/ 	.short	0x0010
        /*0024*/ 	.byte	0x00, 0xf5, 0x21, 0x00


	//----- nvinfo : EIATTR_KPARAM_INFO
	.align		4
.L_565:
        /*0028*/ 	.byte	0x04, 0x17
        /*002a*/ 	.short	(.L_567 - .L_566)
.L_566:
        /*002c*/ 	.word	0x00000000
        /*0030*/ 	.short	0x0001
        /*0032*/ 	.short	0x0008
        /*0034*/ 	.byte	0x00, 0xf5, 0x21, 0x00


	//----- nvinfo : EIATTR_KPARAM_INFO
	.align		4
.L_567:
        /*0038*/ 	.byte	0x04, 0x17
        /*003a*/ 	.short	(.L_569 - .L_568)
.L_568:
        /*003c*/ 	.word	0x00000000
        /*0040*/ 	.short	0x0000
        /*0042*/ 	.short	0x0000
        /*0044*/ 	.byte	0x00, 0xf5, 0x21, 0x00


	//----- nvinfo : EIATTR_SPARSE_MMA_MASK
	.align		4
.L_569:
        /*0048*/ 	.byte	0x03, 0x50
        /*004a*/ 	.short	0x0000


	//----- nvinfo : EIATTR_MAXREG_COUNT
	.align		4
        /*004c*/ 	.byte	0x03, 0x1b
        /*004e*/ 	.short	0x00ff


	//----- nvinfo : EIATTR_MERCURY_ISA_VERSION
	.align		4
        /*0050*/ 	.byte	0x03, 0x5f
        /*0052*/ 	.short	0x0101


	//----- nvinfo : EIATTR_VRC_CTA_INIT_COUNT
	.align		4
        /*0054*/ 	.byte	0x02, 0x4a
	.zero		1
	.zero		1


	//----- nvinfo : EIATTR_EXIT_INSTR_OFFSETS
	.align		4
        /*0058*/ 	.byte	0x04, 0x1c
        /*005a*/ 	.short	(.L_571 - .L_570)


	//   ....[0]....
.L_570:
        /*005c*/ 	.word	0x00000070


	//   ....[1]....
        /*0060*/ 	.word	0x00000130


	//----- nvinfo : EIATTR_CBANK_PARAM_SIZE
	.align		4
.L_571:
        /*0064*/ 	.byte	0x03, 0x19
        /*0066*/ 	.short	0x001c


	//----- nvinfo : EIATTR_PARAM_CBANK
	.align		4
        /*0068*/ 	.byte	0x04, 0x0a
        /*006a*/ 	.short	(.L_573 - .L_572)
	.align		4
.L_572:
        /*006c*/ 	.word	index@(.nv.constant0.less_kernel)
        /*0070*/ 	.short	0x0380
        /*0072*/ 	.short	0x001c


	//----- nvinfo : EIATTR_SW_WAR
	.align		4
.L_573:
        /*0074*/ 	.byte	0x04, 0x36
        /*0076*/ 	.short	(.L_575 - .L_574)
.L_574:
        /*0078*/ 	.word	0x00000008
.L_575:


//--------------------- .nv.info.greater_equal_kernel --------------------------
	.section	.nv.info.greater_equal_kernel,"",@"SHT_CUDA_INFO"
	.sectionflags	@""
	.align	4


	//----- nvinfo : EIATTR_CUDA_API_VERSION
	.align		4
        /*0000*/ 	.byte	0x04, 0x37
        /*0002*/ 	.short	(.L_577 - .L_576)
.L_576:
        /*0004*/ 	.word	0x00000082


	//----- nvinfo : EIATTR_KPARAM_INFO
	.align		4
.L_577:
        /*0008*/ 	.byte	0x04, 0x17
        /*000a*/ 	.short	(.L_579 - .L_578)
.L_578:
        /*000c*/ 	.word	0x00000000
        /*0010*/ 	.short	0x0003
        /*0012*/ 	.short	0x0018
        /*0014*/ 	.byte	0x00, 0xf0, 0x11, 0x00


	//----- nvinfo : EIATTR_KPARAM_INFO
	.align		4
.L_579:
        /*0018*/ 	.byte	0x04, 0x17
        /*001a*/ 	.short	(.L_581 - .L_580)
.L_580:
        /*001c*/ 	.word	0x00000000
        /*0020*/ 	.short	0x0002
        /*0022*/ 	.short	0x0010
        /*0024*/ 	.byte	0x00, 0xf5, 0x21, 0x00


	//----- nvinfo : EIATTR_KPARAM_INFO
	.align		4
.L_581:
        /*0028*/ 	.byte	0x04, 0x17
        /*002a*/ 	.short	(.L_583 - .L_582)
.L_582:
        /*002c*/ 	.word	0x00000000
        /*0030*/ 	.short	0x0001
        /*0032*/ 	.short	0x0008
        /*0034*/ 	.byte	0x00, 0xf5, 0x21, 0x00


	//----- nvinfo : EIATTR_KPARAM_INFO
	.align		4
.L_583:
        /*0038*/ 	.byte	0x04, 0x17
        /*003a*/ 	.short	(.L_585 - .L_584)
.L_584:
        /*003c*/ 	.word	0x00000000
        /*0040*/ 	.short	0x0000
        /*0042*/ 	.short	0x0000
        /*0044*/ 	.byte	0x00, 0xf5, 0x21, 0x00


	//----- nvinfo : EIATTR_SPARSE_MMA_MASK
	.align		4
.L_585:
        /*0048*/ 	.byte	0x03, 0x50
        /*004a*/ 	.short	0x0000


	//----- nvinfo : EIATTR_MAXREG_COUNT
	.align		4
        /*004c*/ 	.byte	0x03, 0x1b
        /*004e*/ 	.short	0x00ff


	//----- nvinfo : EIATTR_MERCURY_ISA_VERSION
	.align		4
        /*0050*/ 	.byte	0x03, 0x5f
        /*0052*/ 	.short	0x0101


	//----- nvinfo : EIATTR_VRC_CTA_INIT_COUNT
	.align		4
        /*0054*/ 	.byte	0x02, 0x4a
	.zero		1
	.zero		1


	//----- nvinfo : EIATTR_EXIT_INSTR_OFFSETS
	.align		4
        /*0058*/ 	.byte	0x04, 0x1c
        /*005a*/ 	.short	(.L_587 - .L_586)


	//   ....[0]....
.L_586:
        /*005c*/ 	.word	0x00000070


	//   ....[1]....
        /*0060*/ 	.word	0x00000130


	//----- nvinfo : EIATTR_CBANK_PARAM_SIZE
	.align		4
.L_587:
        /*0064*/ 	.byte	0x03, 0x19
        /*0066*/ 	.short	0x001c


	//----- nvinfo : EIATTR_PARAM_CBANK
	.align		4
        /*0068*/ 	.byte	0x04, 0x0a
        /*006a*/ 	.short	(.L_589 - .L_588)
	.align		4
.L_588:
        /*006c*/ 	.word	index@(.nv.constant0.greater_equal_kernel)
        /*0070*/ 	.short	0x0380
        /*0072*/ 	.short	0x001c


	//----- nvinfo : EIATTR_SW_WAR
	.align		4
.L_589:
        /*0074*/ 	.byte	0x04, 0x36
        /*0076*/ 	.short	(.L_591 - .L_590)
.L_590:
        /*0078*/ 	.word	0x00000008
.L_591:


//--------------------- .nv.info.greater_kernel   --------------------------
	.section	.nv.info.greater_kernel,"",@"SHT_CUDA_INFO"
	.sectionflags	@""
	.align	4


	//----- nvinfo : EIATTR_CUDA_API_VERSION
	.align		4
        /*0000*/ 	.byte	0x04, 0x37
        /*0002*/ 	.short	(.L_593 - .L_592)
.L_592:
        /*0004*/ 	.word	0x00000082


	//----- nvinfo : EIATTR_KPARAM_INFO
	.align		4
.L_593:
        /*0008*/ 	.byte	0x04, 0x17
        /*000a*/ 	.short	(.L_595 - .L_594)
.L_594:
        /*000c*/ 	.word	0x00000000
        /*0010*/ 	.short	0x0003
        /*0012*/ 	.short	0x0018
        /*0014*/ 	.byte	0x00, 0xf0, 0x11, 0x00


	//----- nvinfo : EIATTR_KPARAM_INFO
	.align		4
.L_595:
        /*0018*/ 	.byte	0x04, 0x17
        /*001a*/ 	.short	(.L_597 - .L_596)
.L_596:
        /*001c*/ 	.word	0x00000000
        /*0020*/ 	.short	0x0002
        /*0022*/ 	.short	0x0010
        /*0024*/ 	.byte	0x00, 0xf5, 0x21, 0x00


	//----- nvinfo : EIATTR_KPARAM_INFO
	.align		4
.L_597:
        /*0028*/ 	.byte	0x04, 0x17
        /*002a*/ 	.short	(.L_599 - .L_598)
.L_598:
        /*002c*/ 	.word	0x00000000
        /*0030*/ 	.short	0x0001
        /*0032*/ 	.short	0x0008
        /*0034*/ 	.byte	0x00, 0xf5, 0x21, 0x00


	//----- nvinfo : EIATTR_KPARAM_INFO
	.align		4
.L_599:
        /*0038*/ 	.byte	0x04, 0x17
        /*003a*/ 	.short	(.L_601 - .L_600)
.L_600:
        /*003c*/ 	.word	0x00000000
        /*0040*/ 	.short	0x0000
        /*0042*/ 	.short	0x0000
        /*0044*/ 	.byte	0x00, 0xf5, 0x21, 0x00


	//----- nvinfo : EIATTR_SPARSE_MMA_MASK
	.align		4
.L_601:
        /*0048*/ 	.byte	0x03, 0x50
        /*004a*/ 	.short	0x0000


	//----- nvinfo : EIATTR_MAXREG_COUNT
	.align		4
        /*004c*/ 	.byte	0x03, 0x1b
        /*004e*/ 	.short	0x00ff


	//----- nvinfo : EIATTR_MERCURY_ISA_VERSION
	.align		4
        /*0050*/ 	.byte	0x03, 0x5f
        /*0052*/ 	.short	0x0101


	//----- nvinfo : EIATTR_VRC_CTA_INIT_COUNT
	.align		4
        /*0054*/ 	.byte	0x02, 0x4a
	.zero		1
	.zero		1


	//----- nvinfo : EIATTR_EXIT_INSTR_OFFSETS
	.align		4
        /*0058*/ 	.byte	0x04, 0x1c
        /*005a*/ 	.short	(.L_603 - .L_602)


	//   ....[0]....
.L_602:
        /*005c*/ 	.word	0x00000070


	//   ....[1]....
        /*0060*/ 	.word	0x00000130


	//----- nvinfo : EIATTR_CBANK_PARAM_SIZE
	.align		4
.L_603:
        /*0064*/ 	.byte	0x03, 0x19
        /*0066*/ 	.short	0x001c


	//----- nvinfo : EIATTR_PARAM_CBANK
	.align		4
        /*0068*/ 	.byte	0x04, 0x0a
        /*006a*/ 	.short	(.L_605 - .L_604)
	.align		4
.L_604:
        /*006c*/ 	.word	index@(.nv.constant0.greater_kernel)
        /*0070*/ 	.short	0x0380
        /*0072*/ 	.short	0x001c


	//----- nvinfo : EIATTR_SW_WAR
	.align		4
.L_605:
        /*0074*/ 	.byte	0x04, 0x36
        /*0076*/ 	.short	(.L_607 - .L_606)
.L_606:
        /*0078*/ 	.word	0x00000008
.L_607:


//--------------------- .nv.info.equal_kernel     --------------------------
	.section	.nv.info.equal_kernel,"",@"SHT_CUDA_INFO"
	.sectionflags	@""
	.align	4


	//----- nvinfo : EIATTR_CUDA_API_VERSION
	.align		4
        /*0000*/ 	.byte	0x04, 0x37
        /*0002*/ 	.short	(.L_609 - .L_608)
.L_608:
        /*0004*/ 	.word	0x00000082


	//----- nvinfo : EIATTR_KPARAM_INFO
	.align		4
.L_609:
        /*0008*/ 	.byte	0x04, 0x17
        /*000a*/ 	.short	(.L_611 - .L_610)
.L_610:
        /*000c*/ 	.word	0x00000000
        /*0010*/ 	.short	0x0003
        /*0012*/ 	.short	0x0018
        /*0014*/ 	.byte	0x00, 0xf0, 0x11, 0x00


	//----- nvinfo : EIATTR_KPARAM_INFO
	.align		4
.L_611:
        /*0018*/ 	.byte	0x04, 0x17
        /*001a*/ 	.short	(.L_613 - .L_612)
.L_612:
        /*001c*/ 	.word	0x00000000
        /*0020*/ 	.short	0x0002
        /*0022*/ 	.short	0x0010
        /*0024*/ 	.byte	0x00, 0xf5, 0x21, 0x00


	//----- nvinfo : EIATTR_KPARAM_INFO
	.align		4
.L_613:
        /*0028*/ 	.byte	0x04, 0x17
        /*002a*/ 	.short	(.L_615 - .L_614)
.L_614:
        /*002c*/ 	.word	0x00000000
        /*0030*/ 	.short	0x0001
        /*0032*/ 	.short	0x0008
        /*0034*/ 	.byte	0x00, 0xf5, 0x21, 0x00


	//----- nvinfo : EIATTR_KPARAM_INFO
	.align		4
.L_615:
        /*0038*/ 	.byte	0x04, 0x17
        /*003a*/ 	.short	(.L_617 - .L_616)
.L_616:
        /*003c*/ 	.word	0x00000000
        /*0040*/ 	.short	0x0000
        /*0042*/ 	.short	0x0000
        /*0044*/ 	.byte	0x00, 0xf5, 0x21, 0x00


	//----- nvinfo : EIATTR_SPARSE_MMA_MASK
	.align		4
.L_617:
        /*0048*/ 	.byte	0x03, 0x50
        /*004a*/ 	.short	0x0000


	//----- nvinfo : EIATTR_MAXREG_COUNT
	.align		4
        /*004c*/ 	.byte	0x03, 0x1b
        /*004e*/ 	.short	0x00ff


	//----- nvinfo : EIATTR_MERCURY_ISA_VERSION
	.align		4
        /*0050*/ 	.byte	0x03, 0x5f
        /*0052*/ 	.short	0x0101


	//----- nvinfo : EIATTR_VRC_CTA_INIT_COUNT
	.align		4
        /*0054*/ 	.byte	0x02, 0x4a
	.zero		1
	.zero		1


	//----- nvinfo : EIATTR_EXIT_INSTR_OFFSETS
	.align		4
        /*0058*/ 	.byte	0x04, 0x1c
        /*005a*/ 	.short	(.L_619 - .L_618)


	//   ....[0]....
.L_618:
        /*005c*/ 	.word	0x00000070


	//   ....[1]....
        /*0060*/ 	.word	0x00000140


	//----- nvinfo : EIATTR_CBANK_PARAM_SIZE
	.align		4
.L_619:
        /*0064*/ 	.byte	0x03, 0x19
        /*0066*/ 	.short	0x001c


	//----- nvinfo : EIATTR_PARAM_CBANK
	.align		4
        /*0068*/ 	.byte	0x04, 0x0a
        /*006a*/ 	.short	(.L_621 - .L_620)
	.align		4
.L_620:
        /*006c*/ 	.word	index@(.nv.constant0.equal_kernel)
        /*0070*/ 	.short	0x0380
        /*0072*/ 	.short	0x001c


	//----- nvinfo : EIATTR_SW_WAR
	.align		4
.L_621:
        /*0074*/ 	.byte	0x04, 0x36
        /*0076*/ 	.short	(.L_623 - .L_622)
.L_622:
        /*0078*/ 	.word	0x00000008
.L_623:


//--------------------- .nv.info.minimum_backward_kernel --------------------------
	.section	.nv.info.minimum_backward_kernel,"",@"SHT_CUDA_INFO"
	.sectionflags	@""
	.align	4


	//----- nvinfo : EIATTR_CUDA_API_VERSION
	.align		4
        /*0000*/ 	.byte	0x04, 0x37
        /*0002*/ 	.short	(.L_625 - .L_624)
.L_624:
        /*0004*/ 	.word	0x00000082


	//----- nvinfo : EIATTR_KPARAM_INFO
	.align		4
.L_625:
        /*0008*/ 	.byte	0x04, 0x17
        /*000a*/ 	.short	(.L_627 - .L_626)
.L_626:
        /*000c*/ 	.word	0x00000000
        /*0010*/ 	.short	0x0005
        /*0012*/ 	.short	0x0028
        /*0014*/ 	.byte	0x00, 0xf0, 0x11, 0x00


	//----- nvinfo : EIATTR_KPARAM_INFO
	.align		4
.L_627:
        /*0018*/ 	.byte	0x04, 0x17
        /*001a*/ 	.short	(.L_629 - .L_628)
.L_628:
        /*001c*/ 	.word	0x00000000
        /*0020*/ 	.short	0x0004
        /*0022*/ 	.short	0x0020
        /*0024*/ 	.byte	0x00, 0xf5, 0x21, 0x00


	//----- nvinfo : EIATTR_KPARAM_INFO
	.align		4
.L_629:
        /*0028*/ 	.byte	0x04, 0x17
        /*002a*/ 	.short	(.L_631 - .L_630)
.L_630:
        /*002c*/ 	.word	0x00000000
        /*0030*/ 	.short	0x0003
        /*0032*/ 	.short	0x0018
        /*0034*/ 	.byte	0x00, 0xf5, 0x21, 0x00


	//----- nvinfo : EIATTR_KPARAM_INFO
	.align		4
.L_631:
        /*0038*/ 	.byte	0x04, 0x17
        /*003a*/ 	.short	(.L_633 - .L_632)
.L_632:
        /*003c*/ 	.word	0x00000000
        /*0040*/ 	.short	0x0002
        /*0042*/ 	.short	0x0010
        /*0044*/ 	.byte	0x00, 0xf5, 0x21, 0x00


	//----- nvinfo : EIATTR_KPARAM_INFO
	.align		4
.L_633:
        /*0048*/ 	.byte	0x04, 0x17
        /*004a*/ 	.short	(.L_635 - .L_634)
.L_634:
        /*004c*/ 	.word	0x00000000
        /*0050*/ 	.short	0x0001
        /*0052*/ 	.short	0x0008
        /*0054*/ 	.byte	0x00, 0xf5, 0x21, 0x00


	//----- nvinfo : EIATTR_KPARAM_INFO
	.align		4
.L_635:
        /*0058*/ 	.byte	0x04, 0x17
        /*005a*/ 	.short	(.L_637 - .L_636)
.L_636:
        /*005c*/ 	.word	0x00000000
        /*0060*/ 	.short	0x0000
        /*0062*/ 	.short	0x0000
        /*0064*/ 	.byte	0x00, 0xf5, 0x21, 0x00


	//----- nvinfo : EIATTR_SPARSE_MMA_MASK
	.align		4
.L_637:
        /*0068*/ 	.byte	0x03, 0x50
        /*006a*/ 	.short	0x0000


	//----- nvinfo : EIATTR_MAXREG_COUNT
	.align		4
        /*006c*/ 	.byte	0x03, 0x1b
        /*006e*/ 	.short	0x00ff


	//----- nvinfo : EIATTR_MERCURY_ISA_VERSION
	.align		4
        /*0070*/ 	.byte	0x03, 0x5f
        /*0072*/ 	.short	0x0101


	//----- nvinfo : EIATTR_VRC_CTA_INIT_COUNT
	.align		4
        /*0074*/ 	.byte	0x02, 0x4a
	.zero		1
	.zero		1


	//----- nvinfo : EIATTR_EXIT_INSTR_OFFSETS
	.align		4
        /*0078*/ 	.byte	0x04, 0x1c
        /*007a*/ 	.short	(.L_639 - .L_638)


	//   ....[0]....
.L_638:
        /*007c*/ 	.word	0x00000070


	//   ....[1]....
        /*0080*/ 	.word	0x000001a0


	//   ....[2]....
        /*0084*/ 	.word	0x00000220


	//   ....[3]....
        /*0088*/ 	.word	0x00000290


	//----- nvinfo : EIATTR_CBANK_PARAM_SIZE
	.align		4
.L_639:
        /*008c*/ 	.byte	0x03, 0x19
        /*008e*/ 	.short	0x002c


	//----- nvinfo : EIATTR_PARAM_CBANK
	.align		4
        /*0090*/ 	.byte	0x04, 0x0a
        /*0092*/ 	.short	(.L_641 - .L_640)
	.align		4
.L_640:
        /*0094*/ 	.word	index@(.nv.constant0.minimum_backward_kernel)
        /*0098*/ 	.short	0x0380
        /*009a*/ 	.short	0x002c


	//----- nvinfo : EIATTR_SW_WAR
	.align		4
.L_641:
        /*009c*/ 	.byte	0x04, 0x36
        /*009e*/ 	.short	(.L_643 - .L_642)
.L_642:
        /*00a0*/ 	.word	0x00000008
.L_643:


//--------------------- .nv.info.minimum_kernel   --------------------------
	.section	.nv.info.minimum_kernel,"",@"SHT_CUDA_INFO"
	.sectionflags	@""
	.align	4


	//----- nvinfo : EIATTR_CUDA_API_VERSION
	.align		4
        /*0000*/ 	.byte	0x04, 0x37
        /*0002*/ 	.short	(.L_645 - .L_644)
.L_644:
        /*0004*/ 	.word	0x00000082


	//----- nvinfo : EIATTR_KPARAM_INFO
	.align		4
.L_645:
        /*0008*/ 	.byte	0x04, 0x17
        /*000a*/ 	.short	(.L_647 - .L_646)
.L_646:
        /*000c*/ 	.word	0x00000000
        /*0010*/ 	.short	0x0003
        /*0012*/ 	.short	0x0018
        /*0014*/ 	.byte	0x00, 0xf0, 0x11, 0x00


	//----- nvinfo : EIATTR_KPARAM_INFO
	.align		4
.L_647:
        /*0018*/ 	.byte	0x04, 0x17
        /*001a*/ 	.short	(.L_649 - .L_648)
.L_648:
        /*001c*/ 	.word	0x00000000
        /*0020*/ 	.short	0x0002
        /*0022*/ 	.short	0x0010
        /*0024*/ 	.byte	0x00, 0xf5, 0x21, 0x00


	//----- nvinfo : EIATTR_KPARAM_INFO
	.align		4
.L_649:
        /*0028*/ 	.byte	0x04, 0x17
        /*002a*/ 	.short	(.L_651 - .L_650)
.L_650:
        /*002c*/ 	.word	0x00000000
        /*0030*/ 	.short	0x0001
        /*0032*/ 	.short	0x0008
        /*0034*/ 	.byte	0x00, 0xf5, 0x21, 0x00


	//----- nvinfo : EIATTR_KPARAM_INFO
	.align		4
.L_651:
        /*0038*/ 	.byte	0x04, 0x17
        /*003a*/ 	.short	(.L_653 - .L_652)
.L_652:
        /*003c*/ 	.word	0x00000000
        /*0040*/ 	.short	0x0000
        /*0042*/ 	.short	0x0000
        /*0044*/ 	.byte	0x00, 0xf5, 0x21, 0x00


	//----- nvinfo : EIATTR_SPARSE_MMA_MASK
	.align		4
.L_653:
        /*0048*/ 	.byte	0x03, 0x50
        /*004a*/ 	.short	0x0000


	//----- nvinfo : EIATTR_MAXREG_COUNT
	.align		4
        /*004c*/ 	.byte	0x03, 0x1b
        /*004e*/ 	.short	0x00ff


	//----- nvinfo : EIATTR_MERCURY_ISA_VERSION
	.align		4
        /*0050*/ 	.byte	0x03, 0x5f
        /*0052*/ 	.short	0x0101


	//----- nvinfo : EIATTR_VRC_CTA_INIT_COUNT
	.align		4
        /*0054*/ 	.byte	0x02, 0x4a
	.zero		1
	.zero		1


	//----- nvinfo : EIATTR_EXIT_INSTR_OFFSETS
	.align		4
        /*0058*/ 	.byte	0x04, 0x1c
        /*005a*/ 	.short	(.L_655 - .L_654)


	//   ....[0]....
.L_654:
        /*005c*/ 	.word	0x00000070


	//   ....[1]....
        /*0060*/ 	.word	0x00000130


	//----- nvinfo : EIATTR_CBANK_PARAM_SIZE
	.align		4
.L_655:
        /*0064*/ 	.byte	0x03, 0x19
        /*0066*/ 	.short	0x001c


	//----- nvinfo : EIATTR_PARAM_CBANK
	.align		4
        /*0068*/ 	.byte	0x04, 0x0a
        /*006a*/ 	.short	(.L_657 - .L_656)
	.align		4
.L_656:
        /*006c*/ 	.word	index@(.nv.constant0.minimum_kernel)
        /*0070*/ 	.short	0x0380
        /*0072*/ 	.short	0x001c


	//----- nvinfo : EIATTR_SW_WAR
	.align		4
.L_657:
        /*0074*/ 	.byte	0x04, 0x36
        /*0076*/ 	.short	(.L_659 - .L_658)
.L_658:
        /*0078*/ 	.word	0x00000008
.L_659:


//--------------------- .nv.info.maximum_backward_kernel --------------------------
	.section	.nv.info.maximum_backward_kernel,"",@"SHT_CUDA_INFO"
	.sectionflags	@""
	.align	4


	//----- nvinfo : EIATTR_CUDA_API_VERSION
	.align		4
        /*0000*/ 	.byte	0x04, 0x37
        /*0002*/ 	.short	(.L_661 - .L_660)
.L_660:
        /*0004*/ 	.word	0x00000082


	//----- nvinfo : EIATTR_KPARAM_INFO
	.align		4
.L_661:
        /*0008*/ 	.byte	0x04, 0x17
        /*000a*/ 	.short	(.L_663 - .L_662)
.L_662:
        /*000c*/ 	.word	0x00000000
        /*0010*/ 	.short	0x0005
        /*0012*/ 	.short	0x0028
        /*0014*/ 	.byte	0x00, 0xf0, 0x11, 0x00


	//----- nvinfo : EIATTR_KPARAM_INFO
	.align		4
.L_663:
        /*0018*/ 	.byte	0x04, 0x17
        /*001a*/ 	.short	(.L_665 - .L_664)
.L_664:
        /*001c*/ 	.word	0x00000000
        /*0020*/ 	.short	0x0004
        /*0022*/ 	.short	0x0020
        /*0024*/ 	.byte	0x00, 0xf5, 0x21, 0x00


	//----- nvinfo : EIATTR_KPARAM_INFO
	.align		4
.L_665:
        /*0028*/ 	.byte	0x04, 0x17
        /*002a*/ 	.short	(.L_667 - .L_666)
.L_666:
        /*002c*/ 	.word	0x00000000
        /*0030*/ 	.short	0x0003
        /*0032*/ 	.short	0x0018
        /*0034*/ 	.byte	0x00, 0xf5, 0x21, 0x00


	//----- nvinfo : EIATTR_KPARAM_INFO
	.align		4
.L_667:
        /*0038*/ 	.byte	0x04, 0x17
        /*003a*/ 	.short	(.L_669 - .L_668)
.L_668:
        /*003c*/ 	.word	0x00000000
        /*0040*/ 	.short	0x0002
        /*0042*/ 	.short	0x0010
        /*0044*/ 	.byte	0x00, 0xf5, 0x21, 0x00


	//----- nvinfo : EIATTR_KPARAM_INFO
	.align		4
.L_669:
        /*0048*/ 	.byte	0x04, 0x17
        /*004a*/ 	.short	(.L_671 - .L_670)
.L_670:
        /*004c*/ 	.word	0x00000000
        /*0050*/ 	.short	0x0001
        /*0052*/ 	.short	0x0008
        /*0054*/ 	.byte	0x00, 0xf5, 0x21, 0x00


	//----- nvinfo : EIATTR_KPARAM_INFO
	.align		4
.L_671:
        /*0058*/ 	.byte	0x04, 0x17
        /*005a*/ 	.short	(.L_673 - .L_672)
.L_672:
        /*005c*/ 	.word	0x00000000
        /*0060*/ 	.short	0x0000
        /*0062*/ 	.short	0x0000
        /*0064*/ 	.byte	0x00, 0xf5, 0x21, 0x00


	//----- nvinfo : EIATTR_SPARSE_MMA_MASK
	.align		4
.L_673:
        /*0068*/ 	.byte	0x03, 0x50
        /*006a*/ 	.short	0x0000


	//----- nvinfo : EIATTR_MAXREG_COUNT
	.align		4
        /*006c*/ 	.byte	0x03, 0x1b
        /*006e*/ 	.short	0x00ff


	//----- nvinfo : EIATTR_MERCURY_ISA_VERSION
	.align		4
        /*0070*/ 	.byte	0x03, 0x5f
        /*0072*/ 	.short	0x0101


	//----- nvinfo : EIATTR_VRC_CTA_INIT_COUNT
	.align		4
        /*0074*/ 	.byte	0x02, 0x4a
	.zero		1
	.zero		1


	//----- nvinfo : EIATTR_EXIT_INSTR_OFFSETS
	.align		4
        /*0078*/ 	.byte	0x04, 0x1c
        /*007a*/ 	.short	(.L_675 - .L_674)


	//   ....[0]....
.L_674:
        /*007c*/ 	.word	0x00000070


	//   ....[1]....
        /*0080*/ 	.word	0x000001a0


	//   ....[2]....
        /*0084*/ 	.word	0x00000220


	//   ....[3]....
        /*0088*/ 	.word	0x00000290


	//----- nvinfo : EIATTR_CBANK_PARAM_SIZE
	.align		4
.L_675:
        /*008c*/ 	.byte	0x03, 0x19
        /*008e*/ 	.short	0x002c


	//----- nvinfo : EIATTR_PARAM_CBANK
	.align		4
        /*0090*/ 	.byte	0x04, 0x0a
        /*0092*/ 	.short	(.L_677 - .L_676)
	.align		4
.L_676:
        /*0094*/ 	.word	index@(.nv.constant0.maximum_backward_kernel)
        /*0098*/ 	.short	0x0380
        /*009a*/ 	.short	0x002c


	//----- nvinfo : EIATTR_SW_WAR
	.align		4
.L_677:
        /*009c*/ 	.byte	0x04, 0x36
        /*009e*/ 	.short	(.L_679 - .L_678)
.L_678:
        /*00a0*/ 	.word	0x00000008
.L_679:


//--------------------- .nv.info.maximum_kernel   --------------------------
	.section	.nv.info.maximum_kernel,"",@"SHT_CUDA_INFO"
	.sectionflags	@""
	.align	4


	//----- nvinfo : EIATTR_CUDA_API_VERSION
	.align		4
        /*0000*/ 	.byte	0x04, 0x37
        /*0002*/ 	.short	(.L_681 - .L_680)
.L_680:
        /*0004*/ 	.word	0x00000082


	//----- nvinfo : EIATTR_KPARAM_INFO
	.align		4
.L_681:
        /*0008*/ 	.byte	0x04, 0x17
        /*000a*/ 	.short	(.L_683 - .L_682)
.L_682:
        /*000c*/ 	.word	0x00000000
        /*0010*/ 	.short	0x0003
        /*0012*/ 	.short	0x0018
        /*0014*/ 	.byte	0x00, 0xf0, 0x11, 0x00


	//----- nvinfo : EIATTR_KPARAM_INFO
	.align		4
.L_683:
        /*0018*/ 	.byte	0x04, 0x17
        /*001a*/ 	.short	(.L_685 - .L_684)
.L_684:
        /*001c*/ 	.word	0x00000000
        /*0020*/ 	.short	0x0002
        /*0022*/ 	.short	0x0010
        /*0024*/ 	.byte	0x00, 0xf5, 0x21, 0x00


	//----- nvinfo : EIATTR_KPARAM_INFO
	.align		4
.L_685:
        /*0028*/ 	.byte	0x04, 0x17
        /*002a*/ 	.short	(.L_687 - .L_686)
.L_686:
        /*002c*/ 	.word	0x00000000
        /*0030*/ 	.short	0x0001
        /*0032*/ 	.short	0x0008
        /*0034*/ 	.byte	0x00, 0xf5, 0x21, 0x00


	//----- nvinfo : EIATTR_KPARAM_INFO
	.align		4
.L_687:
        /*0038*/ 	.byte	0x04, 0x17
        /*003a*/ 	.short	(.L_689 - .L_688)
.L_688:
        /*003c*/ 	.word	0x00000000
        /*0040*/ 	.short	0x0000
        /*0042*/ 	.short	0x0000
        /*0044*/ 	.byte	0x00, 0xf5, 0x21, 0x00


	//----- nvinfo : EIATTR_SPARSE_MMA_MASK
	.align		4
.L_689:
        /*0048*/ 	.byte	0x03, 0x50
        /*004a*/ 	.short	0x0000


	//----- nvinfo : EIATTR_MAXREG_COUNT
	.align		4
        /*004c*/ 	.byte	0x03, 0x1b
        /*004e*/ 	.short	0x00ff


	//----- nvinfo : EIATTR_MERCURY_ISA_VERSION
	.align		4
        /*0050*/ 	.byte	0x03, 0x5f
        /*0052*/ 	.short	0x0101


	//----- nvinfo : EIATTR_VRC_CTA_INIT_COUNT
	.align		4
        /*0054*/ 	.byte	0x02, 0x4a
	.zero		1
	.zero		1


	//----- nvinfo : EIATTR_EXIT_INSTR_OFFSETS
	.align		4
        /*0058*/ 	.byte	0x04, 0x1c
        /*005a*/ 	.short	(.L_691 - .L_690)


	//   ....[0]....
.L_690:
        /*005c*/ 	.word	0x00000070


	//   ....[1]....
        /*0060*/ 	.word	0x00000130


	//----- nvinfo : EIATTR_CBANK_PARAM_SIZE
	.align		4
.L_691:
        /*0064*/ 	.byte	0x03, 0x19
        /*0066*/ 	.short	0x001c


	//----- nvinfo : EIATTR_PARAM_CBANK
	.align		4
        /*0068*/ 	.byte	0x04, 0x0a
        /*006a*/ 	.short	(.L_693 - .L_692)
	.align		4
.L_692:
        /*006c*/ 	.word	index@(.nv.constant0.maximum_kernel)
        /*0070*/ 	.short	0x0380
        /*0072*/ 	.short	0x001c


	//----- nvinfo : EIATTR_SW_WAR
	.align		4
.L_693:
        /*0074*/ 	.byte	0x04, 0x36
        /*0076*/ 	.short	(.L_695 - .L_694)
.L_694:
        /*0078*/ 	.word	0x00000008
.L_695:


//--------------------- .nv.info.square_backward_kernel --------------------------
	.section	.nv.info.square_backward_kernel,"",@"SHT_CUDA_INFO"
	.sectionflags	@""
	.align	4


	//----- nvinfo : EIATTR_CUDA_API_VERSION
	.align		4
        /*0000*/ 	.byte	0x04, 0x37
        /*0002*/ 	.short	(.L_697 - .L_696)
.L_696:
        /*0004*/ 	.word	0x00000082


	//----- nvinfo : EIATTR_KPARAM_INFO
	.align		4
.L_697:
        /*0008*/ 	.byte	0x04, 0x17
        /*000a*/ 	.short	(.L_699 - .L_698)
.L_698:
        /*000c*/ 	.word	0x00000000
        /*0010*/ 	.short	0x0003
        /*0012*/ 	.short	0x0018
        /*0014*/ 	.byte	0x00, 0xf0, 0x11, 0x00


	//----- nvinfo : EIATTR_KPARAM_INFO
	.align		4
.L_699:
        /*0018*/ 	.byte	0x04, 0x17
        /*001a*/ 	.short	(.L_701 - .L_700)
.L_700:
        /*001c*/ 	.word	0x00000000
        /*0020*/ 	.short	0x0002
        /*0022*/ 	.short	0x0010
        /*0024*/ 	.byte	0x00, 0xf5, 0x21, 0x00


	//----- nvinfo : EIATTR_KPARAM_INFO
	.align		4
.L_701:
        /*0028*/ 	.byte	0x04, 0x17
        /*002a*/ 	.short	(.L_703 - .L_702)
.L_702:
        /*002c*/ 	.word	0x00000000
        /*0030*/ 	.short	0x0001
        /*0032*/ 	.short	0x0008
        /*0034*/ 	.byte	0x00, 0xf5, 0x21, 0x00


	//----- nvinfo : EIATTR_KPARAM_INFO
	.align		4
.L_703:
        /*0038*/ 	.byte	0x04, 0x17
        /*003a*/ 	.short	(.L_705 - .L_704)
.L_704:
        /*003c*/ 	.word	0x00000000
        /*0040*/ 	.short	0x0000
        /*0042*/ 	.short	0x0000
        /*0044*/ 	.byte	0x00, 0xf5, 0x21, 0x00


	//----- nvinfo : EIATTR_SPARSE_MMA_MASK
	.align		4
.L_705:
        /*0048*/ 	.byte	0x03, 0x50
        /*004a*/ 	.short	0x0000


	//----- nvinfo : EIATTR_MAXREG_COUNT
	.align		4
        /*004c*/ 	.byte	0x03, 0x1b
        /*004e*/ 	.short	0x00ff


	//----- nvinfo : EIATTR_MERCURY_ISA_VERSION
	.align		4
        /*0050*/ 	.byte	0x03, 0x5f
        /*0052*/ 	.short	0x0101


	//----- nvinfo : EIATTR_VRC_CTA_INIT_COUNT
	.align		4
        /*0054*/ 	.byte	0x02, 0x4a
	.zero		1
	.zero		1


	//----- nvinfo : EIATTR_EXIT_INSTR_OFFSETS
	.align		4
        /*0058*/ 	.byte	0x04, 0x1c
        /*005a*/ 	.short	(.L_707 - .L_706)


	//   ....[0]....
.L_706:
        /*005c*/ 	.word	0x00000070


	//   ....[1]....
        /*0060*/ 	.word	0x00000140


	//----- nvinfo : EIATTR_CBANK_PARAM_SIZE
	.align		4
.L_707:
        /*0064*/ 	.byte	0x03, 0x19
        /*0066*/ 	.short	0x001c


	//----- nvinfo : EIATTR_PARAM_CBANK
	.align		4
        /*0068*/ 	.byte	0x04, 0x0a
        /*006a*/ 	.short	(.L_709 - .L_708)
	.align		4
.L_708:
        /*006c*/ 	.word	index@(.nv.constant0.square_backward_kernel)
        /*0070*/ 	.short	0x0380
        /*0072*/ 	.short	0x001c


	//----- nvinfo : EIATTR_SW_WAR
	.align		4
.L_709:
        /*0074*/ 	.byte	0x04, 0x36
        /*0076*/ 	.short	(.L_711 - .L_710)
.L_710:
        /*0078*/ 	.word	0x00000008
.L_711:


//--------------------- .nv.info.square_kernel    --------------------------
	.section	.nv.info.square_kernel,"",@"SHT_CUDA_INFO"
	.sectionflags	@""
	.align	4


	//----- nvinfo : EIATTR_CUDA_API_VERSION
	.align		4
        /*0000*/ 	.byte	0x04, 0x37
        /*0002*/ 	.short	(.L_713 - .L_712)
.L_712:
        /*0004*/ 	.word	0x00000082


	//----- nvinfo : EIATTR_KPARAM_INFO
	.align		4
.L_713:
        /*0008*/ 	.byte	0x04, 0x17
        /*000a*/ 	.short	(.L_715 - .L_714)
.L_714:
        /*000c*/ 	.word	0x00000000
        /*0010*/ 	.short	0x0002
        /*0012*/ 	.short	0x0010
        /*0014*/ 	.byte	0x00, 0xf0, 0x11, 0x00


	//----- nvinfo : EIATTR_KPARAM_INFO
	.align		4
.L_715:
        /*0018*/ 	.byte	0x04, 0x17
        /*001a*/ 	.short	(.L_717 - .L_716)
.L_716:
        /*001c*/ 	.word	0x00000000
        /*0020*/ 	.short	0x0001
        /*0022*/ 	.short	0x0008
        /*0024*/ 	.byte	0x00, 0xf5, 0x21, 0x00


	//----- nvinfo : EIATTR_KPARAM_INFO
	.align		4
.L_717:
        /*0028*/ 	.byte	0x04, 0x17
        /*002a*/ 	.short	(.L_719 - .L_718)
.L_718:
        /*002c*/ 	.word	0x00000000
        /*0030*/ 	.short	0x0000
        /*0032*/ 	.short	0x0000
        /*0034*/ 	.byte	0x00, 0xf5, 0x21, 0x00


	//----- nvinfo : EIATTR_SPARSE_MMA_MASK
	.align		4
.L_719:
        /*0038*/ 	.byte	0x03, 0x50
        /*003a*/ 	.short	0x0000


	//----- nvinfo : EIATTR_MAXREG_COUNT
	.align		4
        /*003c*/ 	.byte	0x03, 0x1b
        /*003e*/ 	.short	0x00ff


	//----- nvinfo : EIATTR_MERCURY_ISA_VERSION
	.align		4
        /*0040*/ 	.byte	0x03, 0x5f
        /*0042*/ 	.short	0x0101


	//----- nvinfo : EIATTR_VRC_CTA_INIT_COUNT
	.align		4
        /*0044*/ 	.byte	0x02, 0x4a
	.zero		1
	.zero		1


	//----- nvinfo : EIATTR_EXIT_INSTR_OFFSETS
	.align		4
        /*0048*/ 	.byte	0x04, 0x1c
        /*004a*/ 	.short	(.L_721 - .L_720)


	//   ....[0]....
.L_720:
        /*004c*/ 	.word	0x00000070


	//   ....[1]....
        /*0050*/ 	.word	0x00000100


	//----- nvinfo : EIATTR_CBANK_PARAM_SIZE
	.align		4
.L_721:
        /*0054*/ 	.byte	0x03, 0x19
        /*0056*/ 	.short	0x0014


	//----- nvinfo : EIATTR_PARAM_CBANK
	.align		4
        /*0058*/ 	.byte	0x04, 0x0a
        /*005a*/ 	.short	(.L_723 - .L_722)
	.align		4
.L_722:
        /*005c*/ 	.word	index@(.nv.constant0.square_kernel)
        /*0060*/ 	.short	0x0380
        /*0062*/ 	.short	0x0014


	//----- nvinfo : EIATTR_SW_WAR
	.align		4
.L_723:
        /*0064*/ 	.byte	0x04, 0x36
        /*0066*/ 	.short	(.L_725 - .L_724)
.L_724:
        /*0068*/ 	.word	0x00000008
.L_725:


//--------------------- .nv.info.powf_backward_kernel --------------------------
	.section	.nv.info.powf_backward_kernel,"",@"SHT_CUDA_INFO"
	.sectionflags	@""
	.align	4


	//----- nvinfo : EIATTR_CUDA_API_VERSION
	.align		4
        /*0000*/ 	.byte	0x04, 0x37
        /*0002*/ 	.short	(.L_727 - .L_726)
.L_726:
        /*0004*/ 	.word	0x00000082


	//----- nvinfo : EIATTR_KPARAM_INFO
	.align		4
.L_727:
        /*0008*/ 	.byte	0x04, 0x17
        /*000a*/ 	.short	(.L_729 - .L_728)
.L_728:
        /*000c*/ 	.word	0x00000000
        /*0010*/ 	.short	0x0006
        /*0012*/ 	.short	0x0030
        /*0014*/ 	.byte	0x00, 0xf0, 0x11, 0x00


	//----- nvinfo : EIATTR_KPARAM_INFO
	.align		4
.L_729:
        /*0018*/ 	.byte	0x04, 0x17
        /*001a*/ 	.short	(.L_731 - .L_730)
.L_730:
        /*001c*/ 	.word	0x00000000
        /*0020*/ 	.short	0x0005
        /*0022*/ 	.short	0x0028
        /*0024*/ 	.byte	0x00, 0xf5, 0x21, 0x00


	//----- nvinfo : EIATTR_KPARAM_INFO
	.align		4
.L_731:
        /*0028*/ 	.byte	0x04, 0x17
        /*002a*/ 	.short	(.L_733 - .L_732)
.L_732:
        /*002c*/ 	.word	0x00000000
        /*0030*/ 	.short	0x0004
        /*0032*/ 	.short	0x0020
        /*0034*/ 	.byte	0x00, 0xf5, 0x21, 0x00


	//----- nvinfo : EIATTR_KPARAM_INFO
	.align		4
.L_733:
        /*0038*/ 	.byte	0x04, 0x17
        /*003a*/ 	.short	(.L_735 - .L_734)
.L_734:
        /*003c*/ 	.word	0x00000000
        /*0040*/ 	.short	0x0003
        /*0042*/ 	.short	0x0018
        /*0044*/ 	.byte	0x00, 0xf5, 0x21, 0x00


	//----- nvinfo : EIATTR_KPARAM_INFO
	.align		4
.L_735:
        /*0048*/ 	.byte	0x04, 0x17
        /*004a*/ 	.short	(.L_737 - .L_736)
.L_736:
        /*004c*/ 	.word	0x00000000
        /*0050*/ 	.short	0x0002
        /*0052*/ 	.short	0x0010
        /*0054*/ 	.byte	0x00, 0xf5, 0x21, 0x00


	//----- nvinfo : EIATTR_KPARAM_INFO
	.align		4
.L_737:
        /*0058*/ 	.byte	0x04, 0x17
        /*005a*/ 	.short	(.L_739 - .L_738)
.L_738:
        /*005c*/ 	.word	0x00000000
        /*0060*/ 	.short	0x0001
        /*0062*/ 	.short	0x0008
        /*0064*/ 	.byte	0x00, 0xf5, 0x21, 0x00


	//----- nvinfo : EIATTR_KPARAM_INFO
	.align		4
.L_739:
        /*0068*/ 	.byte	0x04, 0x17
        /*006a*/ 	.short	(.L_741 - .L_740)
.L_740:
        /*006c*/ 	.word	0x00000000
        /*0070*/ 	.short	0x0000
        /*0072*/ 	.short	0x0000
        /*0074*/ 	.byte	0x00, 0xf5, 0x21, 0x00


	//----- nvinfo : EIATTR_SPARSE_MMA_MASK
	.align		4
.L_741:
        /*0078*/ 	.byte	0x03, 0x50
        /*007a*/ 	.short	0x0000


	//----- nvinfo : EIATTR_MAXREG_COUNT
	.align		4
        /*007c*/ 	.byte	0x03, 0x1b
        /*007e*/ 	.short	0x00ff


	//----- nvinfo : EIATTR_MERCURY_ISA_VERSION
	.align		4
        /*0080*/ 	.byte	0x03, 0x5f
        /*0082*/ 	.short	0x0101


	//----- nvinfo : EIATTR_VRC_CTA_INIT_COUNT
	.align		4
        /*0084*/ 	.byte	0x02, 0x4a
	.zero		1
	.zero		1


	//----- nvinfo : EIATTR_EXIT_INSTR_OFFSETS
	.align		4
        /*0088*/ 	.byte	0x04, 0x1c
        /*008a*/ 	.short	(.L_743 - .L_742)


	//   ....[0]....
.L_742:
        /*008c*/ 	.word	0x00000070


	//   ....[1]....
        /*0090*/ 	.word	0x00000140


	//   ....[2]....
        /*0094*/ 	.word	0x000008c0


	//----- nvinfo : EIATTR_CRS_STACK_SIZE
	.align		4
.L_743:
        /*0098*/ 	.byte	0x04, 0x1e
        /*009a*/ 	.short	(.L_745 - .L_744)
.L_744:
        /*009c*/ 	.word	0x00000000


	//----- nvinfo : EIATTR_CBANK_PARAM_SIZE
	.align		4
.L_745:
        /*00a0*/ 	.byte	0x03, 0x19
        /*00a2*/ 	.short	0x0034


	//----- nvinfo : EIATTR_PARAM_CBANK
	.align		4
        /*00a4*/ 	.byte	0x04, 0x0a
        /*00a6*/ 	.short	(.L_747 - .L_746)
	.align		4
.L_746:
        /*00a8*/ 	.word	index@(.nv.constant0.powf_backward_kernel)
        /*00ac*/ 	.short	0x0380
        /*00ae*/ 	.short	0x0034


	//----- nvinfo : EIATTR_SW_WAR
	.align		4
.L_747:
        /*00b0*/ 	.byte	0x04, 0x36
        /*00b2*/ 	.short	(.L_749 - .L_748)
.L_748:
        /*00b4*/ 	.word	0x00000008
.L_749:


//--------------------- .nv.info.powf_kernel      --------------------------
	.section	.nv.info.powf_kernel,"",@"SHT_CUDA_INFO"
	.sectionflags	@""
	.align	4


	//----- nvinfo : EIATTR_CUDA_API_VERSION
	.align		4
        /*0000*/ 	.byte	0x04, 0x37
        /*0002*/ 	.short	(.L_751 - .L_750)
.L_750:
        /*0004*/ 	.word	0x00000082


	//----- nvinfo : EIATTR_KPARAM_INFO
	.align		4
.L_751:
        /*0008*/ 	.byte	0x04, 0x17
        /*000a*/ 	.short	(.L_753 - .L_752)
.L_752:
        /*000c*/ 	.word	0x00000000
        /*0010*/ 	.short	0x0003
        /*0012*/ 	.short	0x0018
        /*0014*/ 	.byte	0x00, 0xf0, 0x11, 0x00


	//----- nvinfo : EIATTR_KPARAM_INFO
	.align		4
.L_753:
        /*0018*/ 	.byte	0x04, 0x17
        /*001a*/ 	.short	(.L_755 - .L_754)
.L_754:
        /*001c*/ 	.word	0x00000000
        /*0020*/ 	.short	0x0002
        /*0022*/ 	.short	0x0010
        /*0024*/ 	.byte	0x00, 0xf5, 0x21, 0x00


	//----- nvinfo : EIATTR_KPARAM_INFO
	.align		4
.L_755:
        /*0028*/ 	.byte	0x04, 0x17
        /*002a*/ 	.short	(.L_757 - .L_756)
.L_756:
        /*002c*/ 	.word	0x00000000
        /*0030*/ 	.short	0x0001
        /*0032*/ 	.short	0x0008
        /*0034*/ 	.byte	0x00, 0xf5, 0x21, 0x00


	//----- nvinfo : EIATTR_KPARAM_INFO
	.align		4
.L_757:
        /*0038*/ 	.byte	0x04, 0x17
        /*003a*/ 	.short	(.L_759 - .L_758)
.L_758:
        /*003c*/ 	.word	0x00000000
        /*0040*/ 	.short	0x0000
        /*0042*/ 	.short	0x0000
        /*0044*/ 	.byte	0x00, 0xf5, 0x21, 0x00


	//----- nvinfo : EIATTR_SPARSE_MMA_MASK
	.align		4
.L_759:
        /*0048*/ 	.byte	0x03, 0x50
        /*004a*/ 	.short	0x0000


	//----- nvinfo : EIATTR_MAXREG_COUNT
	.align		4
        /*004c*/ 	.byte	0x03, 0x1b
        /*004e*/ 	.short	0x00ff


	//----- nvinfo : EIATTR_MERCURY_ISA_VERSION
	.align		4
        /*0050*/ 	.byte	0x03, 0x5f
        /*0052*/ 	.short	0x0101


	//----- nvinfo : EIATTR_VRC_CTA_INIT_COUNT
	.align		4
        /*0054*/ 	.byte	0x02, 0x4a
	.zero		1
	.zero		1


	//----- nvinfo : EIATTR_EXIT_INSTR_OFFSETS
	.align		4
        /*0058*/ 	.byte	0x04, 0x1c
        /*005a*/ 	.short	(.L_761 - .L_760)


	//   ....[0]....
.L_760:
        /*005c*/ 	.word	0x00000070


	//   ....[1]....
        /*0060*/ 	.word	0x000006d0


	//----- nvinfo : EIATTR_CRS_STACK_SIZE
	.align		4
.L_761:
        /*0064*/ 	.byte	0x04, 0x1e
        /*0066*/ 	.short	(.L_763 - .L_762)
.L_762:
        /*0068*/ 	.word	0x00000000


	//----- nvinfo : EIATTR_CBANK_PARAM_SIZE
	.align		4
.L_763:
        /*006c*/ 	.byte	0x03, 0x19
        /*006e*/ 	.short	0x001c


	//----- nvinfo : EIATTR_PARAM_CBANK
	.align		4
        /*0070*/ 	.byte	0x04, 0x0a
        /*0072*/ 	.short	(.L_765 - .L_764)
	.align		4
.L_764:
        /*0074*/ 	.word	index@(.nv.constant0.powf_kernel)
        /*0078*/ 	.short	0x0380
        /*007a*/ 	.short	0x001c


	//----- nvinfo : EIATTR_SW_WAR
	.align		4
.L_765:
        /*007c*/ 	.byte	0x04, 0x36
        /*007e*/ 	.short	(.L_767 - .L_766)
.L_766:
        /*0080*/ 	.word	0x00000008
.L_767:


//--------------------- .nv.info.softplus_backward_kernel --------------------------
	.section	.nv.info.softplus_backward_kernel,"",@"SHT_CUDA_INFO"
	.sectionflags	@""
	.align	4


	//----- nvinfo : EIATTR_CUDA_API_VERSION
	.align		4
        /*0000*/ 	.byte	0x04, 0x37
        /*0002*/ 	.short	(.L_769 - .L_768)
.L_768:
        /*0004*/ 	.word	0x00000082


	//----- nvinfo : EIATTR_KPARAM_INFO
	.align		4
.L_769:
        /*0008*/ 	.byte	0x04, 0x17
        /*000a*/ 	.short	(.L_771 - .L_770)
.L_770:
        /*000c*/ 	.word	0x00000000
        /*0010*/ 	.short	0x0003
        /*0012*/ 	.short	0x0018
        /*0014*/ 	.byte	0x00, 0xf0, 0x11, 0x00


	//----- nvinfo : EIATTR_KPARAM_INFO
	.align		4
.L_771:
        /*0018*/ 	.byte	0x04, 0x17
        /*001a*/ 	.short	(.L_773 - .L_772)
.L_772:
        /*001c*/ 	.word	0x00000000
        /*0020*/ 	.short	0x0002
        /*0022*/ 	.short	0x0010
        /*0024*/ 	.byte	0x00, 0xf5, 0x21, 0x00


	//----- nvinfo : EIATTR_KPARAM_INFO
	.align		4
.L_773:
        /*0028*/ 	.byte	0x04, 0x17
        /*002a*/ 	.short	(.L_775 - .L_774)
.L_774:
        /*002c*/ 	.word	0x00000000
        /*0030*/ 	.short	0x0001
        /*0032*/ 	.short	0x0008
        /*0034*/ 	.byte	0x00, 0xf5, 0x21, 0x00


	//----- nvinfo : EIATTR_KPARAM_INFO
	.align		4
.L_775:
        /*0038*/ 	.byte	0x04, 0x17
        /*003a*/ 	.short	(.L_777 - .L_776)
.L_776:
        /*003c*/ 	.word	0x00000000
        /*0040*/ 	.short	0x0000
        /*0042*/ 	.short	0x0000
        /*0044*/ 	.byte	0x00, 0xf5, 0x21, 0x00


	//----- nvinfo : EIATTR_SPARSE_MMA_MASK
	.align		4
.L_777:
        /*0048*/ 	.byte	0x03, 0x50
        /*004a*/ 	.short	0x0000


	//----- nvinfo : EIATTR_MAXREG_COUNT
	.align		4
        /*004c*/ 	.byte	0x03, 0x1b
        /*004e*/ 	.short	0x00ff


	//----- nvinfo : EIATTR_MERCURY_ISA_VERSION
	.align		4
        /*0050*/ 	.byte	0x03, 0x5f
        /*0052*/ 	.short	0x0101


	//----- nvinfo : EIATTR_VRC_CTA_INIT_COUNT
	.align		4
        /*0054*/ 	.byte	0x02, 0x4a
	.zero		1
	.zero		1


	//----- nvinfo : EIATTR_EXIT_INSTR_OFFSETS
	.align		4
        /*0058*/ 	.byte	0x04, 0x1c
        /*005a*/ 	.short	(.L_779 - .L_778)


	//   ....[0]....
.L_778:
        /*005c*/ 	.word	0x00000070


	//   ....[1]....
        /*0060*/ 	.word	0x000002a0


	//----- nvinfo : EIATTR_CRS_STACK_SIZE
	.align		4
.L_779:
        /*0064*/ 	.byte	0x04, 0x1e
        /*0066*/ 	.short	(.L_781 - .L_780)
.L_780:
        /*0068*/ 	.word	0x00000000


	//----- nvinfo : EIATTR_CBANK_PARAM_SIZE
	.align		4
.L_781:
        /*006c*/ 	.byte	0x03, 0x19
        /*006e*/ 	.short	0x001c


	//----- nvinfo : EIATTR_PARAM_CBANK
	.align		4
        /*0070*/ 	.byte	0x04, 0x0a
        /*0072*/ 	.short	(.L_783 - .L_782)
	.align		4
.L_782:
        /*0074*/ 	.word	index@(.nv.constant0.softplus_backward_kernel)
        /*0078*/ 	.short	0x0380
        /*007a*/ 	.short	0x001c


	//----- nvinfo : EIATTR_SW_WAR
	.align		4
.L_783:
        /*007c*/ 	.byte	0x04, 0x36
        /*007e*/ 	.short	(.L_785 - .L_784)
.L_784:
        /*0080*/ 	.word	0x00000008
.L_785:


//--------------------- .nv.info.softplus_kernel  --------------------------
	.section	.nv.info.softplus_kernel,"",@"SHT_CUDA_INFO"
	.sectionflags	@""
	.align	4


	//----- nvinfo : EIATTR_CUDA_API_VERSION
	.align		4
        /*0000*/ 	.byte	0x04, 0x37
        /*0002*/ 	.short	(.L_787 - .L_786)
.L_786:
        /*0004*/ 	.word	0x00000082


	//----- nvinfo : EIATTR_KPARAM_INFO
	.align		4
.L_787:
        /*0008*/ 	.byte	0x04, 0x17
        /*000a*/ 	.short	(.L_789 - .L_788)
.L_788:
        /*000c*/ 	.word	0x00000000
        /*0010*/ 	.short	0x0002
        /*0012*/ 	.short	0x0010
        /*0014*/ 	.byte	0x00, 0xf0, 0x11, 0x00


	//----- nvinfo : EIATTR_KPARAM_INFO
	.align		4
.L_789:
        /*0018*/ 	.byte	0x04, 0x17
        /*001a*/ 	.short	(.L_791 - .L_790)
.L_790:
        /*001c*/ 	.word	0x00000000
        /*0020*/ 	.short	0x0001
        /*0022*/ 	.short	0x0008
        /*0024*/ 	.byte	0x00, 0xf5, 0x21, 0x00


	//----- nvinfo : EIATTR_KPARAM_INFO
	.align		4
.L_791:
        /*0028*/ 	.byte	0x04, 0x17
        /*002a*/ 	.short	(.L_793 - .L_792)
.L_792:
        /*002c*/ 	.word	0x00000000
        /*0030*/ 	.short	0x0000
        /*0032*/ 	.short	0x0000
        /*0034*/ 	.byte	0x00, 0xf5, 0x21, 0x00


	//----- nvinfo : EIATTR_SPARSE_MMA_MASK
	.align		4
.L_793:
        /*0038*/ 	.byte	0x03, 0x50
        /*003a*/ 	.short	0x0000


	//----- nvinfo : EIATTR_MAXREG_COUNT
	.align		4
        /*003c*/ 	.byte	0x03, 0x1b
        /*003e*/ 	.short	0x00ff


	//----- nvinfo : EIATTR_MERCURY_ISA_VERSION
	.align		4
        /*0040*/ 	.byte	0x03, 0x5f
        /*0042*/ 	.short	0x0101


	//----- nvinfo : EIATTR_VRC_CTA_INIT_COUNT
	.align		4
        /*0044*/ 	.byte	0x02, 0x4a
	.zero		1
	.zero		1


	//----- nvinfo : EIATTR_EXIT_INSTR_OFFSETS
	.align		4
        /*0048*/ 	.byte	0x04, 0x1c
        /*004a*/ 	.short	(.L_795 - .L_794)


	//   ....[0]....
.L_794:
        /*004c*/ 	.word	0x00000070


	//   ....[1]....
        /*0050*/ 	.word	0x00000350


	//----- nvinfo : EIATTR_CBANK_PARAM_SIZE
	.align		4
.L_795:
        /*0054*/ 	.byte	0x03, 0x19
        /*0056*/ 	.short	0x0014


	//----- nvinfo : EIATTR_PARAM_CBANK
	.align		4
        /*0058*/ 	.byte	0x04, 0x0a
        /*005a*/ 	.short	(.L_797 - .L_796)
	.align		4
.L_796:
        /*005c*/ 	.word	index@(.nv.constant0.softplus_kernel)
        /*0060*/ 	.short	0x0380
        /*0062*/ 	.short	0x0014


	//----- nvinfo : EIATTR_SW_WAR
	.align		4
.L_797:
        /*0064*/ 	.byte	0x04, 0x36
        /*0066*/ 	.short	(.L_799 - .L_798)
.L_798:
        /*0068*/ 	.word	0x00000008
.L_799:


//--------------------- .nv.info.sigmoid_backward_kernel --------------------------
	.section	.nv.info.sigmoid_backward_kernel,"",@"SHT_CUDA_INFO"
	.sectionflags	@""
	.align	4


	//----- nvinfo : EIATTR_CUDA_API_VERSION
	.align		4
        /*0000*/ 	.byte	0x04, 0x37
        /*0002*/ 	.short	(.L_801 - .L_800)
.L_800:
        /*0004*/ 	.word	0x00000082


	//----- nvinfo : EIATTR_KPARAM_INFO
	.align		4
.L_801:
        /*0008*/ 	.byte	0x04, 0x17
        /*000a*/ 	.short	(.L_803 - .L_802)
.L_802:
        /*000c*/ 	.word	0x00000000
        /*0010*/ 	.short	0x0003
        /*0012*/ 	.short	0x0018
        /*0014*/ 	.byte	0x00, 0xf0, 0x11, 0x00


	//----- nvinfo : EIATTR_KPARAM_INFO
	.align		4
.L_803:
        /*0018*/ 	.byte	0x04, 0x17
        /*001a*/ 	.short	(.L_805 - .L_804)
.L_804:
        /*001c*/ 	.word	0x00000000
        /*0020*/ 	.short	0x0002
        /*0022*/ 	.short	0x0010
        /*0024*/ 	.byte	0x00, 0xf5, 0x21, 0x00


	//----- nvinfo : EIATTR_KPARAM_INFO
	.align		4
.L_805:
        /*0028*/ 	.byte	0x04, 0x17
        /*002a*/ 	.short	(.L_807 - .L_806)
.L_806:
        /*002c*/ 	.word	0x00000000
        /*0030*/ 	.short	0x0001
        /*0032*/ 	.short	0x0008
        /*0034*/ 	.byte	0x00, 0xf5, 0x21, 0x00


	//----- nvinfo : EIATTR_KPARAM_INFO
	.align		4
.L_807:
        /*0038*/ 	.byte	0x04, 0x17
        /*003a*/ 	.short	(.L_809 - .L_808)
.L_808:
        /*003c*/ 	.word	0x00000000
        /*0040*/ 	.short	0x0000
        /*0042*/ 	.short	0x0000
        /*0044*/ 	.byte	0x00, 0xf5, 0x21, 0x00


	//----- nvinfo : EIATTR_SPARSE_MMA_MASK
	.align		4
.L_809:
        /*0048*/ 	.byte	0x03, 0x50
        /*004a*/ 	.short	0x0000


	//----- nvinfo : EIATTR_MAXREG_COUNT
	.align		4
        /*004c*/ 	.byte	0x03, 0x1b
        /*004e*/ 	.short	0x00ff


	//----- nvinfo : EIATTR_MERCURY_ISA_VERSION
	.align		4
        /*0050*/ 	.byte	0x03, 0x5f
        /*0052*/ 	.short	0x0101


	//----- nvinfo : EIATTR_VRC_CTA_INIT_COUNT
	.align		4
        /*0054*/ 	.byte	0x02, 0x4a
	.zero		1
	.zero		1


	//----- nvinfo : EIATTR_EXIT_INSTR_OFFSETS
	.align		4
        /*0058*/ 	.byte	0x04, 0x1c
        /*005a*/ 	.short	(.L_811 - .L_810)


	//   ....[0]....
.L_810:
        /*005c*/ 	.word	0x00000070


	//   ....[1]....
        /*0060*/ 	.word	0x00000150


	//----- nvinfo : EIATTR_CBANK_PARAM_SIZE
	.align		4
.L_811:
        /*0064*/ 	.byte	0x03, 0x19
        /*0066*/ 	.short	0x001c


	//----- nvinfo : EIATTR_PARAM_CBANK
	.align		4
        /*0068*/ 	.byte	0x04, 0x0a
        /*006a*/ 	.short	(.L_813 - .L_812)
	.align		4
.L_812:
        /*006c*/ 	.word	index@(.nv.constant0.sigmoid_backward_kernel)
        /*0070*/ 	.short	0x0380
        /*0072*/ 	.short	0x001c


	//----- nvinfo : EIATTR_SW_WAR
	.align		4
.L_813:
        /*0074*/ 	.byte	0x04, 0x36
        /*0076*/ 	.short	(.L_815 - .L_814)
.L_814:
        /*0078*/ 	.word	0x00000008
.L_815:


//--------------------- .nv.info.sigmoid_kernel   --------------------------
	.section	.nv.info.sigmoid_kernel,"",@"SHT_CUDA_INFO"
	.sectionflags	@""
	.align	4


	//----- nvinfo : EIATTR_CUDA_API_VERSION
	.align		4
        /*0000*/ 	.byte	0x04, 0x37
        /*0002*/ 	.short	(.L_817 - .L_816)
.L_816:
        /*0004*/ 	.word	0x00000082


	//----- nvinfo : EIATTR_KPARAM_INFO
	.align		4
.L_817:
        /*0008*/ 	.byte	0x04, 0x17
        /*000a*/ 	.short	(.L_819 - .L_818)
.L_818:
        /*000c*/ 	.word	0x00000000
        /*0010*/ 	.short	0x0002
        /*0012*/ 	.short	0x0010
        /*0014*/ 	.byte	0x00, 0xf0, 0x11, 0x00


	//----- nvinfo : EIATTR_KPARAM_INFO
	.align		4
.L_819:
        /*0018*/ 	.byte	0x04, 0x17
        /*001a*/ 	.short	(.L_821 - .L_820)
.L_820:
        /*001c*/ 	.word	0x00000000
        /*0020*/ 	.short	0x0001
        /*0022*/ 	.short	0x0008
        /*0024*/ 	.byte	0x00, 0xf5, 0x21, 0x00


	//----- nvinfo : EIATTR_KPARAM_INFO
	.align		4
.L_821:
        /*0028*/ 	.byte	0x04, 0x17
        /*002a*/ 	.short	(.L_823 - .L_822)
.L_822:
        /*002c*/ 	.word	0x00000000
        /*0030*/ 	.short	0x0000
        /*0032*/ 	.short	0x0000
        /*0034*/ 	.byte	0x00, 0xf5, 0x21, 0x00


	//----- nvinfo : EIATTR_SPARSE_MMA_MASK
	.align		4
.L_823:
        /*0038*/ 	.byte	0x03, 0x50
        /*003a*/ 	.short	0x0000


	//----- nvinfo : EIATTR_MAXREG_COUNT
	.align		4
        /*003c*/ 	.byte	0x03, 0x1b
        /*003e*/ 	.short	0x00ff


	//----- nvinfo : EIATTR_MERCURY_ISA_VERSION
	.align		4
        /*0040*/ 	.byte	0x03, 0x5f
        /*0042*/ 	.short	0x0101


	//----- nvinfo : EIATTR_VRC_CTA_INIT_COUNT
	.align		4
        /*0044*/ 	.byte	0x02, 0x4a
	.zero		1
	.zero		1


	//----- nvinfo : EIATTR_EXIT_INSTR_OFFSETS
	.align		4
        /*0048*/ 	.byte	0x04, 0x1c
        /*004a*/ 	.short	(.L_825 - .L_824)


	//   ....[0]....
.L_824:
        /*004c*/ 	.word	0x00000070


	//   ....[1]....
        /*0050*/ 	.word	0x00000260


	//----- nvinfo : EIATTR_CRS_STACK_SIZE
	.align		4
.L_825:
        /*0054*/ 	.byte	0x04, 0x1e
        /*0056*/ 	.short	(.L_827 - .L_826)
.L_826:
        /*0058*/ 	.word	0x00000000


	//----- nvinfo : EIATTR_CBANK_PARAM_SIZE
	.align		4
.L_827:
        /*005c*/ 	.byte	0x03, 0x19
        /*005e*/ 	.short	0x0014


	//----- nvinfo : EIATTR_PARAM_CBANK
	.align		4
        /*0060*/ 	.byte	0x04, 0x0a
        /*0062*/ 	.short	(.L_829 - .L_828)
	.align		4
.L_828:
        /*0064*/ 	.word	index@(.nv.constant0.sigmoid_kernel)
        /*0068*/ 	.short	0x0380
        /*006a*/ 	.short	0x0014


	//----- nvinfo : EIATTR_SW_WAR
	.align		4
.L_829:
        /*006c*/ 	.byte	0x04, 0x36
        /*006e*/ 	.short	(.L_831 - .L_830)
.L_830:
        /*0070*/ 	.word	0x00000008
.L_831:


//--------------------- .nv.info.sqrt_backward_kernel --------------------------
	.section	.nv.info.sqrt_backward_kernel,"",@"SHT_CUDA_INFO"
	.sectionflags	@""
	.align	4


	//----- nvinfo : EIATTR_CUDA_API_VERSION
	.align		4
        /*0000*/ 	.byte	0x04, 0x37
        /*0002*/ 	.short	(.L_833 - .L_832)
.L_832:
        /*0004*/ 	.word	0x00000082


	//----- nvinfo : EIATTR_KPARAM_INFO
	.align		4
.L_833:
        /*0008*/ 	.byte	0x04, 0x17
        /*000a*/ 	.short	(.L_835 - .L_834)
.L_834:
        /*000c*/ 	.word	0x00000000
        /*0010*/ 	.short	0x0003
        /*0012*/ 	.short	0x0018
        /*0014*/ 	.byte	0x00, 0xf0, 0x11, 0x00


	//----- nvinfo : EIATTR_KPARAM_INFO
	.align		4
.L_835:
        /*0018*/ 	.byte	0x04, 0x17
        /*001a*/ 	.short	(.L_837 - .L_836)
.L_836:
        /*001c*/ 	.word	0x00000000
        /*0020*/ 	.short	0x0002
        /*0022*/ 	.short	0x0010
        /*0024*/ 	.byte	0x00, 0xf5, 0x21, 0x00


	//----- nvinfo : EIATTR_KPARAM_INFO
	.align		4
.L_837:
        /*0028*/ 	.byte	0x04, 0x17
        /*002a*/ 	.short	(.L_839 - .L_838)
.L_838:
        /*002c*/ 	.word	0x00000000
        /*0030*/ 	.short	0x0001
        /*0032*/ 	.short	0x0008
        /*0034*/ 	.byte	0x00, 0xf5, 0x21, 0x00


	//----- nvinfo : EIATTR_KPARAM_INFO
	.align		4
.L_839:
        /*0038*/ 	.byte	0x04, 0x17
        /*003a*/ 	.short	(.L_841 - .L_840)
.L_840:
        /*003c*/ 	.word	0x00000000
        /*0040*/ 	.short	0x0000
        /*0042*/ 	.short	0x0000
        /*0044*/ 	.byte	0x00, 0xf5, 0x21, 0x00


	//----- nvinfo : EIATTR_SPARSE_MMA_MASK
	.align		4
.L_841:
        /*0048*/ 	.byte	0x03, 0x50
        /*004a*/ 	.short	0x0000


	//----- nvinfo : EIATTR_MAXREG_COUNT
	.align		4
        /*004c*/ 	.byte	0x03, 0x1b
        /*004e*/ 	.short	0x00ff


	//----- nvinfo : EIATTR_MERCURY_ISA_VERSION
	.align		4
        /*0050*/ 	.byte	0x03, 0x5f
        /*0052*/ 	.short	0x0101


	//----- nvinfo : EIATTR_VRC_CTA_INIT_COUNT
	.align		4
        /*0054*/ 	.byte	0x02, 0x4a
	.zero		1
	.zero		1


	//----- nvinfo : EIATTR_EXIT_INSTR_OFFSETS
	.align		4
        /*0058*/ 	.byte	0x04, 0x1c
        /*005a*/ 	.short	(.L_843 - .L_842)


	//   ....[0]....
.L_842:
        /*005c*/ 	.word	0x00000070


	//   ....[1]....
        /*0060*/ 	.word	0x000002d0


	//----- nvinfo : EIATTR_CRS_STACK_SIZE
	.align		4
.L_843:
        /*0064*/ 	.byte	0x04, 0x1e
        /*0066*/ 	.short	(.L_845 - .L_844)
.L_844:
        /*0068*/ 	.word	0x00000000


	//----- nvinfo : EIATTR_CBANK_PARAM_SIZE
	.align		4
.L_845:
        /*006c*/ 	.byte	0x03, 0x19
        /*006e*/ 	.short	0x001c


	//----- nvinfo : EIATTR_PARAM_CBANK
	.align		4
        /*0070*/ 	.byte	0x04, 0x0a
        /*0072*/ 	.short	(.L_847 - .L_846)
	.align		4
.L_846:
        /*0074*/ 	.word	index@(.nv.constant0.sqrt_backward_kernel)
        /*0078*/ 	.short	0x0380
        /*007a*/ 	.short	0x001c


	//----- nvinfo : EIATTR_SW_WAR
	.align		4
.L_847:
        /*007c*/ 	.byte	0x04, 0x36
        /*007e*/ 	.short	(.L_849 - .L_848)
.L_848:
        /*0080*/ 	.word	0x00000008
.L_849:


//--------------------- .nv.info.sqrt_kernel      --------------------------
	.section	.nv.info.sqrt_kernel,"",@"SHT_CUDA_INFO"
	.sectionflags	@""
	.align	4


	//----- nvinfo : EIATTR_CUDA_API_VERSION
	.align		4
        /*0000*/ 	.byte	0x04, 0x37
        /*0002*/ 	.short	(.L_851 - .L_850)
.L_850:
        /*0004*/ 	.word	0x00000082


	//----- nvinfo : EIATTR_KPARAM_INFO
	.align		4
.L_851:
        /*0008*/ 	.byte	0x04, 0x17
        /*000a*/ 	.short	(.L_853 - .L_852)
.L_852:
        /*000c*/ 	.word	0x00000000
        /*0010*/ 	.short	0x0002
        /*0012*/ 	.short	0x0010
        /*0014*/ 	.byte	0x00, 0xf0, 0x11, 0x00


	//----- nvinfo : EIATTR_KPARAM_INFO
	.align		4
.L_853:
        /*0018*/ 	.byte	0x04, 0x17
        /*001a*/ 	.short	(.L_855 - .L_854)
.L_854:
        /*001c*/ 	.word	0x00000000
        /*0020*/ 	.short	0x0001
        /*0022*/ 	.short	0x0008
        /*0024*/ 	.byte	0x00, 0xf5, 0x21, 0x00


	//----- nvinfo : EIATTR_KPARAM_INFO
	.align		4
.L_855:
        /*0028*/ 	.byte	0x04, 0x17
        /*002a*/ 	.short	(.L_857 - .L_856)
.L_856:
        /*002c*/ 	.word	0x00000000
        /*0030*/ 	.short	0x0000
        /*0032*/ 	.short	0x0000
        /*0034*/ 	.byte	0x00, 0xf5, 0x21, 0x00


	//----- nvinfo : EIATTR_SPARSE_MMA_MASK
	.align		4
.L_857:
        /*0038*/ 	.byte	0x03, 0x50
        /*003a*/ 	.short	0x0000


	//----- nvinfo : EIATTR_MAXREG_COUNT
	.align		4
        /*003c*/ 	.byte	0x03, 0x1b
        /*003e*/ 	.short	0x00ff


	//----- nvinfo : EIATTR_MERCURY_ISA_VERSION
	.align		4
        /*0040*/ 	.byte	0x03, 0x5f
        /*0042*/ 	.short	0x0101


	//----- nvinfo : EIATTR_VRC_CTA_INIT_COUNT
	.align		4
        /*0044*/ 	.byte	0x02, 0x4a
	.zero		1
	.zero		1


	//----- nvinfo : EIATTR_EXIT_INSTR_OFFSETS
	.align		4
        /*0048*/ 	.byte	0x04, 0x1c
        /*004a*/ 	.short	(.L_859 - .L_858)


	//   ....[0]....
.L_858:
        /*004c*/ 	.word	0x00000070


	//   ....[1]....
        /*0050*/ 	.word	0x000001c0


	//----- nvinfo : EIATTR_CRS_STACK_SIZE
	.align		4
.L_859:
        /*0054*/ 	.byte	0x04, 0x1e
        /*0056*/ 	.short	(.L_861 - .L_860)
.L_860:
        /*0058*/ 	.word	0x00000000


	//----- nvinfo : EIATTR_CBANK_PARAM_SIZE
	.align		4
.L_861:
        /*005c*/ 	.byte	0x03, 0x19
        /*005e*/ 	.short	0x0014


	//----- nvinfo : EIATTR_PARAM_CBANK
	.align		4
        /*0060*/ 	.byte	0x04, 0x0a
        /*0062*/ 	.short	(.L_863 - .L_862)
	.align		4
.L_862:
        /*0064*/ 	.word	index@(.nv.constant0.sqrt_kernel)
        /*0068*/ 	.short	0x0380
        /*006a*/ 	.short	0x0014


	//----- nvinfo : EIATTR_SW_WAR
	.align		4
.L_863:
        /*006c*/ 	.byte	0x04, 0x36
        /*006e*/ 	.short	(.L_865 - .L_864)
.L_864:
        /*0070*/ 	.word	0x00000008
.L_865:


//--------------------- .nv.info.tanh_backward_kernel --------------------------
	.section	.nv.info.tanh_backward_kernel,"",@"SHT_CUDA_INFO"
	.sectionflags	@""
	.align	4


	//----- nvinfo : EIATTR_CUDA_API_VERSION
	.align		4
        /*0000*/ 	.byte	0x04, 0x37
        /*0002*/ 	.short	(.L_867 - .L_866)
.L_866:
        /*0004*/ 	.word	0x00000082


	//----- nvinfo : EIATTR_KPARAM_INFO
	.align		4
.L_867:
        /*0008*/ 	.byte	0x04, 0x17
        /*000a*/ 	.short	(.L_869 - .L_868)
.L_868:
        /*000c*/ 	.word	0x00000000
        /*0010*/ 	.short	0x0003
        /*0012*/ 	.short	0x0018
        /*0014*/ 	.byte	0x00, 0xf0, 0x11, 0x00


	//----- nvinfo : EIATTR_KPARAM_INFO
	.align		4
.L_869:
        /*0018*/ 	.byte	0x04, 0x17
        /*001a*/ 	.short	(.L_871 - .L_870)
.L_870:
        /*001c*/ 	.word	0x00000000
        /*0020*/ 	.short	0x0002
        /*0022*/ 	.short	0x0010
        /*0024*/ 	.byte	0x00, 0xf5, 0x21, 0x00


	//----- nvinfo : EIATTR_KPARAM_INFO
	.align		4
.L_871:
        /*0028*/ 	.byte	0x04, 0x17
        /*002a*/ 	.short	(.L_873 - .L_872)
.L_872:
        /*002c*/ 	.word	0x00000000
        /*0030*/ 	.short	0x0001
        /*0032*/ 	.short	0x0008
        /*0034*/ 	.byte	0x00, 0xf5, 0x21, 0x00


	//----- nvinfo : EIATTR_KPARAM_INFO
	.align		4
.L_873:
        /*0038*/ 	.byte	0x04, 0x17
        /*003a*/ 	.short	(.L_875 - .L_874)
.L_874:
        /*003c*/ 	.word	0x00000000
        /*0040*/ 	.short	0x0000
        /*0042*/ 	.short	0x0000
        /*0044*/ 	.byte	0x00, 0xf5, 0x21, 0x00


	//----- nvinfo : EIATTR_SPARSE_MMA_MASK
	.align		4
.L_875:
        /*0048*/ 	.byte	0x03, 0x50
        /*004a*/ 	.short	0x0000


	//----- nvinfo : EIATTR_MAXREG_COUNT
	.align		4
        /*004c*/ 	.byte	0x03, 0x1b
        /*004e*/ 	.short	0x00ff


	//----- nvinfo : EIATTR_MERCURY_ISA_VERSION
	.align		4
        /*0050*/ 	.byte	0x03, 0x5f
        /*0052*/ 	.short	0x0101


	//----- nvinfo : EIATTR_VRC_CTA_INIT_COUNT
	.align		4
        /*0054*/ 	.byte	0x02, 0x4a
	.zero		1
	.zero		1


	//----- nvinfo : EIATTR_EXIT_INSTR_OFFSETS
	.align		4
        /*0058*/ 	.byte	0x04, 0x1c
        /*005a*/ 	.short	(.L_877 - .L_876)


	//   ....[0]....
.L_876:
        /*005c*/ 	.word	0x00000070


	//   ....[1]....
        /*0060*/ 	.word	0x00000250


	//----- nvinfo : EIATTR_CBANK_PARAM_SIZE
	.align		4
.L_877:
        /*0064*/ 	.byte	0x03, 0x19
        /*0066*/ 	.short	0x001c


	//----- nvinfo : EIATTR_PARAM_CBANK
	.align		4
        /*0068*/ 	.byte	0x04, 0x0a
        /*006a*/ 	.short	(.L_879 - .L_878)
	.align		4
.L_878:
        /*006c*/ 	.word	index@(.nv.constant0.tanh_backward_kernel)
        /*0070*/ 	.short	0x0380
        /*0072*/ 	.short	0x001c


	//----- nvinfo : EIATTR_SW_WAR
	.align		4
.L_879:
        /*0074*/ 	.byte	0x04, 0x36
        /*0076*/ 	.short	(.L_881 - .L_880)
.L_880:
        /*0078*/ 	.word	0x00000008
.L_881:


//--------------------- .nv.info.tanh_kernel      --------------------------
	.section	.nv.info.tanh_kernel,"",@"SHT_CUDA_INFO"
	.sectionflags	@""
	.align	4


	//----- nvinfo : EIATTR_CUDA_API_VERSION
	.align		4
        /*0000*/ 	.byte	0x04, 0x37
        /*0002*/ 	.short	(.L_883 - .L_882)
.L_882:
        /*0004*/ 	.word	0x00000082


	//----- nvinfo : EIATTR_KPARAM_INFO
	.align		4
.L_883:
        /*0008*/ 	.byte	0x04, 0x17
        /*000a*/ 	.short	(.L_885 - .L_884)
.L_884:
        /*000c*/ 	.word	0x00000000
        /*0010*/ 	.short	0x0002
        /*0012*/ 	.short	0x0010
        /*0014*/ 	.byte	0x00, 0xf0, 0x11, 0x00


	//----- nvinfo : EIATTR_KPARAM_INFO
	.align		4
.L_885:
        /*0018*/ 	.byte	0x04, 0x17
        /*001a*/ 	.short	(.L_887 - .L_886)
.L_886:
        /*001c*/ 	.word	0x00000000
        /*0020*/ 	.short	0x0001
        /*0022*/ 	.short	0x0008
        /*0024*/ 	.byte	0x00, 0xf5, 0x21, 0x00


	//----- nvinfo : EIATTR_KPARAM_INFO
	.align		4
.L_887:
        /*0028*/ 	.byte	0x04, 0x17
        /*002a*/ 	.short	(.L_889 - .L_888)
.L_888:
        /*002c*/ 	.word	0x00000000
        /*0030*/ 	.short	0x0000
        /*0032*/ 	.short	0x0000
        /*0034*/ 	.byte	0x00, 0xf5, 0x21, 0x00


	//----- nvinfo : EIATTR_SPARSE_MMA_MASK
	.align		4
.L_889:
        /*0038*/ 	.byte	0x03, 0x50
        /*003a*/ 	.short	0x0000


	//----- nvinfo : EIATTR_MAXREG_COUNT
	.align		4
        /*003c*/ 	.byte	0x03, 0x1b
        /*003e*/ 	.short	0x00ff


	//----- nvinfo : EIATTR_MERCURY_ISA_VERSION
	.align		4
        /*0040*/ 	.byte	0x03, 0x5f
        /*0042*/ 	.short	0x0101


	//----- nvinfo : EIATTR_VRC_CTA_INIT_COUNT
	.align		4
        /*0044*/ 	.byte	0x02, 0x4a
	.zero		1
	.zero		1


	//----- nvinfo : EIATTR_EXIT_INSTR_OFFSETS
	.align		4
        /*0048*/ 	.byte	0x04, 0x1c
        /*004a*/ 	.short	(.L_891 - .L_890)


	//   ....[0]....
.L_890:
        /*004c*/ 	.word	0x00000070


	//   ....[1]....
        /*0050*/ 	.word	0x00000200


	//----- nvinfo : EIATTR_CBANK_PARAM_SIZE
	.align		4
.L_891:
        /*0054*/ 	.byte	0x03, 0x19
        /*0056*/ 	.short	0x0014


	//----- nvinfo : EIATTR_PARAM_CBANK
	.align		4
        /*0058*/ 	.byte	0x04, 0x0a
        /*005a*/ 	.short	(.L_893 - .L_892)
	.align		4
.L_892:
        /*005c*/ 	.word	index@(.nv.constant0.tanh_kernel)
        /*0060*/ 	.short	0x0380
        /*0062*/ 	.short	0x0014


	//----- nvinfo : EIATTR_SW_WAR
	.align		4
.L_893:
        /*0064*/ 	.byte	0x04, 0x36
        /*0066*/ 	.short	(.L_895 - .L_894)
.L_894:
        /*0068*/ 	.word	0x00000008
.L_895:


//--------------------- .nv.info.logsumexp_backward_kernel --------------------------
	.section	.nv.info.logsumexp_backward_kernel,"",@"SHT_CUDA_INFO"
	.sectionflags	@""
	.align	4


	//----- nvinfo : EIATTR_CUDA_API_VERSION
	.align		4
        /*0000*/ 	.byte	0x04, 0x37
        /*0002*/ 	.short	(.L_897 - .L_896)
.L_896:
        /*0004*/ 	.word	0x00000082


	//----- nvinfo : EIATTR_KPARAM_INFO
	.align		4
.L_897:
        /*0008*/ 	.byte	0x04, 0x17
        /*000a*/ 	.short	(.L_899 - .L_898)
.L_898:
        /*000c*/ 	.word	0x00000000
        /*0010*/ 	.short	0x000e
        /*0012*/ 	.short	0x0060
        /*0014*/ 	.byte	0x00, 0xf0, 0x11, 0x00


	//----- nvinfo : EIATTR_KPARAM_INFO
	.align		4
.L_899:
        /*0018*/ 	.byte	0x04, 0x17
        /*001a*/ 	.short	(.L_901 - .L_900)
.L_900:
        /*001c*/ 	.word	0x00000000
        /*0020*/ 	.short	0x000d
        /*0022*/ 	.short	0x005c
        /*0024*/ 	.byte	0x00, 0xf0, 0x11, 0x00


	//----- nvinfo : EIATTR_KPARAM_INFO
	.align		4
.L_901:
        /*0028*/ 	.byte	0x04, 0x17
        /*002a*/ 	.short	(.L_903 - .L_902)
.L_902:
        /*002c*/ 	.word	0x00000000
        /*0030*/ 	.short	0x000c
        /*0032*/ 	.short	0x0058
        /*0034*/ 	.byte	0x00, 0xf0, 0x11, 0x00


	//----- nvinfo : EIATTR_KPARAM_INFO
	.align		4
.L_903:
        /*0038*/ 	.byte	0x04, 0x17
        /*003a*/ 	.short	(.L_905 - .L_904)
.L_904:
        /*003c*/ 	.word	0x00000000
        /*0040*/ 	.short	0x000b
        /*0042*/ 	.short	0x0054
        /*0044*/ 	.byte	0x00, 0xf0, 0x11, 0x00


	//----- nvinfo : EIATTR_KPARAM_INFO
	.align		4
.L_905:
        /*0048*/ 	.byte	0x04, 0x17
        /*004a*/ 	.short	(.L_907 - .L_906)
.L_906:
        /*004c*/ 	.word	0x00000000
        /*0050*/ 	.short	0x000a
        /*0052*/ 	.short	0x0050
        /*0054*/ 	.byte	0x00, 0xf0, 0x11, 0x00


	//----- nvinfo : EIATTR_KPARAM_INFO
	.align		4
.L_907:
        /*0058*/ 	.byte	0x04, 0x17
        /*005a*/ 	.short	(.L_909 - .L_908)
.L_908:
        /*005c*/ 	.word	0x00000000
        /*0060*/ 	.short	0x0009
        /*0062*/ 	.short	0x0048
        /*0064*/ 	.byte	0x00, 0xf5, 0x21, 0x00


	//----- nvinfo : EIATTR_KPARAM_INFO
	.align		4
.L_909:
        /*0068*/ 	.byte	0x04, 0x17
        /*006a*/ 	.short	(.L_911 - .L_910)
.L_910:
        /*006c*/ 	.word	0x00000000
        /*0070*/ 	.short	0x0008
        /*0072*/ 	.short	0x0040
        /*0074*/ 	.byte	0x00, 0xf5, 0x21, 0x00


	//----- nvinfo : EIATTR_KPARAM_INFO
	.align		4
.L_911:
        /*0078*/ 	.byte	0x04, 0x17
        /*007a*/ 	.short	(.L_913 - .L_912)
.L_912:
        /*007c*/ 	.word	0x00000000
        /*0080*/ 	.short	0x0007
        /*0082*/ 	.short	0x0038
        /*0084*/ 	.byte	0x00, 0xf5, 0x21, 0x00


	//----- nvinfo : EIATTR_KPARAM_INFO
	.align		4
.L_913:
        /*0088*/ 	.byte	0x04, 0x17
        /*008a*/ 	.short	(.L_915 - .L_914)
.L_914:
        /*008c*/ 	.word	0x00000000
        /*0090*/ 	.short	0x0006
        /*0092*/ 	.short	0x0030
        /*0094*/ 	.byte	0x00, 0xf5, 0x21, 0x00


	//----- nvinfo : EIATTR_KPARAM_INFO
	.align		4
.L_915:
        /*0098*/ 	.byte	0x04, 0x17
        /*009a*/ 	.short	(.L_917 - .L_916)
.L_916:
        /*009c*/ 	.word	0x00000000
        /*00a0*/ 	.short	0x0005
        /*00a2*/ 	.short	0x0028
        /*00a4*/ 	.byte	0x00, 0xf5, 0x21, 0x00


	//----- nvinfo : EIATTR_KPARAM_INFO
	.align		4
.L_917:
        /*00a8*/ 	.byte	0x04, 0x17
        /*00aa*/ 	.short	(.L_919 - .L_918)
.L_918:
        /*00ac*/ 	.word	0x00000000
        /*00b0*/ 	.short	0x0004
        /*00b2*/ 	.short	0x0020
        /*00b4*/ 	.byte	0x00, 0xf5, 0x21, 0x00


	//----- nvinfo : EIATTR_KPARAM_INFO
	.align		4
.L_919:
        /*00b8*/ 	.byte	0x04, 0x17
        /*00ba*/ 	.short	(.L_921 - .L_920)
.L_920:
        /*00bc*/ 	.word	0x00000000
        /*00c0*/ 	.short	0x0003
        /*00c2*/ 	.short	0x0018
        /*00c4*/ 	.byte	0x00, 0xf5, 0x21, 0x00


	//----- nvinfo : EIATTR_KPARAM_INFO
	.align		4
.L_921:
        /*00c8*/ 	.byte	0x04, 0x17
        /*00ca*/ 	.short	(.L_923 - .L_922)
.L_922:
        /*00cc*/ 	.word	0x00000000
        /*00d0*/ 	.short	0x0002
        /*00d2*/ 	.short	0x0010
        /*00d4*/ 	.byte	0x00, 0xf5, 0x21, 0x00


	//----- nvinfo : EIATTR_KPARAM_INFO
	.align		4
.L_923:
        /*00d8*/ 	.byte	0x04, 0x17
        /*00da*/ 	.short	(.L_925 - .L_924)
.L_924:
        /*00dc*/ 	.word	0x00000000
        /*00e0*/ 	.short	0x0001
        /*00e2*/ 	.short	0x0008
        /*00e4*/ 	.byte	0x00, 0xf5, 0x21, 0x00


	//----- nvinfo : EIATTR_KPARAM_INFO
	.align		4
.L_925:
        /*00e8*/ 	.byte	0x04, 0x17
        /*00ea*/ 	.short	(.L_927 - .L_926)
.L_926:
        /*00ec*/ 	.word	0x00000000
        /*00f0*/ 	.short	0x0000
        /*00f2*/ 	.short	0x0000
        /*00f4*/ 	.byte	0x00, 0xf5, 0x21, 0x00


	//----- nvinfo : EIATTR_SPARSE_MMA_MASK
	.align		4
.L_927:
        /*00f8*/ 	.byte	0x03, 0x50
        /*00fa*/ 	.short	0x0000


	//----- nvinfo : EIATTR_MAXREG_COUNT
	.align		4
        /*00fc*/ 	.byte	0x03, 0x1b
        /*00fe*/ 	.short	0x00ff


	//----- nvinfo : EIATTR_EXTERNS
	.align		4
        /*0100*/ 	.byte	0x04, 0x0f
        /*0102*/ 	.short	(.L_929 - .L_928)


	//   ....[0]....
	.align		4
.L_928:
        /*0104*/ 	.word	index@(vprintf)


	//----- nvinfo : EIATTR_MERCURY_ISA_VERSION
	.align		4
.L_929:
        /*0108*/ 	.byte	0x03, 0x5f
        /*010a*/ 	.short	0x0101


	//----- nvinfo : EIATTR_VRC_CTA_INIT_COUNT
	.align		4
        /*010c*/ 	.byte	0x02, 0x4a
	.zero		1
	.zero		1


	//----- nvinfo : EIATTR_SYSCALL_OFFSETS
	.align		4
        /*0110*/ 	.byte	0x04, 0x46
        /*0112*/ 	.short	(.L_931 - .L_930)


	//   ....[0]....
.L_930:
        /*0114*/ 	.word	0x00000180


	//   ....[1]....
        /*0118*/ 	.word	0x00000240


	//   ....[2]....
        /*011c*/ 	.word	0x000002f0


	//   ....[3]....
        /*0120*/ 	.word	0x00000360


	//   ....[4]....
        /*0124*/ 	.word	0x00000570


	//   ....[5]....
        /*0128*/ 	.word	0x00000670


	//   ....[6]....
        /*012c*/ 	.word	0x00000770


	//   ....[7]....
        /*0130*/ 	.word	0x00000870


	//   ....[8]....
        /*0134*/ 	.word	0x00000970


	//   ....[9]....
        /*0138*/ 	.word	0x00000a70


	//   ....[10]....
        /*013c*/ 	.word	0x00000b70


	//   ....[11]....
        /*0140*/ 	.word	0x00000c70


	//   ....[12]....
        /*0144*/ 	.word	0x00000d70


	//   ....[13]....
        /*0148*/ 	.word	0x00000e70


	//   ....[14]....
        /*014c*/ 	.word	0x00000f70


	//   ....[15]....
        /*0150*/ 	.word	0x00001070


	//   ....[16]....
        /*0154*/ 	.word	0x00001170


	//   ....[17]....
        /*0158*/ 	.word	0x00001270


	//   ....[18]....
        /*015c*/ 	.word	0x00001370


	//   ....[19]....
        /*0160*/ 	.word	0x00001490


	//   ....[20]....
        /*0164*/ 	.word	0x00001690


	//   ....[21]....
        /*0168*/ 	.word	0x000017c0


	//   ....[22]....
        /*016c*/ 	.word	0x000018c0


	//   ....[23]....
        /*0170*/ 	.word	0x000019c0


	//   ....[24]....
        /*0174*/ 	.word	0x00001ac0


	//   ....[25]....
        /*0178*/ 	.word	0x00001bc0


	//   ....[26]....
        /*017c*/ 	.word	0x00001cc0


	//   ....[27]....
        /*0180*/ 	.word	0x00001dc0


	//   ....[28]....
        /*0184*/ 	.word	0x00001f60


	//   ....[29]....
        /*0188*/ 	.word	0x000020a0


	//   ....[30]....
        /*018c*/ 	.word	0x000021a0


	//   ....[31]....
        /*0190*/ 	.word	0x000022c0


	//   ....[32]....
        /*0194*/ 	.word	0x00002460


	//   ....[33]....
        /*0198*/ 	.word	0x00002540


	//   ....[34]....
        /*019c*/ 	.word	0x000025b0


	//   ....[35]....
        /*01a0*/ 	.word	0x000027f0


	//   ....[36]....
        /*01a4*/ 	.word	0x000028f0


	//   ....[37]....
        /*01a8*/ 	.word	0x000029f0


	//   ....[38]....
        /*01ac*/ 	.word	0x00002af0


	//   ....[39]....
        /*01b0*/ 	.word	0x00002bf0


	//   ....[40]....
        /*01b4*/ 	.word	0x00002cf0


	//   ....[41]....
        /*01b8*/ 	.word	0x00002df0


	//   ....[42]....
        /*01bc*/ 	.word	0x00002ef0


	//   ....[43]....
        /*01c0*/ 	.word	0x00002ff0


	//   ....[44]....
        /*01c4*/ 	.word	0x000030f0


	//   ....[45]....
        /*01c8*/ 	.word	0x000031f0


	//   ....[46]....
        /*01cc*/ 	.word	0x000032f0


	//   ....[47]....
        /*01d0*/ 	.word	0x000033f0


	//   ....[48]....
        /*01d4*/ 	.word	0x000034f0


	//   ....[49]....
        /*01d8*/ 	.word	0x000035f0


	//   ....[50]....
        /*01dc*/ 	.word	0x00003710


	//   ....[51]....
        /*01e0*/ 	.word	0x00003910


	//   ....[52]....
        /*01e4*/ 	.word	0x00003a40


	//   ....[53]....
        /*01e8*/ 	.word	0x00003b40


	//   ....[54]....
        /*01ec*/ 	.word	0x00003c40


	//   ....[55]....
        /*01f0*/ 	.word	0x00003d40


	//   ....[56]....
        /*01f4*/ 	.word	0x00003e40


	//   ....[57]....
        /*01f8*/ 	.word	0x00003f40


	//   ....[58]....
        /*01fc*/ 	.word	0x00004040


	//   ....[59]....
        /*0200*/ 	.word	0x000041e0


	//   ....[60]....
        /*0204*/ 	.word	0x00004320


	//   ....[61]....
        /*0208*/ 	.word	0x00004420


	//   ....[62]....
        /*020c*/ 	.word	0x00004540


	//   ....[63]....
        /*0210*/ 	.word	0x000046e0


	//   ....[64]....
        /*0214*/ 	.word	0x000047c0


	//   ....[65]....
        /*0218*/ 	.word	0x00004830


	//   ....[66]....
        /*021c*/ 	.word	0x00004a70


	//   ....[67]....
        /*0220*/ 	.word	0x00004b70


	//   ....[68]....
        /*0224*/ 	.word	0x00004c70


	//   ....[69]....
        /*0228*/ 	.word	0x00004d70


	//   ....[70]....
        /*022c*/ 	.word	0x00004e70


	//   ....[71]....
        /*0230*/ 	.word	0x00004f70


	//   ....[72]....
        /*0234*/ 	.word	0x00005070


	//   ....[73]....
        /*0238*/ 	.word	0x00005170


	//   ....[74]....
        /*023c*/ 	.word	0x00005270


	//   ....[75]....
        /*0240*/ 	.word	0x00005370


	//   ....[76]....
        /*0244*/ 	.word	0x00005470


	//   ....[77]....
        /*0248*/ 	.word	0x00005570


	//   ....[78]....
        /*024c*/ 	.word	0x00005670


	//   ....[79]....
        /*0250*/ 	.word	0x00005770


	//   ....[80]....
        /*0254*/ 	.word	0x00005870


	//   ....[81]....
        /*0258*/ 	.word	0x00005990


	//   ....[82]....
        /*025c*/ 	.word	0x00005b90


	//   ....[83]....
        /*0260*/ 	.word	0x00005cd0


	//   ....[84]....
        /*0264*/ 	.word	0x00005dd0


	//   ....[85]....
        /*0268*/ 	.word	0x00005ed0


	//   ....[86]....
        /*026c*/ 	.word	0x00005fd0


	//   ....[87]....
        /*0270*/ 	.word	0x000060d0


	//   ....[88]....
        /*0274*/ 	.word	0x000061d0


	//   ....[89]....
        /*0278*/ 	.word	0x000062f0


	//   ....[90]....
        /*027c*/ 	.word	0x00006490


	//   ....[91]....
        /*0280*/ 	.word	0x000065d0


	//   ....[92]....
        /*0284*/ 	.word	0x000066d0


	//   ....[93]....
        /*0288*/ 	.word	0x000067f0


	//   ....[94]....
        /*028c*/ 	.word	0x00006990


	//   ....[95]....
        /*0290*/ 	.word	0x00006a70


	//   ....[96]....
        /*0294*/ 	.word	0x00006ae0


	//   ....[97]....
        /*0298*/ 	.word	0x00006cb0


	//   ....[98]....
        /*029c*/ 	.word	0x00006d80


	//   ....[99]....
        /*02a0*/ 	.word	0x00006e70


	//   ....[100]....
        /*02a4*/ 	.word	0x00006f30


	//   ....[101]....
        /*02a8*/ 	.word	0x0000af30


	//   ....[102]....
        /*02ac*/ 	.word	0x0000b020


	//   ....[103]....
        /*02b0*/ 	.word	0x0000b170


	//----- nvinfo : EIATTR_EXIT_INSTR_OFFSETS
	.align		4
.L_931:
        /*02b4*/ 	.byte	0x04, 0x1c
        /*02b6*/ 	.short	(.L_933 - .L_932)


	//   ....[0]....
.L_932:
        /*02b8*/ 	.word	0x00006fa0


	//   ....[1]....
        /*02bc*/ 	.word	0x0000ae00


	//   ....[2]....
        /*02c0*/ 	.word	0x0000af40


	//   ....[3]....
        /*02c4*/ 	.word	0x0000b080


	//   ....[4]....
        /*02c8*/ 	.word	0x0000b0b0


	//   ....[5]....
        /*02cc*/ 	.word	0x0000b180


	//----- nvinfo : EIATTR_CRS_STACK_SIZE
	.align		4
.L_933:
        /*02d0*/ 	.byte	0x04, 0x1e
        /*02d2*/ 	.short	(.L_935 - .L_934)
.L_934:
        /*02d4*/ 	.word	0x00000000


	//----- nvinfo : EIATTR_CBANK_PARAM_SIZE
	.align		4
.L_935:
        /*02d8*/ 	.byte	0x03, 0x19
        /*02da*/ 	.short	0x0064


	//----- nvinfo : EIATTR_PARAM_CBANK
	.align		4
        /*02dc*/ 	.byte	0x04, 0x0a
        /*02de*/ 	.short	(.L_937 - .L_936)
	.align		4
.L_936:
        /*02e0*/ 	.word	index@(.nv.constant0.logsumexp_backward_kernel)
        /*02e4*/ 	.short	0x0380
        /*02e6*/ 	.short	0x0064


	//----- nvinfo : EIATTR_SW_WAR
	.align		4
.L_937:
        /*02e8*/ 	.byte	0x04, 0x36
        /*02ea*/ 	.short	(.L_939 - .L_938)
.L_938:
        /*02ec*/ 	.word	0x00000008
.L_939:


//--------------------- .nv.info.prod_backward_kernel --------------------------
	.section	.nv.info.prod_backward_kernel,"",@"SHT_CUDA_INFO"
	.sectionflags	@""
	.align	4


	//----- nvinfo : EIATTR_CUDA_API_VERSION
	.align		4
        /*0000*/ 	.byte	0x04, 0x37
        /*0002*/ 	.short	(.L_941 - .L_940)
.L_940:
        /*0004*/ 	.word	0x00000082


	//----- nvinfo : EIATTR_KPARAM_INFO
	.align		4
.L_941:
        /*0008*/ 	.byte	0x04, 0x17
        /*000a*/ 	.short	(.L_943 - .L_942)
.L_942:
        /*000c*/ 	.word	0x00000000
        /*0010*/ 	.short	0x000e
        /*0012*/ 	.short	0x0060
        /*0014*/ 	.byte	0x00, 0xf0, 0x11, 0x00


	//----- nvinfo : EIATTR_KPARAM_INFO
	.align		4
.L_943:
        /*0018*/ 	.byte	0x04, 0x17
        /*001a*/ 	.short	(.L_945 - .L_944)
.L_944:
        /*001c*/ 	.word	0x00000000
        /*0020*/ 	.short	0x000d
        /*0022*/ 	.short	0x005c
        /*0024*/ 	.byte	0x00, 0xf0, 0x11, 0x00


	//----- nvinfo : EIATTR_KPARAM_INFO
	.align		4
.L_945:
        /*0028*/ 	.byte	0x04, 0x17
        /*002a*/ 	.short	(.L_947 - .L_946)
.L_946:
        /*002c*/ 	.word	0x00000000
        /*0030*/ 	.short	0x000c
        /*0032*/ 	.short	0x0058
        /*0034*/ 	.byte	0x00, 0xf0, 0x11, 0x00


	//----- nvinfo : EIATTR_KPARAM_INFO
	.align		4
.L_947:
        /*0038*/ 	.byte	0x04, 0x17
        /*003a*/ 	.short	(.L_949 - .L_948)
.L_948:
        /*003c*/ 	.word	0x00000000
        /*0040*/ 	.short	0x000b
        /*0042*/ 	.short	0x0054
        /*0044*/ 	.byte	0x00, 0xf0, 0x11, 0x00


	//----- nvinfo : EIATTR_KPARAM_INFO
	.align		4
.L_949:
        /*0048*/ 	.byte	0x04, 0x17
        /*004a*/ 	.short	(.L_951 - .L_950)
.L_950:
        /*004c*/ 	.word	0x00000000
        /*0050*/ 	.short	0x000a
        /*0052*/ 	.short	0x0050
        /*0054*/ 	.byte	0x00, 0xf0, 0x11, 0x00


	//----- nvinfo : EIATTR_KPARAM_INFO
	.align		4
.L_951:
        /*0058*/ 	.byte	0x04, 0x17
        /*005a*/ 	.short	(.L_953 - .L_952)
.L_952:
        /*005c*/ 	.word	0x00000000
        /*0060*/ 	.short	0x0009
        /*0062*/ 	.short	0x0048
        /*0064*/ 	.byte	0x00, 0xf5, 0x21, 0x00


	//----- nvinfo : EIATTR_KPARAM_INFO
	.align		4
.L_953:
        /*0068*/ 	.byte	0x04, 0x17
        /*006a*/ 	.short	(.L_955 - .L_954)
.L_954:
        /*006c*/ 	.word	0x00000000
        /*0070*/ 	.short	0x0008
        /*0072*/ 	.short	0x0040
        /*0074*/ 	.byte	0x00, 0xf5, 0x21, 0x00


	//----- nvinfo : EIATTR_KPARAM_INFO
	.align		4
.L_955:
        /*0078*/ 	.byte	0x04, 0x17
        /*007a*/ 	.short	(.L_957 - .L_956)
.L_956:
        /*007c*/ 	.word	0x00000000
        /*0080*/ 	.short	0x0007
        /*0082*/ 	.short	0x0038
        /*0084*/ 	.byte	0x00, 0xf5, 0x21, 0x00


	//----- nvinfo : EIATTR_KPARAM_INFO
	.align		4
.L_957:
        /*0088*/ 	.byte	0x04, 0x17
        /*008a*/ 	.short	(.L_959 - .L_958)
.L_958:
        /*008c*/ 	.word	0x00000000
        /*0090*/ 	.short	0x0006
        /*0092*/ 	.short	0x0030
        /*0094*/ 	.byte	0x00, 0xf5, 0x21, 0x00


	//----- nvinfo : EIATTR_KPARAM_INFO
	.align		4
.L_959:
        /*0098*/ 	.byte	0x04, 0x17
        /*009a*/ 	.short	(.L_961 - .L_960)
.L_960:
        /*009c*/ 	.word	0x00000000
        /*00a0*/ 	.short	0x0005
        /*00a2*/ 	.short	0x0028
        /*00a4*/ 	.byte	0x00, 0xf5, 0x21, 0x00


	//----- nvinfo : EIATTR_KPARAM_INFO
	.align		4
.L_961:
        /*00a8*/ 	.byte	0x04, 0x17
        /*00aa*/ 	.short	(.L_963 - .L_962)
.L_962:
        /*00ac*/ 	.word	0x00000000
        /*00b0*/ 	.short	0x0004
        /*00b2*/ 	.short	0x0020
        /*00b4*/ 	.byte	0x00, 0xf5, 0x21, 0x00


	//----- nvinfo : EIATTR_KPARAM_INFO
	.align		4
.L_963:
        /*00b8*/ 	.byte	0x04, 0x17
        /*00ba*/ 	.short	(.L_965 - .L_964)
.L_964:
        /*00bc*/ 	.word	0x00000000
        /*00c0*/ 	.short	0x0003
        /*00c2*/ 	.short	0x0018
        /*00c4*/ 	.byte	0x00, 0xf5, 0x21, 0x00


	//----- nvinfo : EIATTR_KPARAM_INFO
	.align		4
.L_965:
        /*00c8*/ 	.byte	0x04, 0x17
        /*00ca*/ 	.short	(.L_967 - .L_966)
.L_966:
        /*00cc*/ 	.word	0x00000000
        /*00d0*/ 	.short	0x0002
        /*00d2*/ 	.short	0x0010
        /*00d4*/ 	.byte	0x00, 0xf5, 0x21, 0x00


	//----- nvinfo : EIATTR_KPARAM_INFO
	.align		4
.L_967:
        /*00d8*/ 	.byte	0x04, 0x17
        /*00da*/ 	.short	(.L_969 - .L_968)
.L_968:
        /*00dc*/ 	.word	0x00000000
        /*00e0*/ 	.short	0x0001
        /*00e2*/ 	.short	0x0008
        /*00e4*/ 	.byte	0x00, 0xf5, 0x21, 0x00


	//----- nvinfo : EIATTR_KPARAM_INFO
	.align		4
.L_969:
        /*00e8*/ 	.byte	0x04, 0x17
        /*00ea*/ 	.short	(.L_971 - .L_970)
.L_970:
        /*00ec*/ 	.word	0x00000000
        /*00f0*/ 	.short	0x0000
        /*00f2*/ 	.short	0x0000
        /*00f4*/ 	.byte	0x00, 0xf5, 0x21, 0x00


	//----- nvinfo : EIATTR_SPARSE_MMA_MASK
	.align		4
.L_971:
        /*00f8*/ 	.byte	0x03, 0x50
        /*00fa*/ 	.short	0x0000


	//----- nvinfo : EIATTR_MAXREG_COUNT
	.align		4
        /*00fc*/ 	.byte	0x03, 0x1b
        /*00fe*/ 	.short	0x00ff


	//----- nvinfo : EIATTR_EXTERNS
	.align		4
        /*0100*/ 	.byte	0x04, 0x0f
        /*0102*/ 	.short	(.L_973 - .L_972)


	//   ....[0]....
	.align		4
.L_972:
        /*0104*/ 	.word	index@(vprintf)


	//----- nvinfo : EIATTR_MERCURY_ISA_VERSION
	.align		4
.L_973:
        /*0108*/ 	.byte	0x03, 0x5f
        /*010a*/ 	.short	0x0101


	//----- nvinfo : EIATTR_VRC_CTA_INIT_COUNT
	.align		4
        /*010c*/ 	.byte	0x02, 0x4a
	.zero		1
	.zero		1


	//----- nvinfo : EIATTR_SYSCALL_OFFSETS
	.align		4
        /*0110*/ 	.byte	0x04, 0x46
        /*0112*/ 	.short	(.L_975 - .L_974)


	//   ....[0]....
.L_974:
        /*0114*/ 	.word	0x00000180


	//   ....[1]....
        /*0118*/ 	.word	0x00000240


	//   ....[2]....
        /*011c*/ 	.word	0x000002f0


	//   ....[3]....
        /*0120*/ 	.word	0x00000360


	//   ....[4]....
        /*0124*/ 	.word	0x00000570


	//   ....[5]....
        /*0128*/ 	.word	0x00000670


	//   ....[6]....
        /*012c*/ 	.word	0x00000770


	//   ....[7]....
        /*0130*/ 	.word	0x00000870


	//   ....[8]....
        /*0134*/ 	.word	0x00000970


	//   ....[9]....
        /*0138*/ 	.word	0x00000a70


	//   ....[10]....
        /*013c*/ 	.word	0x00000b70


	//   ....[11]....
        /*0140*/ 	.word	0x00000c70


	//   ....[12]....
        /*0144*/ 	.word	0x00000d70


	//   ....[13]....
        /*0148*/ 	.word	0x00000e70


	//   ....[14]....
        /*014c*/ 	.word	0x00000f70


	//   ....[15]....
        /*0150*/ 	.word	0x00001070


	//   ....[16]....
        /*0154*/ 	.word	0x00001170


	//   ....[17]....
        /*0158*/ 	.word	0x00001270


	//   ....[18]....
        /*015c*/ 	.word	0x00001370


	//   ....[19]....
        /*0160*/ 	.word	0x00001490


	//   ....[20]....
        /*0164*/ 	.word	0x00001690


	//   ....[21]....
        /*0168*/ 	.word	0x000017c0


	//   ....[22]....
        /*016c*/ 	.word	0x000018c0


	//   ....[23]....
        /*0170*/ 	.word	0x000019c0


	//   ....[24]....
        /*0174*/ 	.word	0x00001ac0


	//   ....[25]....
        /*0178*/ 	.word	0x00001bc0


	//   ....[26]....
        /*017c*/ 	.word	0x00001cc0


	//   ....[27]....
        /*0180*/ 	.word	0x00001dc0


	//   ....[28]....
        /*0184*/ 	.word	0x00001f60


	//   ....[29]....
        /*0188*/ 	.word	0x00002090


	//   ....[30]....
        /*018c*/ 	.word	0x00002190


	//   ....[31]....
        /*0190*/ 	.word	0x00002290


	//   ....[32]....
        /*0194*/ 	.word	0x00002450


	//   ....[33]....
        /*0198*/ 	.word	0x00002530


	//   ....[34]....
        /*019c*/ 	.word	0x000025a0


	//   ....[35]....
        /*01a0*/ 	.word	0x000027e0


	//   ....[36]....
        /*01a4*/ 	.word	0x000028e0


	//   ....[37]....
        /*01a8*/ 	.word	0x000029e0


	//   ....[38]....
        /*01ac*/ 	.word	0x00002ae0


	//   ....[39]....
        /*01b0*/ 	.word	0x00002be0


	//   ....[40]....
        /*01b4*/ 	.word	0x00002ce0


	//   ....[41]....
        /*01b8*/ 	.word	0x00002de0


	//   ....[42]....
        /*01bc*/ 	.word	0x00002ee0


	//   ....[43]....
        /*01c0*/ 	.word	0x00002fe0


	//   ....[44]....
        /*01c4*/ 	.word	0x000030e0


	//   ....[45]....
        /*01c8*/ 	.word	0x000031e0


	//   ....[46]....
        /*01cc*/ 	.word	0x000032e0


	//   ....[47]....
        /*01d0*/ 	.word	0x000033e0


	//   ....[48]....
        /*01d4*/ 	.word	0x000034e0


	//   ....[49]....
        /*01d8*/ 	.word	0x000035e0


	//   ....[50]....
        /*01dc*/ 	.word	0x00003700


	//   ....[51]....
        /*01e0*/ 	.word	0x00003900


	//   ....[52]....
        /*01e4*/ 	.word	0x00003a30


	//   ....[53]....
        /*01e8*/ 	.word	0x00003b30


	//   ....[54]....
        /*01ec*/ 	.word	0x00003c30


	//   ....[55]....
        /*01f0*/ 	.word	0x00003d30


	//   ....[56]....
        /*01f4*/ 	.word	0x00003e30


	//   ....[57]....
        /*01f8*/ 	.word	0x00003f30


	//   ....[58]....
        /*01fc*/ 	.word	0x00004030


	//   ....[59]....
        /*0200*/ 	.word	0x000041d0


	//   ....[60]....
        /*0204*/ 	.word	0x00004300


	//   ....[61]....
        /*0208*/ 	.word	0x00004400


	//   ....[62]....
        /*020c*/ 	.word	0x00004500


	//   ....[63]....
        /*0210*/ 	.word	0x000046c0


	//   ....[64]....
        /*0214*/ 	.word	0x000047a0


	//   ....[65]....
        /*0218*/ 	.word	0x00004810


	//   ....[66]....
        /*021c*/ 	.word	0x00004a50


	//   ....[67]....
        /*0220*/ 	.word	0x00004b50


	//   ....[68]....
        /*0224*/ 	.word	0x00004c50


	//   ....[69]....
        /*0228*/ 	.word	0x00004d50


	//   ....[70]....
        /*022c*/ 	.word	0x00004e50


	//   ....[71]....
        /*0230*/ 	.word	0x00004f50


	//   ....[72]....
        /*0234*/ 	.word	0x00005050


	//   ....[73]....
        /*0238*/ 	.word	0x00005150


	//   ....[74]....
        /*023c*/ 	.word	0x00005250


	//   ....[75]....
        /*0240*/ 	.word	0x00005350


	//   ....[76]....
        /*0244*/ 	.word	0x00005450


	//   ....[77]....
        /*0248*/ 	.word	0x00005550


	//   ....[78]....
        /*024c*/ 	.word	0x00005650


	//   ....[79]....
        /*0250*/ 	.word	0x00005750


	//   ....[80]....
        /*0254*/ 	.word	0x00005850


	//   ....[81]....
        /*0258*/ 	.word	0x00005970


	//   ....[82]....
        /*025c*/ 	.word	0x00005b70


	//   ....[83]....
        /*0260*/ 	.word	0x00005ca0


	//   ....[84]....
        /*0264*/ 	.word	0x00005da0


	//   ....[85]....
        /*0268*/ 	.word	0x00005ea0


	//   ....[86]....
        /*026c*/ 	.word	0x00005fa0


	//   ....[87]....
        /*0270*/ 	.word	0x000060a0


	//   ....[88]....
        /*0274*/ 	.word	0x000061a0


	//   ....[89]....
        /*0278*/ 	.word	0x000062a0


	//   ....[90]....
        /*027c*/ 	.word	0x00006440


	//   ....[91]....
        /*0280*/ 	.word	0x00006580


	//   ....[92]....
        /*0284*/ 	.word	0x00006680


	//   ....[93]....
        /*0288*/ 	.word	0x000067a0


	//   ....[94]....
        /*028c*/ 	.word	0x00006940


	//   ....[95]....
        /*0290*/ 	.word	0x00006a20


	//   ....[96]....
        /*0294*/ 	.word	0x00006a90


	//   ....[97]....
        /*0298*/ 	.word	0x00006c60


	//   ....[98]....
        /*029c*/ 	.word	0x00006d30


	//   ....[99]....
        /*02a0*/ 	.word	0x00006e20


	//   ....[100]....
        /*02a4*/ 	.word	0x00006ee0


	//   ....[101]....
        /*02a8*/ 	.word	0x0000ad80


	//   ....[102]....
        /*02ac*/ 	.word	0x0000aec0


	//   ....[103]....
        /*02b0*/ 	.word	0x0000b190


	//   ....[104]....
        /*02b4*/ 	.word	0x0000b280


	//   ....[105]....
        /*02b8*/ 	.word	0x0000b450


	//   ....[106]....
        /*02bc*/ 	.word	0x0000b580


	//   ....[107]....
        /*02c0*/ 	.word	0x0000b820


	//   ....[108]....
        /*02c4*/ 	.word	0x0000b920


	//----- nvinfo : EIATTR_EXIT_INSTR_OFFSETS
	.align		4
.L_975:
        /*02c8*/ 	.byte	0x04, 0x1c
        /*02ca*/ 	.short	(.L_977 - .L_976)


	//   ....[0]....
.L_976:
        /*02cc*/ 	.word	0x00006f50


	//   ....[1]....
        /*02d0*/ 	.word	0x0000af10


	//   ....[2]....
        /*02d4*/ 	.word	0x0000b050


	//   ....[3]....
        /*02d8*/ 	.word	0x0000b1a0


	//   ....[4]....
        /*02dc*/ 	.word	0x0000b2e0


	//   ....[5]....
        /*02e0*/ 	.word	0x0000b5d0


	//   ....[6]....
        /*02e4*/ 	.word	0x0000b700


	//   ....[7]....
        /*02e8*/ 	.word	0x0000b830


	//   ....[8]....
        /*02ec*/ 	.word	0x0000b860


	//   ....[9]....
        /*02f0*/ 	.word	0x0000b930


	//----- nvinfo : EIATTR_CRS_STACK_SIZE
	.align		4
.L_977:
        /*02f4*/ 	.byte	0x04, 0x1e
        /*02f6*/ 	.short	(.L_979 - .L_978)
.L_978:
        /*02f8*/ 	.word	0x00000000


	//----- nvinfo : EIATTR_CBANK_PARAM_SIZE
	.align		4
.L_979:
        /*02fc*/ 	.byte	0x03, 0x19
        /*02fe*/ 	.short	0x0064


	//----- nvinfo : EIATTR_PARAM_CBANK
	.align		4
        /*0300*/ 	.byte	0x04, 0x0a
        /*0302*/ 	.short	(.L_981 - .L_980)
	.align		4
.L_980:
        /*0304*/ 	.word	index@(.nv.constant0.prod_backward_kernel)
        /*0308*/ 	.short	0x0380
        /*030a*/ 	.short	0x0064


	//----- nvinfo : EIATTR_SW_WAR
	.align		4
.L_981:
        /*030c*/ 	.byte	0x04, 0x36
        /*030e*/ 	.short	(.L_983 - .L_982)
.L_982:
        /*0310*/ 	.word	0x00000008
.L_983:


//--------------------- .nv.info.min_backward_kernel --------------------------
	.section	.nv.info.min_backward_kernel,"",@"SHT_CUDA_INFO"
	.sectionflags	@""
	.align	4


	//----- nvinfo : EIATTR_CUDA_API_VERSION
	.align		4
        /*0000*/ 	.byte	0x04, 0x37
        /*0002*/ 	.short	(.L_985 - .L_984)
.L_984:
        /*0004*/ 	.word	0x00000082


	//----- nvinfo : EIATTR_KPARAM_INFO
	.align		4
.L_985:
        /*0008*/ 	.byte	0x04, 0x17
        /*000a*/ 	.short	(.L_987 - .L_986)
.L_986:
        /*000c*/ 	.word	0x00000000
        /*0010*/ 	.short	0x000e
        /*0012*/ 	.short	0x0060
        /*0014*/ 	.byte	0x00, 0xf0, 0x11, 0x00


	//----- nvinfo : EIATTR_KPARAM_INFO
	.align		4
.L_987:
        /*0018*/ 	.byte	0x04, 0x17
        /*001a*/ 	.short	(.L_989 - .L_988)
.L_988:
        /*001c*/ 	.word	0x00000000
        /*0020*/ 	.short	0x000d
        /*0022*/ 	.short	0x005c
        /*0024*/ 	.byte	0x00, 0xf0, 0x11, 0x00


	//----- nvinfo : EIATTR_KPARAM_INFO
	.align		4
.L_989:
        /*0028*/ 	.byte	0x04, 0x17
        /*002a*/ 	.short	(.L_991 - .L_990)
.L_990:
        /*002c*/ 	.word	0x00000000
        /*0030*/ 	.short	0x000c
        /*0032*/ 	.short	0x0058
        /*0034*/ 	.byte	0x00, 0xf0, 0x11, 0x00


	//----- nvinfo : EIATTR_KPARAM_INFO
	.align		4
.L_991:
        /*0038*/ 	.byte	0x04, 0x17
        /*003a*/ 	.short	(.L_993 - .L_992)
.L_992:
        /*003c*/ 	.word	0x00000000
        /*0040*/ 	.short	0x000b
        /*0042*/ 	.short	0x0054
        /*0044*/ 	.byte	0x00, 0xf0, 0x11, 0x00


	//----- nvinfo : EIATTR_KPARAM_INFO
	.align		4
.L_993:
        /*0048*/ 	.byte	0x04, 0x17
        /*004a*/ 	.short	(.L_995 - .L_994)
.L_994:
        /*004c*/ 	.word	0x00000000
        /*0050*/ 	.short	0x000a
        /*0052*/ 	.short	0x0050
        /*0054*/ 	.byte	0x00, 0xf0, 0x11, 0x00


	//----- nvinfo : EIATTR_KPARAM_INFO
	.align		4
.L_995:
        /*0058*/ 	.byte	0x04, 0x17
        /*005a*/ 	.short	(.L_997 - .L_996)
.L_996:
        /*005c*/ 	.word	0x00000000
        /*0060*/ 	.short	0x0009
        /*0062*/ 	.short	0x0048
        /*0064*/ 	.byte	0x00, 0xf5, 0x21, 0x00


	//----- nvinfo : EIATTR_KPARAM_INFO
	.align		4
.L_997:
        /*0068*/ 	.byte	0x04, 0x17
        /*006a*/ 	.short	(.L_999 - .L_998)
.L_998:
        /*006c*/ 	.word	0x00000000
        /*0070*/ 	.short	0x0008
        /*0072*/ 	.short	0x0040
        /*0074*/ 	.byte	0x00, 0xf5, 0x21, 0x00


	//----- nvinfo : EIATTR_KPARAM_INFO
	.align		4
.L_999:
        /*0078*/ 	.byte	0x04, 0x17
        /*007a*/ 	.short	(.L_1001 - .L_1000)
.L_1000:
        /*007c*/ 	.word	0x00000000
        /*0080*/ 	.short	0x0007
        /*0082*/ 	.short	0x0038
        /*0084*/ 	.byte	0x00, 0xf5, 0x21, 0x00


	//----- nvinfo : EIATTR_KPARAM_INFO
	.align		4
.L_1001:
        /*0088*/ 	.byte	0x04, 0x17
        /*008a*/ 	.short	(.L_1003 - .L_1002)
.L_1002:
        /*008c*/ 	.word	0x00000000
        /*0090*/ 	.short	0x0006
        /*0092*/ 	.short	0x0030
        /*0094*/ 	.byte	0x00, 0xf5, 0x21, 0x00


	//----- nvinfo : EIATTR_KPARAM_INFO
	.align		4
.L_1003:
        /*0098*/ 	.byte	0x04, 0x17
        /*009a*/ 	.short	(.L_1005 - .L_1004)
.L_1004:
        /*009c*/ 	.word	0x00000000
        /*00a0*/ 	.short	0x0005
        /*00a2*/ 	.short	0x0028
        /*00a4*/ 	.byte	0x00, 0xf5, 0x21, 0x00


	//----- nvinfo : EIATTR_KPARAM_INFO
	.align		4
.L_1005:
        /*00a8*/ 	.byte	0x04, 0x17
        /*00aa*/ 	.short	(.L_1007 - .L_1006)
.L_1006:
        /*00ac*/ 	.word	0x00000000
        /*00b0*/ 	.short	0x0004
        /*00b2*/ 	.short	0x0020
        /*00b4*/ 	.byte	0x00, 0xf5, 0x21, 0x00


	//----- nvinfo : EIATTR_KPARAM_INFO
	.align		4
.L_1007:
        /*00b8*/ 	.byte	0x04, 0x17
        /*00ba*/ 	.short	(.L_1009 - .L_1008)
.L_1008:
        /*00bc*/ 	.word	0x00000000
        /*00c0*/ 	.short	0x0003
        /*00c2*/ 	.short	0x0018
        /*00c4*/ 	.byte	0x00, 0xf5, 0x21, 0x00


	//----- nvinfo : EIATTR_KPARAM_INFO
	.align		4
.L_1009:
        /*00c8*/ 	.byte	0x04, 0x17
        /*00ca*/ 	.short	(.L_1011 - .L_1010)
.L_1010:
        /*00cc*/ 	.word	0x00000000
        /*00d0*/ 	.short	0x0002
        /*00d2*/ 	.short	0x0010
        /*00d4*/ 	.byte	0x00, 0xf5, 0x21, 0x00


	//----- nvinfo : EIATTR_KPARAM_INFO
	.align		4
.L_1011:
        /*00d8*/ 	.byte	0x04, 0x17
        /*00da*/ 	.short	(.L_1013 - .L_1012)
.L_1012:
        /*00dc*/ 	.word	0x00000000
        /*00e0*/ 	.short	0x0001
        /*00e2*/ 	.short	0x0008
        /*00e4*/ 	.byte	0x00, 0xf5, 0x21, 0x00


	//----- nvinfo : EIATTR_KPARAM_INFO
	.align		4
.L_1013:
        /*00e8*/ 	.byte	0x04, 0x17
        /*00ea*/ 	.short	(.L_1015 - .L_1014)
.L_1014:
        /*00ec*/ 	.word	0x00000000
        /*00f0*/ 	.short	0x0000
        /*00f2*/ 	.short	0x0000
        /*00f4*/ 	.byte	0x00, 0xf5, 0x21, 0x00


	//----- nvinfo : EIATTR_SPARSE_MMA_MASK
	.align		4
.L_1015:
        /*00f8*/ 	.byte	0x03, 0x50
        /*00fa*/ 	.short	0x0000


	//----- nvinfo : EIATTR_MAXREG_COUNT
	.align		4
        /*00fc*/ 	.byte	0x03, 0x1b
        /*00fe*/ 	.short	0x00ff


	//----- nvinfo : EIATTR_EXTERNS
	.align		4
        /*0100*/ 	.byte	0x04, 0x0f
        /*0102*/ 	.short	(.L_1017 - .L_1016)


	//   ....[0]....
	.align		4
.L_1016:
        /*0104*/ 	.word	index@(vprintf)


	//----- nvinfo : EIATTR_MERCURY_ISA_VERSION
	.align		4
.L_1017:
        /*0108*/ 	.byte	0x03, 0x5f
        /*010a*/ 	.short	0x0101


	//----- nvinfo : EIATTR_VRC_CTA_INIT_COUNT
	.align		4
        /*010c*/ 	.byte	0x02, 0x4a
	.zero		1
	.zero		1


	//----- nvinfo : EIATTR_SYSCALL_OFFSETS
	.align		4
        /*0110*/ 	.byte	0x04, 0x46
        /*0112*/ 	.short	(.L_1019 - .L_1018)


	//   ....[0]....
.L_1018:
        /*0114*/ 	.word	0x00000170


	//   ....[1]....
        /*0118*/ 	.word	0x00000230


	//   ....[2]....
        /*011c*/ 	.word	0x000002e0


	//   ....[3]....
        /*0120*/ 	.word	0x00000350


	//   ....[4]....
        /*0124*/ 	.word	0x00000570


	//   ....[5]....
        /*0128*/ 	.word	0x00000680


	//   ....[6]....
        /*012c*/ 	.word	0x00000780


	//   ....[7]....
        /*0130*/ 	.word	0x00000880


	//   ....[8]....
        /*0134*/ 	.word	0x00000980


	//   ....[9]....
        /*0138*/ 	.word	0x00000a80


	//   ....[10]....
        /*013c*/ 	.word	0x00000b80


	//   ....[11]....
        /*0140*/ 	.word	0x00000c80


	//   ....[12]....
        /*0144*/ 	.word	0x00000d80


	//   ....[13]....
        /*0148*/ 	.word	0x00000e80


	//   ....[14]....
        /*014c*/ 	.word	0x00000f80


	//   ....[15]....
        /*0150*/ 	.word	0x00001080


	//   ....[16]....
        /*0154*/ 	.word	0x00001180


	//   ....[17]....
        /*0158*/ 	.word	0x00001280


	//   ....[18]....
        /*015c*/ 	.word	0x00001380


	//   ....[19]....
        /*0160*/ 	.word	0x000014a0


	//   ....[20]....
        /*0164*/ 	.word	0x000016b0


	//   ....[21]....
        /*0168*/ 	.word	0x000017f0


	//   ....[22]....
        /*016c*/ 	.word	0x000018f0


	//   ....[23]....
        /*0170*/ 	.word	0x000019f0


	//   ....[24]....
        /*0174*/ 	.word	0x00001af0


	//   ....[25]....
        /*0178*/ 	.word	0x00001bf0


	//   ....[26]....
        /*017c*/ 	.word	0x00001cf0


	//   ....[27]....
        /*0180*/ 	.word	0x00001e10


	//   ....[28]....
        /*0184*/ 	.word	0x00001fc0


	//   ....[29]....
        /*0188*/ 	.word	0x00002100


	//   ....[30]....
        /*018c*/ 	.word	0x00002200


	//   ....[31]....
        /*0190*/ 	.word	0x00002320


	//   ....[32]....
        /*0194*/ 	.word	0x000024d0


	//   ....[33]....
        /*0198*/ 	.word	0x000025b0


	//   ....[34]....
        /*019c*/ 	.word	0x00002620


	//   ....[35]....
        /*01a0*/ 	.word	0x00002870


	//   ....[36]....
        /*01a4*/ 	.word	0x00002980


	//   ....[37]....
        /*01a8*/ 	.word	0x00002a80


	//   ....[38]....
        /*01ac*/ 	.word	0x00002b80


	//   ....[39]....
        /*01b0*/ 	.word	0x00002c80


	//   ....[40]....
        /*01b4*/ 	.word	0x00002d80


	//   ....[41]....
        /*01b8*/ 	.word	0x00002e80


	//   ....[42]....
        /*01bc*/ 	.word	0x00002f80


	//   ....[43]....
        /*01c0*/ 	.word	0x00003080


	//   ....[44]....
        /*01c4*/ 	.word	0x00003180


	//   ....[45]....
        /*01c8*/ 	.word	0x00003280


	//   ....[46]....
        /*01cc*/ 	.word	0x00003380


	//   ....[47]....
        /*01d0*/ 	.word	0x00003480


	//   ....[48]....
        /*01d4*/ 	.word	0x00003580


	//   ....[49]....
        /*01d8*/ 	.word	0x00003680


	//   ....[50]....
        /*01dc*/ 	.word	0x00003780


	//   ....[51]....
        /*01e0*/ 	.word	0x00003990


	//   ....[52]....
        /*01e4*/ 	.word	0x00003ad0


	//   ....[53]....
        /*01e8*/ 	.word	0x00003bd0


	//   ....[54]....
        /*01ec*/ 	.word	0x00003cd0


	//   ....[55]....
        /*01f0*/ 	.word	0x00003dd0


	//   ....[56]....
        /*01f4*/ 	.word	0x00003ed0


	//   ....[57]....
        /*01f8*/ 	.word	0x00003fd0


	//   ....[58]....
        /*01fc*/ 	.word	0x000040f0


	//   ....[59]....
        /*0200*/ 	.word	0x000042a0


	//   ....[60]....
        /*0204*/ 	.word	0x000043e0


	//   ....[61]....
        /*0208*/ 	.word	0x000044e0


	//   ....[62]....
        /*020c*/ 	.word	0x00004600


	//   ....[63]....
        /*0210*/ 	.word	0x000047b0


	//   ....[64]....
        /*0214*/ 	.word	0x00004890


	//   ....[65]....
        /*0218*/ 	.word	0x00004900


	//   ....[66]....
        /*021c*/ 	.word	0x00004b50


	//   ....[67]....
        /*0220*/ 	.word	0x00004c60


	//   ....[68]....
        /*0224*/ 	.word	0x00004d60


	//   ....[69]....
        /*0228*/ 	.word	0x00004e60


	//   ....[70]....
        /*022c*/ 	.word	0x00004f60


	//   ....[71]....
        /*0230*/ 	.word	0x00005060


	//   ....[72]....
        /*0234*/ 	.word	0x00005160


	//   ....[73]....
        /*0238*/ 	.word	0x00005260


	//   ....[74]....
        /*023c*/ 	.word	0x00005360


	//   ....[75]....
        /*0240*/ 	.word	0x00005460


	//   ....[76]....
        /*0244*/ 	.word	0x00005560


	//   ....[77]....
        /*0248*/ 	.word	0x00005660


	//   ....[78]....
        /*024c*/ 	.word	0x00005760


	//   ....[79]....
        /*0250*/ 	.word	0x00005860


	//   ....[80]....
        /*0254*/ 	.word	0x00005960


	//   ....[81]....
        /*0258*/ 	.word	0x00005a60


	//   ....[82]....
        /*025c*/ 	.word	0x00005c70


	//   ....[83]....
        /*0260*/ 	.word	0x00005db0


	//   ....[84]....
        /*0264*/ 	.word	0x00005eb0


	//   ....[85]....
        /*0268*/ 	.word	0x00005fb0


	//   ....[86]....
        /*026c*/ 	.word	0x000060b0


	//   ....[87]....
        /*0270*/ 	.word	0x000061b0


	//   ....[88]....
        /*0274*/ 	.word	0x000062b0


	//   ....[89]....
        /*0278*/ 	.word	0x000063d0


	//   ....[90]....
        /*027c*/ 	.word	0x00006580


	//   ....[91]....
        /*0280*/ 	.word	0x000066c0


	//   ....[92]....
        /*0284*/ 	.word	0x000067c0


	//   ....[93]....
        /*0288*/ 	.word	0x000068e0


	//   ....[94]....
        /*028c*/ 	.word	0x00006a90


	//   ....[95]....
        /*0290*/ 	.word	0x00006b70


	//   ....[96]....
        /*0294*/ 	.word	0x00006be0


	//   ....[97]....
        /*0298*/ 	.word	0x00006db0


	//   ....[98]....
        /*029c*/ 	.word	0x00006e80


	//   ....[99]....
        /*02a0*/ 	.word	0x00006f70


	//   ....[100]....
        /*02a4*/ 	.word	0x00007030


	//   ....[101]....
        /*02a8*/ 	.word	0x0000daa0


	//   ....[102]....
        /*02ac*/ 	.word	0x0000dbe0


	//   ....[103]....
        /*02b0*/ 	.word	0x0000dce0


	//   ....[104]....
        /*02b4*/ 	.word	0x0000de40


	//----- nvinfo : EIATTR_EXIT_INSTR_OFFSETS
	.align		4
.L_1019:
        /*02b8*/ 	.byte	0x04, 0x1c
        /*02ba*/ 	.short	(.L_1021 - .L_1020)


	//   ....[0]....
.L_1020:
        /*02bc*/ 	.word	0x000070a0


	//   ....[1]....
        /*02c0*/ 	.word	0x0000af80


	//   ....[2]....
        /*02c4*/ 	.word	0x0000d950


	//   ....[3]....
        /*02c8*/ 	.word	0x0000dab0


	//   ....[4]....
        /*02cc*/ 	.word	0x0000dbf0


	//   ....[5]....
        /*02d0*/ 	.word	0x0000dd40


	//   ....[6]....
        /*02d4*/ 	.word	0x0000dd70


	//   ....[7]....
        /*02d8*/ 	.word	0x0000de50


	//----- nvinfo : EIATTR_CRS_STACK_SIZE
	.align		4
.L_1021:
        /*02dc*/ 	.byte	0x04, 0x1e
        /*02de*/ 	.short	(.L_1023 - .L_1022)
.L_1022:
        /*02e0*/ 	.word	0x00000000


	//----- nvinfo : EIATTR_CBANK_PARAM_SIZE
	.align		4
.L_1023:
        /*02e4*/ 	.byte	0x03, 0x19
        /*02e6*/ 	.short	0x0064


	//----- nvinfo : EIATTR_PARAM_CBANK
	.align		4
        /*02e8*/ 	.byte	0x04, 0x0a
        /*02ea*/ 	.short	(.L_1025 - .L_1024)
	.align		4
.L_1024:
        /*02ec*/ 	.word	index@(.nv.constant0.min_backward_kernel)
        /*02f0*/ 	.short	0x0380
        /*02f2*/ 	.short	0x0064


	//----- nvinfo : EIATTR_SW_WAR
	.align		4
.L_1025:
        /*02f4*/ 	.byte	0x04, 0x36
        /*02f6*/ 	.short	(.L_1027 - .L_1026)
.L_1026:
        /*02f8*/ 	.word	0x00000008
.L_1027:


//--------------------- .nv.info.max_backward_kernel --------------------------
	.section	.nv.info.max_backward_kernel,"",@"SHT_CUDA_INFO"
	.sectionflags	@""
	.align	4


	//----- nvinfo : EIATTR_CUDA_API_VERSION
	.align		4
        /*0000*/ 	.byte	0x04, 0x37
        /*0002*/ 	.short	(.L_1029 - .L_1028)
.L_1028:
        /*0004*/ 	.word	0x00000082


	//----- nvinfo : EIATTR_KPARAM_INFO
	.align		4
.L_1029:
        /*0008*/ 	.byte	0x04, 0x17
        /*000a*/ 	.short	(.L_1031 - .L_1030)
.L_1030:
        /*000c*/ 	.word	0x00000000
        /*0010*/ 	.short	0x000e
        /*0012*/ 	.short	0x0060
        /*0014*/ 	.byte	0x00, 0xf0, 0x11, 0x00


	//----- nvinfo : EIATTR_KPARAM_INFO
	.align		4
.L_1031:
        /*0018*/ 	.byte	0x04, 0x17
        /*001a*/ 	.short	(.L_1033 - .L_1032)
.L_1032:
        /*001c*/ 	.word	0x00000000
        /*0020*/ 	.short	0x000d
        /*0022*/ 	.short	0x005c
        /*0024*/ 	.byte	0x00, 0xf0, 0x11, 0x00


	//----- nvinfo : EIATTR_KPARAM_INFO
	.align		4
.L_1033:
        /*0028*/ 	.byte	0x04, 0x17
        /*002a*/ 	.short	(.L_1035 - .L_1034)
.L_1034:
        /*002c*/ 	.word	0x00000000
        /*0030*/ 	.short	0x000c
        /*0032*/ 	.short	0x0058
        /*0034*/ 	.byte	0x00, 0xf0, 0x11, 0x00


	//----- nvinfo : EIATTR_KPARAM_INFO
	.align		4
.L_1035:
        /*0038*/ 	.byte	0x04, 0x17
        /*003a*/ 	.short	(.L_1037 - .L_1036)
.L_1036:
        /*003c*/ 	.word	0x00000000
        /*0040*/ 	.short	0x000b
        /*0042*/ 	.short	0x0054
        /*0044*/ 	.byte	0x00, 0xf0, 0x11, 0x00


	//----- nvinfo : EIATTR_KPARAM_INFO
	.align		4
.L_1037:
        /*0048*/ 	.byte	0x04, 0x17
        /*004a*/ 	.short	(.L_1039 - .L_1038)
.L_1038:
        /*004c*/ 	.word	0x00000000
        /*0050*/ 	.short	0x000a
        /*0052*/ 	.short	0x0050
        /*0054*/ 	.byte	0x00, 0xf0, 0x11, 0x00


	//----- nvinfo : EIATTR_KPARAM_INFO
	.align		4
.L_1039:
        /*0058*/ 	.byte	0x04, 0x17
        /*005a*/ 	.short	(.L_1041 - .L_1040)
.L_1040:
        /*005c*/ 	.word	0x00000000
        /*0060*/ 	.short	0x0009
        /*0062*/ 	.short	0x0048
        /*0064*/ 	.byte	0x00, 0xf5, 0x21, 0x00


	//----- nvinfo : EIATTR_KPARAM_INFO
	.align		4
.L_1041:
        /*0068*/ 	.byte	0x04, 0x17
        /*006a*/ 	.short	(.L_1043 - .L_1042)
.L_1042:
        /*006c*/ 	.word	0x00000000
        /*0070*/ 	.short	0x0008
        /*0072*/ 	.short	0x0040
        /*0074*/ 	.byte	0x00, 0xf5, 0x21, 0x00


	//----- nvinfo : EIATTR_KPARAM_INFO
	.align		4
.L_1043:
        /*0078*/ 	.byte	0x04, 0x17
        /*007a*/ 	.short	(.L_1045 - .L_1044)
.L_1044:
        /*007c*/ 	.word	0x00000000
        /*0080*/ 	.short	0x0007
        /*0082*/ 	.short	0x0038
        /*0084*/ 	.byte	0x00, 0xf5, 0x21, 0x00


	//----- nvinfo : EIATTR_KPARAM_INFO
	.align		4
.L_1045:
        /*0088*/ 	.byte	0x04, 0x17
        /*008a*/ 	.short	(.L_1047 - .L_1046)
.L_1046:
        /*008c*/ 	.word	0x00000000
        /*0090*/ 	.short	0x0006
        /*0092*/ 	.short	0x0030
        /*0094*/ 	.byte	0x00, 0xf5, 0x21, 0x00


	//----- nvinfo : EIATTR_KPARAM_INFO
	.align		4
.L_1047:
        /*0098*/ 	.byte	0x04, 0x17
        /*009a*/ 	.short	(.L_1049 - .L_1048)
.L_1048:
        /*009c*/ 	.word	0x00000000
        /*00a0*/ 	.short	0x0005
        /*00a2*/ 	.short	0x0028
        /*00a4*/ 	.byte	0x00, 0xf5, 0x21, 0x00


	//----- nvinfo : EIATTR_KPARAM_INFO
	.align		4
.L_1049:
        /*00a8*/ 	.byte	0x04, 0x17
        /*00aa*/ 	.short	(.L_1051 - .L_1050)
.L_1050:
        /*00ac*/ 	.word	0x00000000
        /*00b0*/ 	.short	0x0004
        /*00b2*/ 	.short	0x0020
        /*00b4*/ 	.byte	0x00, 0xf5, 0x21, 0x00


	//----- nvinfo : EIATTR_KPARAM_INFO
	.align		4
.L_1051:
        /*00b8*/ 	.byte	0x04, 0x17
        /*00ba*/ 	.short	(.L_1053 - .L_1052)
.L_1052:
        /*00bc*/ 	.word	0x00000000
        /*00c0*/ 	.short	0x0003
        /*00c2*/ 	.short	0x0018
        /*00c4*/ 	.byte	0x00, 0xf5, 0x21, 0x00


	//----- nvinfo : EIATTR_KPARAM_INFO
	.align		4
.L_1053:
        /*00c8*/ 	.byte	0x04, 0x17
        /*00ca*/ 	.short	(.L_1055 - .L_1054)
.L_1054:
        /*00cc*/ 	.word	0x00000000
        /*00d0*/ 	.short	0x0002
        /*00d2*/ 	.short	0x0010
        /*00d4*/ 	.byte	0x00, 0xf5, 0x21, 0x00


	//----- nvinfo : EIATTR_KPARAM_INFO
	.align		4
.L_1055:
        /*00d8*/ 	.byte	0x04, 0x17
        /*00da*/ 	.short	(.L_1057 - .L_1056)
.L_1056:
        /*00dc*/ 	.word	0x00000000
        /*00e0*/ 	.short	0x0001
        /*00e2*/ 	.short	0x0008
        /*00e4*/ 	.byte	0x00, 0xf5, 0x21, 0x00


	//----- nvinfo : EIATTR_KPARAM_INFO
	.align		4
.L_1057:
        /*00e8*/ 	.byte	0x04, 0x17
        /*00ea*/ 	.short	(.L_1059 - .L_1058)
.L_1058:
        /*00ec*/ 	.word	0x00000000
        /*00f0*/ 	.short	0x0000
        /*00f2*/ 	.short	0x0000
        /*00f4*/ 	.byte	0x00, 0xf5, 0x21, 0x00


	//----- nvinfo : EIATTR_SPARSE_MMA_MASK
	.align		4
.L_1059:
        /*00f8*/ 	.byte	0x03, 0x50
        /*00fa*/ 	.short	0x0000


	//----- nvinfo : EIATTR_MAXREG_COUNT
	.align		4
        /*00fc*/ 	.byte	0x03, 0x1b
        /*00fe*/ 	.short	0x00ff


	//----- nvinfo : EIATTR_MERCURY_ISA_VERSION
	.align		4
        /*0100*/ 	.byte	0x03, 0x5f
        /*0102*/ 	.short	0x0101


	//----- nvinfo : EIATTR_VRC_CTA_INIT_COUNT
	.align		4
        /*0104*/ 	.byte	0x02, 0x4a
	.zero		1
	.zero		1


	//----- nvinfo : EIATTR_EXIT_INSTR_OFFSETS
	.align		4
        /*0108*/ 	.byte	0x04, 0x1c
        /*010a*/ 	.short	(.L_1061 - .L_1060)


	//   ....[0]....
.L_1060:
        /*010c*/ 	.word	0x00000080


	//   ....[1]....
        /*0110*/ 	.word	0x000000d0


	//   ....[2]....
        /*0114*/ 	.word	0x00003bd0


	//   ....[3]....
        /*0118*/ 	.word	0x00006a10


	//   ....[4]....
        /*011c*/ 	.word	0x00006a50


	//   ....[5]....
        /*0120*/ 	.word	0x00006aa0


	//----- nvinfo : EIATTR_CRS_STACK_SIZE
	.align		4
.L_1061:
        /*0124*/ 	.byte	0x04, 0x1e
        /*0126*/ 	.short	(.L_1063 - .L_1062)
.L_1062:
        /*0128*/ 	.word	0x00000000


	//----- nvinfo : EIATTR_CBANK_PARAM_SIZE
	.align		4
.L_1063:
        /*012c*/ 	.byte	0x03, 0x19
        /*012e*/ 	.short	0x0064


	//----- nvinfo : EIATTR_PARAM_CBANK
	.align		4
        /*0130*/ 	.byte	0x04, 0x0a
        /*0132*/ 	.short	(.L_1065 - .L_1064)
	.align		4
.L_1064:
        /*0134*/ 	.word	index@(.nv.constant0.max_backward_kernel)
        /*0138*/ 	.short	0x0380
        /*013a*/ 	.short	0x0064


	//----- nvinfo : EIATTR_SW_WAR
	.align		4
.L_1065:
        /*013c*/ 	.byte	0x04, 0x36
        /*013e*/ 	.short	(.L_1067 - .L_1066)
.L_1066:
        /*0140*/ 	.word	0x00000008
.L_1067:


//--------------------- .nv.info.log_softmax_kernel --------------------------
	.section	.nv.info.log_softmax_kernel,"",@"SHT_CUDA_INFO"
	.sectionflags	@""
	.align	4


	//----- nvinfo : EIATTR_CUDA_API_VERSION
	.align		4
        /*0000*/ 	.byte	0x04, 0x37
        /*0002*/ 	.short	(.L_1069 - .L_1068)
.L_1068:
        /*0004*/ 	.word	0x00000082


	//----- nvinfo : EIATTR_KPARAM_INFO
	.align		4
.L_1069:
        /*0008*/ 	.byte	0x04, 0x17
        /*000a*/ 	.short	(.L_1071 - .L_1070)
.L_1070:
        /*000c*/ 	.word	0x00000000
        /*0010*/ 	.short	0x0009
        /*0012*/ 	.short	0x0040
        /*0014*/ 	.byte	0x00, 0xf0, 0x11, 0x00


	//----- nvinfo : EIATTR_KPARAM_INFO
	.align		4
.L_1071:
        /*0018*/ 	.byte	0x04, 0x17
        /*001a*/ 	.short	(.L_1073 - .L_1072)
.L_1072:
        /*001c*/ 	.word	0x00000000
        /*0020*/ 	.short	0x0008
        /*0022*/ 	.short	0x003c
        /*0024*/ 	.byte	0x00, 0xf0, 0x11, 0x00


	//----- nvinfo : EIATTR_KPARAM_INFO
	.align		4
.L_1073:
        /*0028*/ 	.byte	0x04, 0x17
        /*002a*/ 	.short	(.L_1075 - .L_1074)
.L_1074:
        /*002c*/ 	.word	0x00000000
        /*0030*/ 	.short	0x0007
        /*0032*/ 	.short	0x0038
        /*0034*/ 	.byte	0x00, 0xf0, 0x11, 0x00


	//----- nvinfo : EIATTR_KPARAM_INFO
	.align		4
.L_1075:
        /*0038*/ 	.byte	0x04, 0x17
        /*003a*/ 	.short	(.L_1077 - .L_1076)
.L_1076:
        /*003c*/ 	.word	0x00000000
        /*0040*/ 	.short	0x0006
        /*0042*/ 	.short	0x0030
        /*0044*/ 	.byte	0x00, 0xf5, 0x21, 0x00


	//----- nvinfo : EIATTR_KPARAM_INFO
	.align		4
.L_1077:
        /*0048*/ 	.byte	0x04, 0x17
        /*004a*/ 	.short	(.L_1079 - .L_1078)
.L_1078:
        /*004c*/ 	.word	0x00000000
        /*0050*/ 	.short	0x0005
        /*0052*/ 	.short	0x0028
        /*0054*/ 	.byte	0x00, 0xf5, 0x21, 0x00


	//----- nvinfo : EIATTR_KPARAM_INFO
	.align		4
.L_1079:
        /*0058*/ 	.byte	0x04, 0x17
        /*005a*/ 	.short	(.L_1081 - .L_1080)
.L_1080:
        /*005c*/ 	.word	0x00000000
        /*0060*/ 	.short	0x0004
        /*0062*/ 	.short	0x0020
        /*0064*/ 	.byte	0x00, 0xf5, 0x21, 0x00


	//----- nvinfo : EIATTR_KPARAM_INFO
	.align		4
.L_1081:
        /*0068*/ 	.byte	0x04, 0x17
        /*006a*/ 	.short	(.L_1083 - .L_1082)
.L_1082:
        /*006c*/ 	.word	0x00000000
        /*0070*/ 	.short	0x0003
        /*0072*/ 	.short	0x0018
        /*0074*/ 	.byte	0x00, 0xf5, 0x21, 0x00


	//----- nvinfo : EIATTR_KPARAM_INFO
	.align		4
.L_1083:
        /*0078*/ 	.byte	0x04, 0x17
        /*007a*/ 	.short	(.L_1085 - .L_1084)
.L_1084:
        /*007c*/ 	.word	0x00000000
        /*0080*/ 	.short	0x0002
        /*0082*/ 	.short	0x0010
        /*0084*/ 	.byte	0x00, 0xf5, 0x21, 0x00


	//----- nvinfo : EIATTR_KPARAM_INFO
	.align		4
.L_1085:
        /*0088*/ 	.byte	0x04, 0x17
        /*008a*/ 	.short	(.L_1087 - .L_1086)
.L_1086:
        /*008c*/ 	.word	0x00000000
        /*0090*/ 	.short	0x0001
        /*0092*/ 	.short	0x0008
        /*0094*/ 	.byte	0x00, 0xf5, 0x21, 0x00


	//----- nvinfo : EIATTR_KPARAM_INFO
	.align		4
.L_1087:
        /*0098*/ 	.byte	0x04, 0x17
        /*009a*/ 	.short	(.L_1089 - .L_1088)
.L_1088:
        /*009c*/ 	.word	0x00000000
        /*00a0*/ 	.short	0x0000
        /*00a2*/ 	.short	0x0000
        /*00a4*/ 	.byte	0x00, 0xf5, 0x21, 0x00


	//----- nvinfo : EIATTR_SPARSE_MMA_MASK
	.align		4
.L_1089:
        /*00a8*/ 	.byte	0x03, 0x50
        /*00aa*/ 	.short	0x0000


	//----- nvinfo : EIATTR_MAXREG_COUNT
	.align		4
        /*00ac*/ 	.byte	0x03, 0x1b
        /*00ae*/ 	.short	0x00ff


	//----- nvinfo : EIATTR_MERCURY_ISA_VERSION
	.align		4
        /*00b0*/ 	.byte	0x03, 0x5f
        /*00b2*/ 	.short	0x0101


	//----- nvinfo : EIATTR_VRC_CTA_INIT_COUNT
	.align		4
        /*00b4*/ 	.byte	0x02, 0x4a
	.zero		1
	.zero		1


	//----- nvinfo : EIATTR_EXIT_INSTR_OFFSETS
	.align		4
        /*00b8*/ 	.byte	0x04, 0x1c
        /*00ba*/ 	.short	(.L_1091 - .L_1090)


	//   ....[0]....
.L_1090:
        /*00bc*/ 	.word	0x00000070


	//   ....[1]....
        /*00c0*/ 	.word	0x000003e0


	//   ....[2]....
        /*00c4*/ 	.word	0x00000420


	//   ....[3]....
        /*00c8*/ 	.word	0x00004670


	//----- nvinfo : EIATTR_CBANK_PARAM_SIZE
	.align		4
.L_1091:
        /*00cc*/ 	.byte	0x03, 0x19
        /*00ce*/ 	.short	0x0044


	//----- nvinfo : EIATTR_PARAM_CBANK
	.align		4
        /*00d0*/ 	.byte	0x04, 0x0a
        /*00d2*/ 	.short	(.L_1093 - .L_1092)
	.align		4
.L_1092:
        /*00d4*/ 	.word	index@(.nv.constant0.log_softmax_kernel)
        /*00d8*/ 	.short	0x0380
        /*00da*/ 	.short	0x0044


	//----- nvinfo : EIATTR_SW_WAR
	.align		4
.L_1093:
        /*00dc*/ 	.byte	0x04, 0x36
        /*00de*/ 	.short	(.L_1095 - .L_1094)
.L_1094:
        /*00e0*/ 	.word	0x00000008
.L_1095:


//--------------------- .nv.info.logsumexp_along_axis_kernel --------------------------
	.section	.nv.info.logsumexp_along_axis_kernel,"",@"SHT_CUDA_INFO"
	.sectionflags	@""
	.align	4


	//----- nvinfo : EIATTR_CUDA_API_VERSION
	.align		4
        /*0000*/ 	.byte	0x04, 0x37
        /*0002*/ 	.short	(.L_1097 - .L_1096)
.L_1096:
        /*0004*/ 	.word	0x00000082


	//----- nvinfo : EIATTR_KPARAM_INFO
	.align		4
.L_1097:
        /*0008*/ 	.byte	0x04, 0x17
        /*000a*/ 	.short	(.L_1099 - .L_1098)
.L_1098:
        /*000c*/ 	.word	0x00000000
        /*0010*/ 	.short	0x000a
        /*0012*/ 	.short	0x0040
        /*0014*/ 	.byte	0x00, 0xf0, 0x11, 0x00


	//----- nvinfo : EIATTR_KPARAM_INFO
	.align		4
.L_1099:
        /*0018*/ 	.byte	0x04, 0x17
        /*001a*/ 	.short	(.L_1101 - .L_1100)
.L_1100:
        /*001c*/ 	.word	0x00000000
        /*0020*/ 	.short	0x0009
        /*0022*/ 	.short	0x003c
        /*0024*/ 	.byte	0x00, 0xf0, 0x11, 0x00


	//----- nvinfo : EIATTR_KPARAM_INFO
	.align		4
.L_1101:
        /*0028*/ 	.byte	0x04, 0x17
        /*002a*/ 	.short	(.L_1103 - .L_1102)
.L_1102:
        /*002c*/ 	.word	0x00000000
        /*0030*/ 	.short	0x0008
        /*0032*/ 	.short	0x0038
        /*0034*/ 	.byte	0x00, 0xf0, 0x11, 0x00


	//----- nvinfo : EIATTR_KPARAM_INFO
	.align		4
.L_1103:
        /*0038*/ 	.byte	0x04, 0x17
        /*003a*/ 	.short	(.L_1105 - .L_1104)
.L_1104:
        /*003c*/ 	.word	0x00000000
        /*0040*/ 	.short	0x0007
        /*0042*/ 	.short	0x0034
        /*0044*/ 	.byte	0x00, 0xf0, 0x11, 0x00


	//----- nvinfo : EIATTR_KPARAM_INFO
	.align		4
.L_1105:
        /*0048*/ 	.byte	0x04, 0x17
        /*004a*/ 	.short	(.L_1107 - .L_1106)
.L_1106:
        /*004c*/ 	.word	0x00000000
        /*0050*/ 	.short	0x0006
        /*0052*/ 	.short	0x0030
        /*0054*/ 	.byte	0x00, 0xf0, 0x11, 0x00


	//----- nvinfo : EIATTR_KPARAM_INFO
	.align		4
.L_1107:
        /*0058*/ 	.byte	0x04, 0x17
        /*005a*/ 	.short	(.L_1109 - .L_1108)
.L_1108:
        /*005c*/ 	.word	0x00000000
        /*0060*/ 	.short	0x0005
        /*0062*/ 	.short	0x0028
        /*0064*/ 	.byte	0x00, 0xf5, 0x21, 0x00


	//----- nvinfo : EIATTR_KPARAM_INFO
	.align		4
.L_1109:
        /*0068*/ 	.byte	0x04, 0x17
        /*006a*/ 	.short	(.L_1111 - .L_1110)
.L_1110:
        /*006c*/ 	.word	0x00000000
        /*0070*/ 	.short	0x0004
        /*0072*/ 	.short	0x0020
        /*0074*/ 	.byte	0x00, 0xf5, 0x21, 0x00


	//----- nvinfo : EIATTR_KPARAM_INFO
	.align		4
.L_1111:
        /*0078*/ 	.byte	0x04, 0x17
        /*007a*/ 	.short	(.L_1113 - .L_1112)
.L_1112:
        /*007c*/ 	.word	0x00000000
        /*0080*/ 	.short	0x0003
        /*0082*/ 	.short	0x0018
        /*0084*/ 	.byte	0x00, 0xf5, 0x21, 0x00


	//----- nvinfo : EIATTR_KPARAM_INFO
	.align		4
.L_1113:
        /*0088*/ 	.byte	0x04, 0x17
        /*008a*/ 	.short	(.L_1115 - .L_1114)
.L_1114:
        /*008c*/ 	.word	0x00000000
        /*0090*/ 	.short	0x0002
        /*0092*/ 	.short	0x0010
        /*0094*/ 	.byte	0x00, 0xf5, 0x21, 0x00


	//----- nvinfo : EIATTR_KPARAM_INFO
	.align		4
.L_1115:
        /*0098*/ 	.byte	0x04, 0x17
        /*009a*/ 	.short	(.L_1117 - .L_1116)
.L_1116:
        /*009c*/ 	.word	0x00000000
        /*00a0*/ 	.short	0x0001
        /*00a2*/ 	.short	0x0008
        /*00a4*/ 	.byte	0x00, 0xf5, 0x21, 0x00


	//----- nvinfo : EIATTR_KPARAM_INFO
	.align		4
.L_1117:
        /*00a8*/ 	.byte	0x04, 0x17
        /*00aa*/ 	.short	(.L_1119 - .L_1118)
.L_1118:
        /*00ac*/ 	.word	0x00000000
        /*00b0*/ 	.short	0x0000
        /*00b2*/ 	.short	0x0000
        /*00b4*/ 	.byte	0x00, 0xf5, 0x21, 0x00


	//----- nvinfo : EIATTR_SPARSE_MMA_MASK
	.align		4
.L_1119:
        /*00b8*/ 	.byte	0x03, 0x50
        /*00ba*/ 	.short	0x0000


	//----- nvinfo : EIATTR_MAXREG_COUNT
	.align		4
        /*00bc*/ 	.byte	0x03, 0x1b
        /*00be*/ 	.short	0x00ff


	//----- nvinfo : EIATTR_EXTERNS
	.align		4
        /*00c0*/ 	.byte	0x04, 0x0f
        /*00c2*/ 	.short	(.L_1121 - .L_1120)


	//   ....[0]....
	.align		4
.L_1120:
        /*00c4*/ 	.word	index@(vprintf)


	//----- nvinfo : EIATTR_MERCURY_ISA_VERSION
	.align		4
.L_1121:
        /*00c8*/ 	.byte	0x03, 0x5f
        /*00ca*/ 	.short	0x0101


	//----- nvinfo : EIATTR_VRC_CTA_INIT_COUNT
	.align		4
        /*00cc*/ 	.byte	0x02, 0x4a
	.zero		1
	.zero		1


	//----- nvinfo : EIATTR_SYSCALL_OFFSETS
	.align		4
        /*00d0*/ 	.byte	0x04, 0x46
        /*00d2*/ 	.short	(.L_1123 - .L_1122)


	//   ....[0]....
.L_1122:
        /*00d4*/ 	.word	0x000001c0


	//----- nvinfo : EIATTR_EXIT_INSTR_OFFSETS
	.align		4
.L_1123:
        /*00d8*/ 	.byte	0x04, 0x1c
        /*00da*/ 	.short	(.L_1125 - .L_1124)


	//   ....[0]....
.L_1124:
        /*00dc*/ 	.word	0x00000090


	//   ....[1]....
        /*00e0*/ 	.word	0x000000f0


	//   ....[2]....
        /*00e4*/ 	.word	0x000001d0


	//   ....[3]....
        /*00e8*/ 	.word	0x00005440


	//----- nvinfo : EIATTR_CRS_STACK_SIZE
	.align		4
.L_1125:
        /*00ec*/ 	.byte	0x04, 0x1e
        /*00ee*/ 	.short	(.L_1127 - .L_1126)
.L_1126:
        /*00f0*/ 	.word	0x00000000


	//----- nvinfo : EIATTR_CBANK_PARAM_SIZE
	.align		4
.L_1127:
        /*00f4*/ 	.byte	0x03, 0x19
        /*00f6*/ 	.short	0x0044


	//----- nvinfo : EIATTR_PARAM_CBANK
	.align		4
        /*00f8*/ 	.byte	0x04, 0x0a
        /*00fa*/ 	.short	(.L_1129 - .L_1128)
	.align		4
.L_1128:
        /*00fc*/ 	.word	index@(.nv.constant0.logsumexp_along_axis_kernel)
        /*0100*/ 	.short	0x0380
        /*0102*/ 	.short	0x0044


	//----- nvinfo : EIATTR_SW_WAR
	.align		4
.L_1129:
        /*0104*/ 	.byte	0x04, 0x36
        /*0106*/ 	.short	(.L_1131 - .L_1130)
.L_1130:
        /*0108*/ 	.word	0x00000008
.L_1131:


//--------------------- .nv.info.max_along_axis_kernel --------------------------
	.section	.nv.info.max_along_axis_kernel,"",@"SHT_CUDA_INFO"
	.sectionflags	@""
	.align	4


	//----- nvinfo : EIATTR_CUDA_API_VERSION
	.align		4
        /*0000*/ 	.byte	0x04, 0x37
        /*0002*/ 	.short	(.L_1133 - .L_1132)
.L_1132:
        /*0004*/ 	.word	0x00000082


	//----- nvinfo : EIATTR_KPARAM_INFO
	.align		4
.L_1133:
        /*0008*/ 	.byte	0x04, 0x17
        /*000a*/ 	.short	(.L_1135 - .L_1134)
.L_1134:
        /*000c*/ 	.word	0x00000000
        /*0010*/ 	.short	0x000a
        /*0012*/ 	.short	0x0040
        /*0014*/ 	.byte	0x00, 0xf0, 0x11, 0x00


	//----- nvinfo : EIATTR_KPARAM_INFO
	.align		4
.L_1135:
        /*0018*/ 	.byte	0x04, 0x17
        /*001a*/ 	.short	(.L_1137 - .L_1136)
.L_1136:
        /*001c*/ 	.word	0x00000000
        /*0020*/ 	.short	0x0009
        /*0022*/ 	.short	0x003c
        /*0024*/ 	.byte	0x00, 0xf0, 0x11, 0x00


	//----- nvinfo : EIATTR_KPARAM_INFO
	.align		4
.L_1137:
        /*0028*/ 	.byte	0x04, 0x17
        /*002a*/ 	.short	(.L_1139 - .L_1138)
.L_1138:
        /*002c*/ 	.word	0x00000000
        /*0030*/ 	.short	0x0008
        /*0032*/ 	.short	0x0038
        /*0034*/ 	.byte	0x00, 0xf0, 0x11, 0x00


	//----- nvinfo : EIATTR_KPARAM_INFO
	.align		4
.L_1139:
        /*0038*/ 	.byte	0x04, 0x17
        /*003a*/ 	.short	(.L_1141 - .L_1140)
.L_1140:
        /*003c*/ 	.word	0x00000000
        /*0040*/ 	.short	0x0007
        /*0042*/ 	.short	0x0034
        /*0044*/ 	.byte	0x00, 0xf0, 0x11, 0x00


	//----- nvinfo : EIATTR_KPARAM_INFO
	.align		4
.L_1141:
        /*0048*/ 	.byte	0x04, 0x17
        /*004a*/ 	.short	(.L_1143 - .L_1142)
.L_1142:
        /*004c*/ 	.word	0x00000000
        /*0050*/ 	.short	0x0006
        /*0052*/ 	.short	0x0030
        /*0054*/ 	.byte	0x00, 0xf0, 0x11, 0x00


	//----- nvinfo : EIATTR_KPARAM_INFO
	.align		4
.L_1143:
        /*0058*/ 	.byte	0x04, 0x17
        /*005a*/ 	.short	(.L_1145 - .L_1144)
.L_1144:
        /*005c*/ 	.word	0x00000000
        /*0060*/ 	.short	0x0005
        /*0062*/ 	.short	0x0028
        /*0064*/ 	.byte	0x00, 0xf5, 0x21, 0x00


	//----- nvinfo : EIATTR_KPARAM_INFO
	.align		4
.L_1145:
        /*0068*/ 	.byte	0x04, 0x17
        /*006a*/ 	.short	(.L_1147 - .L_1146)
.L_1146:
        /*006c*/ 	.word	0x00000000
        /*0070*/ 	.short	0x0004
        /*0072*/ 	.short	0x0020
        /*0074*/ 	.byte	0x00, 0xf5, 0x21, 0x00


	//----- nvinfo : EIATTR_KPARAM_INFO
	.align		4
.L_1147:
        /*0078*/ 	.byte	0x04, 0x17
        /*007a*/ 	.short	(.L_1149 - .L_1148)
.L_1148:
        /*007c*/ 	.word	0x00000000
        /*0080*/ 	.short	0x0003
        /*0082*/ 	.short	0x0018
        /*0084*/ 	.byte	0x00, 0xf5, 0x21, 0x00


	//----- nvinfo : EIATTR_KPARAM_INFO
	.align		4
.L_1149:
        /*0088*/ 	.byte	0x04, 0x17
        /*008a*/ 	.short	(.L_1151 - .L_1150)
.L_1150:
        /*008c*/ 	.word	0x00000000
        /*0090*/ 	.short	0x0002
        /*0092*/ 	.short	0x0010
        /*0094*/ 	.byte	0x00, 0xf5, 0x21, 0x00


	//----- nvinfo : EIATTR_KPARAM_INFO
	.align		4
.L_1151:
        /*0098*/ 	.byte	0x04, 0x17
        /*009a*/ 	.short	(.L_1153 - .L_1152)
.L_1152:
        /*009c*/ 	.word	0x00000000
        /*00a0*/ 	.short	0x0001
        /*00a2*/ 	.short	0x0008
        /*00a4*/ 	.byte	0x00, 0xf5, 0x21, 0x00


	//----- nvinfo : EIATTR_KPARAM_INFO
	.align		4
.L_1153:
        /*00a8*/ 	.byte	0x04, 0x17
        /*00aa*/ 	.short	(.L_1155 - .L_1154)
.L_1154:
        /*00ac*/ 	.word	0x00000000
        /*00b0*/ 	.short	0x0000
        /*00b2*/ 	.short	0x0000
        /*00b4*/ 	.byte	0x00, 0xf5, 0x21, 0x00


	//----- nvinfo : EIATTR_SPARSE_MMA_MASK
	.align		4
.L_1155:
        /*00b8*/ 	.byte	0x03, 0x50
        /*00ba*/ 	.short	0x0000


	//----- nvinfo : EIATTR_MAXREG_COUNT
	.align		4
        /*00bc*/ 	.byte	0x03, 0x1b
        /*00be*/ 	.short	0x00ff


	//----- nvinfo : EIATTR_MERCURY_ISA_VERSION
	.align		4
        /*00c0*/ 	.byte	0x03, 0x5f
        /*00c2*/ 	.short	0x0101


	//----- nvinfo : EIATTR_VRC_CTA_INIT_COUNT
	.align		4
        /*00c4*/ 	.byte	0x02, 0x4a
	.zero		1
	.zero		1


	//----- nvinfo : EIATTR_EXIT_INSTR_OFFSETS
	.align		4
        /*00c8*/ 	.byte	0x04, 0x1c
        /*00ca*/ 	.short	(.L_1157 - .L_1156)


	//   ....[0]....
.L_1156:
        /*00cc*/ 	.word	0x000000c0


	//   ....[1]....
        /*00d0*/ 	.word	0x00000110


	//   ....[2]....
        /*00d4*/ 	.word	0x000011b0


	//   ....[3]....
        /*00d8*/ 	.word	0x0000b8e0


	//----- nvinfo : EIATTR_CRS_STACK_SIZE
	.align		4
.L_1157:
        /*00dc*/ 	.byte	0x04, 0x1e
        /*00de*/ 	.short	(.L_1159 - .L_1158)
.L_1158:
        /*00e0*/ 	.word	0x00000000


	//----- nvinfo : EIATTR_CBANK_PARAM_SIZE
	.align		4
.L_1159:
        /*00e4*/ 	.byte	0x03, 0x19
        /*00e6*/ 	.short	0x0044


	//----- nvinfo : EIATTR_PARAM_CBANK
	.align		4
        /*00e8*/ 	.byte	0x04, 0x0a
        /*00ea*/ 	.short	(.L_1161 - .L_1160)
	.align		4
.L_1160:
        /*00ec*/ 	.word	index@(.nv.constant0.max_along_axis_kernel)
        /*00f0*/ 	.short	0x0380
        /*00f2*/ 	.short	0x0044


	//----- nvinfo : EIATTR_SW_WAR
	.align		4
.L_1161:
        /*00f4*/ 	.byte	0x04, 0x36
        /*00f6*/ 	.short	(.L_1163 - .L_1162)
.L_1162:
        /*00f8*/ 	.word	0x00000008
.L_1163:


//--------------------- .nv.info.sum_along_axis_kernel --------------------------
	.section	.nv.info.sum_along_axis_kernel,"",@"SHT_CUDA_INFO"
	.sectionflags	@""
	.align	4


	//----- nvinfo : EIATTR_CUDA_API_VERSION
	.align		4
        /*0000*/ 	.byte	0x04, 0x37
        /*0002*/ 	.short	(.L_1165 - .L_1164)
.L_1164:
        /*0004*/ 	.word	0x00000082


	//----- nvinfo : EIATTR_KPARAM_INFO
	.align		4
.L_1165:
        /*0008*/ 	.byte	0x04, 0x17
        /*000a*/ 	.short	(.L_1167 - .L_1166)
.L_1166:
        /*000c*/ 	.word	0x00000000
        /*0010*/ 	.short	0x000a
        /*0012*/ 	.short	0x0040
        /*0014*/ 	.byte	0x00, 0xf0, 0x11, 0x00


	//----- nvinfo : EIATTR_KPARAM_INFO
	.align		4
.L_1167:
        /*0018*/ 	.byte	0x04, 0x17
        /*001a*/ 	.short	(.L_1169 - .L_1168)
.L_1168:
        /*001c*/ 	.word	0x00000000
        /*0020*/ 	.short	0x0009
        /*0022*/ 	.short	0x003c
        /*0024*/ 	.byte	0x00, 0xf0, 0x11, 0x00


	//----- nvinfo : EIATTR_KPARAM_INFO
	.align		4
.L_1169:
        /*0028*/ 	.byte	0x04, 0x17
        /*002a*/ 	.short	(.L_1171 - .L_1170)
.L_1170:
        /*002c*/ 	.word	0x00000000
        /*0030*/ 	.short	0x0008
        /*0032*/ 	.short	0x0038
        /*0034*/ 	.byte	0x00, 0xf0, 0x11, 0x00


	//----- nvinfo : EIATTR_KPARAM_INFO
	.align		4
.L_1171:
        /*0038*/ 	.byte	0x04, 0x17
        /*003a*/ 	.short	(.L_1173 - .L_1172)
.L_1172:
        /*003c*/ 	.word	0x00000000
        /*0040*/ 	.short	0x0007
        /*0042*/ 	.short	0x0034
        /*0044*/ 	.byte	0x00, 0xf0, 0x11, 0x00


	//----- nvinfo : EIATTR_KPARAM_INFO
	.align		4
.L_1173:
        /*0048*/ 	.byte	0x04, 0x17
        /*004a*/ 	.short	(.L_1175 - .L_1174)
.L_1174:
        /*004c*/ 	.word	0x00000000
        /*0050*/ 	.short	0x0006
        /*0052*/ 	.short	0x0030
        /*0054*/ 	.byte	0x00, 0xf0, 0x11, 0x00


	//----- nvinfo : EIATTR_KPARAM_INFO
	.align		4
.L_1175:
        /*0058*/ 	.byte	0x04, 0x17
        /*005a*/ 	.short	(.L_1177 - .L_1176)
.L_1176:
        /*005c*/ 	.word	0x00000000
        /*0060*/ 	.short	0x0005
        /*0062*/ 	.short	0x0028
        /*0064*/ 	.byte	0x00, 0xf5, 0x21, 0x00


	//----- nvinfo : EIATTR_KPARAM_INFO
	.align		4
.L_1177:
        /*0068*/ 	.byte	0x04, 0x17
        /*006a*/ 	.short	(.L_1179 - .L_1178)
.L_1178:
        /*006c*/ 	.word	0x00000000
        /*0070*/ 	.short	0x0004
        /*0072*/ 	.short	0x0020
        /*0074*/ 	.byte	0x00, 0xf5, 0x21, 0x00


	//----- nvinfo : EIATTR_KPARAM_INFO
	.align		4
.L_1179:
        /*0078*/ 	.byte	0x04, 0x17
        /*007a*/ 	.short	(.L_1181 - .L_1180)
.L_1180:
        /*007c*/ 	.word	0x00000000
        /*0080*/ 	.short	0x0003
        /*0082*/ 	.short	0x0018
        /*0084*/ 	.byte	0x00, 0xf5, 0x21, 0x00


	//----- nvinfo : EIATTR_KPARAM_INFO
	.align		4
.L_1181:
        /*0088*/ 	.byte	0x04, 0x17
        /*008a*/ 	.short	(.L_1183 - .L_1182)
.L_1182:
        /*008c*/ 	.word	0x00000000
        /*0090*/ 	.short	0x0002
        /*0092*/ 	.short	0x0010
        /*0094*/ 	.byte	0x00, 0xf5, 0x21, 0x00


	//----- nvinfo : EIATTR_KPARAM_INFO
	.align		4
.L_1183:
        /*0098*/ 	.byte	0x04, 0x17
        /*009a*/ 	.short	(.L_1185 - .L_1184)
.L_1184:
        /*009c*/ 	.word	0x00000000
        /*00a0*/ 	.short	0x0001
        /*00a2*/ 	.short	0x0008
        /*00a4*/ 	.byte	0x00, 0xf5, 0x21, 0x00


	//----- nvinfo : EIATTR_KPARAM_INFO
	.align		4
.L_1185:
        /*00a8*/ 	.byte	0x04, 0x17
        /*00aa*/ 	.short	(.L_1187 - .L_1186)
.L_1186:
        /*00ac*/ 	.word	0x00000000
        /*00b0*/ 	.short	0x0000
        /*00b2*/ 	.short	0x0000
        /*00b4*/ 	.byte	0x00, 0xf5, 0x21, 0x00


	//----- nvinfo : EIATTR_SPARSE_MMA_MASK
	.align		4
.L_1187:
        /*00b8*/ 	.byte	0x03, 0x50
        /*00ba*/ 	.short	0x0000


	//----- nvinfo : EIATTR_MAXREG_COUNT
	.align		4
        /*00bc*/ 	.byte	0x03, 0x1b
        /*00be*/ 	.short	0x00ff


	//----- nvinfo : EIATTR_MERCURY_ISA_VERSION
	.align		4
        /*00c0*/ 	.byte	0x03, 0x5f
        /*00c2*/ 	.short	0x0101


	//----- nvinfo : EIATTR_VRC_CTA_INIT_COUNT
	.align		4
        /*00c4*/ 	.byte	0x02, 0x4a
	.zero		1
	.zero		1


	//----- nvinfo : EIATTR_EXIT_INSTR_OFFSETS
	.align		4
        /*00c8*/ 	.byte	0x04, 0x1c
        /*00ca*/ 	.short	(.L_1189 - .L_1188)


	//   ....[0]....
.L_1188:
        /*00cc*/ 	.word	0x000000c0


	//   ....[1]....
        /*00d0*/ 	.word	0x00000110


	//   ....[2]....
        /*00d4*/ 	.word	0x000011b0


	//   ....[3]....
        /*00d8*/ 	.word	0x0000b8e0


	//----- nvinfo : EIATTR_CRS_STACK_SIZE
	.align		4
.L_1189:
        /*00dc*/ 	.byte	0x04, 0x1e
        /*00de*/ 	.short	(.L_1191 - .L_1190)
.L_1190:
        /*00e0*/ 	.word	0x00000000


	//----- nvinfo : EIATTR_CBANK_PARAM_SIZE
	.align		4
.L_1191:
        /*00e4*/ 	.byte	0x03, 0x19
        /*00e6*/ 	.short	0x0044


	//----- nvinfo : EIATTR_PARAM_CBANK
	.align		4
        /*00e8*/ 	.byte	0x04, 0x0a
        /*00ea*/ 	.short	(.L_1193 - .L_1192)
	.align		4
.L_1192:
        /*00ec*/ 	.word	index@(.nv.constant0.sum_along_axis_kernel)
        /*00f0*/ 	.short	0x0380
        /*00f2*/ 	.short	0x0044


	//----- nvinfo : EIATTR_SW_WAR
	.align		4
.L_1193:
        /*00f4*/ 	.byte	0x04, 0x36
        /*00f6*/ 	.short	(.L_1195 - .L_1194)
.L_1194:
        /*00f8*/ 	.word	0x00000008
.L_1195:


//--------------------- .nv.info.add_bias_4d_kernel --------------------------
	.section	.nv.info.add_bias_4d_kernel,"",@"SHT_CUDA_INFO"
	.sectionflags	@""
	.align	4


	//----- nvinfo : EIATTR_CUDA_API_VERSION
	.align		4
        /*0000*/ 	.byte	0x04, 0x37
        /*0002*/ 	.short	(.L_1197 - .L_1196)
.L_1196:
        /*0004*/ 	.word	0x00000082


	//----- nvinfo : EIATTR_KPARAM_INFO
	.align		4
.L_1197:
        /*0008*/ 	.byte	0x04, 0x17
        /*000a*/ 	.short	(.L_1199 - .L_1198)
.L_1198:
        /*000c*/ 	.word	0x00000000
        /*0010*/ 	.short	0x0006
        /*0012*/ 	.short	0x0020
        /*0014*/ 	.byte	0x00, 0xf0, 0x11, 0x00


	//----- nvinfo : EIATTR_KPARAM_INFO
	.align		4
.L_1199:
        /*0018*/ 	.byte	0x04, 0x17
        /*001a*/ 	.short	(.L_1201 - .L_1200)
.L_1200:
        /*001c*/ 	.word	0x00000000
        /*0020*/ 	.short	0x0005
        /*0022*/ 	.short	0x001c
        /*0024*/ 	.byte	0x00, 0xf0, 0x11, 0x00


	//----- nvinfo : EIATTR_KPARAM_INFO
	.align		4
.L_1201:
        /*0028*/ 	.byte	0x04, 0x17
        /*002a*/ 	.short	(.L_1203 - .L_1202)
.L_1202:
        /*002c*/ 	.word	0x00000000
        /*0030*/ 	.short	0x0004
        /*0032*/ 	.short	0x0018
        /*0034*/ 	.byte	0x00, 0xf0, 0x11, 0x00


	//----- nvinfo : EIATTR_KPARAM_INFO
	.align		4
.L_1203:
        /*0038*/ 	.byte	0x04, 0x17
        /*003a*/ 	.short	(.L_1205 - .L_1204)
.L_1204:
        /*003c*/ 	.word	0x00000000
        /*0040*/ 	.short	0x0003
        /*0042*/ 	.short	0x0014
        /*0044*/ 	.byte	0x00, 0xf0, 0x11, 0x00


	//----- nvinfo : EIATTR_KPARAM_INFO
	.align		4
.L_1205:
        /*0048*/ 	.byte	0x04, 0x17
        /*004a*/ 	.short	(.L_1207 - .L_1206)
.L_1206:
        /*004c*/ 	.word	0x00000000
        /*0050*/ 	.short	0x0002
        /*0052*/ 	.short	0x0010
        /*0054*/ 	.byte	0x00, 0xf0, 0x11, 0x00


	//----- nvinfo : EIATTR_KPARAM_INFO
	.align		4
.L_1207:
        /*0058*/ 	.byte	0x04, 0x17
        /*005a*/ 	.short	(.L_1209 - .L_1208)
.L_1208:
        /*005c*/ 	.word	0x00000000
        /*0060*/ 	.short	0x0001
        /*0062*/ 	.short	0x0008
        /*0064*/ 	.byte	0x00, 0xf5, 0x21, 0x00


	//----- nvinfo : EIATTR_KPARAM_INFO
	.align		4
.L_1209:
        /*0068*/ 	.byte	0x04, 0x17
        /*006a*/ 	.short	(.L_1211 - .L_1210)
.L_1210:
        /*006c*/ 	.word	0x00000000
        /*0070*/ 	.short	0x0000
        /*0072*/ 	.short	0x0000
        /*0074*/ 	.byte	0x00, 0xf5, 0x21, 0x00


	//----- nvinfo : EIATTR_SPARSE_MMA_MASK
	.align		4
.L_1211:
        /*0078*/ 	.byte	0x03, 0x50
        /*007a*/ 	.short	0x0000


	//----- nvinfo : EIATTR_MAXREG_COUNT
	.align		4
        /*007c*/ 	.byte	0x03, 0x1b
        /*007e*/ 	.short	0x00ff


	//----- nvinfo : EIATTR_MERCURY_ISA_VERSION
	.align		4
        /*0080*/ 	.byte	0x03, 0x5f
        /*0082*/ 	.short	0x0101


	//----- nvinfo : EIATTR_VRC_CTA_INIT_COUNT
	.align		4
        /*0084*/ 	.byte	0x02, 0x4a
	.zero		1
	.zero		1


	//----- nvinfo : EIATTR_EXIT_INSTR_OFFSETS
	.align		4
        /*0088*/ 	.byte	0x04, 0x1c
        /*008a*/ 	.short	(.L_1213 - .L_1212)


	//   ....[0]....
.L_1212:
        /*008c*/ 	.word	0x00000070


	//   ....[1]....
        /*0090*/ 	.word	0x00000430


	//----- nvinfo : EIATTR_CBANK_PARAM_SIZE
	.align		4
.L_1213:
        /*0094*/ 	.byte	0x03, 0x19
        /*0096*/ 	.short	0x0024


	//----- nvinfo : EIATTR_PARAM_CBANK
	.align		4
        /*0098*/ 	.byte	0x04, 0x0a
        /*009a*/ 	.short	(.L_1215 - .L_1214)
	.align		4
.L_1214:
        /*009c*/ 	.word	index@(.nv.constant0.add_bias_4d_kernel)
        /*00a0*/ 	.short	0x0380
        /*00a2*/ 	.short	0x0024


	//----- nvinfo : EIATTR_SW_WAR
	.align		4
.L_1215:
        /*00a4*/ 	.byte	0x04, 0x36
        /*00a6*/ 	.short	(.L_1217 - .L_1216)
.L_1216:
        /*00a8*/ 	.word	0x00000008
.L_1217:


//--------------------- .nv.info.transpose_2d_kernel --------------------------
	.section	.nv.info.transpose_2d_kernel,"",@"SHT_CUDA_INFO"
	.sectionflags	@""
	.align	4


	//----- nvinfo : EIATTR_CUDA_API_VERSION
	.align		4
        /*0000*/ 	.byte	0x04, 0x37
        /*0002*/ 	.short	(.L_1219 - .L_1218)
.L_1218:
        /*0004*/ 	.word	0x00000082


	//----- nvinfo : EIATTR_KPARAM_INFO
	.align		4
.L_1219:
        /*0008*/ 	.byte	0x04, 0x17
        /*000a*/ 	.short	(.L_1221 - .L_1220)
.L_1220:
        /*000c*/ 	.word	0x00000000
        /*0010*/ 	.short	0x0003
        /*0012*/ 	.short	0x0014
        /*0014*/ 	.byte	0x00, 0xf0, 0x11, 0x00


	//----- nvinfo : EIATTR_KPARAM_INFO
	.align		4
.L_1221:
        /*0018*/ 	.byte	0x04, 0x17
        /*001a*/ 	.short	(.L_1223 - .L_1222)
.L_1222:
        /*001c*/ 	.word	0x00000000
        /*0020*/ 	.short	0x0002
        /*0022*/ 	.short	0x0010
        /*0024*/ 	.byte	0x00, 0xf0, 0x11, 0x00


	//----- nvinfo : EIATTR_KPARAM_INFO
	.align		4
.L_1223:
        /*0028*/ 	.byte	0x04, 0x17
        /*002a*/ 	.short	(.L_1225 - .L_1224)
.L_1224:
        /*002c*/ 	.word	0x00000000
        /*0030*/ 	.short	0x0001
        /*0032*/ 	.short	0x0008
        /*0034*/ 	.byte	0x00, 0xf5, 0x21, 0x00


	//----- nvinfo : EIATTR_KPARAM_INFO
	.align		4
.L_1225:
        /*0038*/ 	.byte	0x04, 0x17
        /*003a*/ 	.short	(.L_1227 - .L_1226)
.L_1226:
        /*003c*/ 	.word	0x00000000
        /*0040*/ 	.short	0x0000
        /*0042*/ 	.short	0x0000
        /*0044*/ 	.byte	0x00, 0xf5, 0x21, 0x00


	//----- nvinfo : EIATTR_SPARSE_MMA_MASK
	.align		4
.L_1227:
        /*0048*/ 	.byte	0x03, 0x50
        /*004a*/ 	.short	0x0000


	//----- nvinfo : EIATTR_MAXREG_COUNT
	.align		4
        /*004c*/ 	.byte	0x03, 0x1b
        /*004e*/ 	.short	0x00ff


	//----- nvinfo : EIATTR_MERCURY_ISA_VERSION
	.align		4
        /*0050*/ 	.byte	0x03, 0x5f
        /*0052*/ 	.short	0x0101


	//----- nvinfo : EIATTR_VRC_CTA_INIT_COUNT
	.align		4
        /*0054*/ 	.byte	0x02, 0x4a
	.zero		1
	.zero		1


	//----- nvinfo : EIATTR_EXIT_INSTR_OFFSETS
	.align		4
        /*0058*/ 	.byte	0x04, 0x1c
        /*005a*/ 	.short	(.L_1229 - .L_1228)


	//   ....[0]....
.L_1228:
        /*005c*/ 	.word	0x000000c0


	//   ....[1]....
        /*0060*/ 	.word	0x00000160


	//----- nvinfo : EIATTR_CBANK_PARAM_SIZE
	.align		4
.L_1229:
        /*0064*/ 	.byte	0x03, 0x19
        /*0066*/ 	.short	0x0018


	//----- nvinfo : EIATTR_PARAM_CBANK
	.align		4
        /*0068*/ 	.byte	0x04, 0x0a
        /*006a*/ 	.short	(.L_1231 - .L_1230)
	.align		4
.L_1230:
        /*006c*/ 	.word	index@(.nv.constant0.transpose_2d_kernel)
        /*0070*/ 	.short	0x0380
        /*0072*/ 	.short	0x0018


	//----- nvinfo : EIATTR_SW_WAR
	.align		4
.L_1231:
        /*0074*/ 	.byte	0x04, 0x36
        /*0076*/ 	.short	(.L_1233 - .L_1232)
.L_1232:
        /*0078*/ 	.word	0x00000008
.L_1233:


//--------------------- .nv.info.fill_scalar_kernel --------------------------
	.section	.nv.info.fill_scalar_kernel,"",@"SHT_CUDA_INFO"
	.sectionflags	@""
	.align	4


	//----- nvinfo : EIATTR_CUDA_API_VERSION
	.align		4
        /*0000*/ 	.byte	0x04, 0x37
        /*0002*/ 	.short	(.L_1235 - .L_1234)
.L_1234:
        /*0004*/ 	.word	0x00000082


	//----- nvinfo : EIATTR_KPARAM_INFO
	.align		4
.L_1235:
        /*0008*/ 	.byte	0x04, 0x17
        /*000a*/ 	.short	(.L_1237 - .L_1236)
.L_1236:
        /*000c*/ 	.word	0x00000000
        /*0010*/ 	.short	0x0002
        /*0012*/ 	.short	0x000c
        /*0014*/ 	.byte	0x00, 0xf0, 0x11, 0x00


	//----- nvinfo : EIATTR_KPARAM_INFO
	.align		4
.L_1237:
        /*0018*/ 	.byte	0x04, 0x17
        /*001a*/ 	.short	(.L_1239 - .L_1238)
.L_1238:
        /*001c*/ 	.word	0x00000000
        /*0020*/ 	.short	0x0001
        /*0022*/ 	.short	0x0008
        /*0024*/ 	.byte	0x00, 0xf0, 0x11, 0x00


	//----- nvinfo : EIATTR_KPARAM_INFO
	.align		4
.L_1239:
        /*0028*/ 	.byte	0x04, 0x17
        /*002a*/ 	.short	(.L_1241 - .L_1240)
.L_1240:
        /*002c*/ 	.word	0x00000000
        /*0030*/ 	.short	0x0000
        /*0032*/ 	.short	0x0000
        /*0034*/ 	.byte	0x00, 0xf5, 0x21, 0x00


	//----- nvinfo : EIATTR_SPARSE_MMA_MASK
	.align		4
.L_1241:
        /*0038*/ 	.byte	0x03, 0x50
        /*003a*/ 	.short	0x0000


	//----- nvinfo : EIATTR_MAXREG_COUNT
	.align		4
        /*003c*/ 	.byte	0x03, 0x1b
        /*003e*/ 	.short	0x00ff


	//----- nvinfo : EIATTR_MERCURY_ISA_VERSION
	.align		4
        /*0040*/ 	.byte	0x03, 0x5f
        /*0042*/ 	.short	0x0101


	//----- nvinfo : EIATTR_VRC_CTA_INIT_COUNT
	.align		4
        /*0044*/ 	.byte	0x02, 0x4a
	.zero		1
	.zero		1


	//----- nvinfo : EIATTR_EXIT_INSTR_OFFSETS
	.align		4
        /*0048*/ 	.byte	0x04, 0x1c
        /*004a*/ 	.short	(.L_1243 - .L_1242)


	//   ....[0]....
.L_1242:
        /*004c*/ 	.word	0x00000070


	//   ....[1]....
        /*0050*/ 	.word	0x000000d0


	//----- nvinfo : EIATTR_CBANK_PARAM_SIZE
	.align		4
.L_1243:
        /*0054*/ 	.byte	0x03, 0x19
        /*0056*/ 	.short	0x0010


	//----- nvinfo : EIATTR_PARAM_CBANK
	.align		4
        /*0058*/ 	.byte	0x04, 0x0a
        /*005a*/ 	.short	(.L_1245 - .L_1244)
	.align		4
.L_1244:
        /*005c*/ 	.word	index@(.nv.constant0.fill_scalar_kernel)
        /*0060*/ 	.short	0x0380
        /*0062*/ 	.short	0x0010


	//----- nvinfo : EIATTR_SW_WAR
	.align		4
.L_1245:
        /*0064*/ 	.byte	0x04, 0x36
        /*0066*/ 	.short	(.L_1247 - .L_1246)
.L_1246:
        /*0068*/ 	.word	0x00000008
.L_1247:


//--------------------- .nv.info.sgd_step_kernel  --------------------------
	.section	.nv.info.sgd_step_kernel,"",@"SHT_CUDA_INFO"
	.sectionflags	@""
	.align	4


	//----- nvinfo : EIATTR_CUDA_API_VERSION
	.align		4
        /*0000*/ 	.byte	0x04, 0x37
        /*0002*/ 	.short	(.L_1249 - .L_1248)
.L_1248:
        /*0004*/ 	.word	0x00000082


	//----- nvinfo : EIATTR_KPARAM_INFO
	.align		4
.L_1249:
        /*0008*/ 	.byte	0x04, 0x17
        /*000a*/ 	.short	(.L_1251 - .L_1250)
.L_1250:
        /*000c*/ 	.word	0x00000000
        /*0010*/ 	.short	0x0003
        /*0012*/ 	.short	0x0014
        /*0014*/ 	.byte	0x00, 0xf0, 0x11, 0x00


	//----- nvinfo : EIATTR_KPARAM_INFO
	.align		4
.L_1251:
        /*0018*/ 	.byte	0x04, 0x17
        /*001a*/ 	.short	(.L_1253 - .L_1252)
.L_1252:
        /*001c*/ 	.word	0x00000000
        /*0020*/ 	.short	0x0002
        /*0022*/ 	.short	0x0010
        /*0024*/ 	.byte	0x00, 0xf0, 0x11, 0x00


	//----- nvinfo : EIATTR_KPARAM_INFO
	.align		4
.L_1253:
        /*0028*/ 	.byte	0x04, 0x17
        /*002a*/ 	.short	(.L_1255 - .L_1254)
.L_1254:
        /*002c*/ 	.word	0x00000000
        /*0030*/ 	.short	0x0001
        /*0032*/ 	.short	0x0008
        /*0034*/ 	.byte	0x00, 0xf5, 0x21, 0x00


	//----- nvinfo : EIATTR_KPARAM_INFO
	.align		4
.L_1255:
        /*0038*/ 	.byte	0x04, 0x17
        /*003a*/ 	.short	(.L_1257 - .L_1256)
.L_1256:
        /*003c*/ 	.word	0x00000000
        /*0040*/ 	.short	0x0000
        /*0042*/ 	.short	0x0000
        /*0044*/ 	.byte	0x00, 0xf5, 0x21, 0x00


	//----- nvinfo : EIATTR_SPARSE_MMA_MASK
	.align		4
.L_1257:
        /*0048*/ 	.byte	0x03, 0x50
        /*004a*/ 	.short	0x0000


	//----- nvinfo : EIATTR_MAXREG_COUNT
	.align		4
        /*004c*/ 	.byte	0x03, 0x1b
        /*004e*/ 	.short	0x00ff


	//----- nvinfo : EIATTR_MERCURY_ISA_VERSION
	.align		4
        /*0050*/ 	.byte	0x03, 0x5f
        /*0052*/ 	.short	0x0101


	//----- nvinfo : EIATTR_VRC_CTA_INIT_COUNT
	.align		4
        /*0054*/ 	.byte	0x02, 0x4a
	.zero		1
	.zero		1


	//----- nvinfo : EIATTR_EXIT_INSTR_OFFSETS
	.align		4
        /*0058*/ 	.byte	0x04, 0x1c
        /*005a*/ 	.short	(.L_1259 - .L_1258)


	//   ....[0]....
.L_1258:
        /*005c*/ 	.word	0x00000070


	//   ....[1]....
        /*0060*/ 	.word	0x00000120


	//----- nvinfo : EIATTR_CBANK_PARAM_SIZE
	.align		4
.L_1259:
        /*0064*/ 	.byte	0x03, 0x19
        /*0066*/ 	.short	0x0018


	//----- nvinfo : EIATTR_PARAM_CBANK
	.align		4
        /*0068*/ 	.byte	0x04, 0x0a
        /*006a*/ 	.short	(.L_1261 - .L_1260)
	.align		4
.L_1260:
        /*006c*/ 	.word	index@(.nv.constant0.sgd_step_kernel)
        /*0070*/ 	.short	0x0380
        /*0072*/ 	.short	0x0018


	//----- nvinfo : EIATTR_SW_WAR
	.align		4
.L_1261:
        /*0074*/ 	.byte	0x04, 0x36
        /*0076*/ 	.short	(.L_1263 - .L_1262)
.L_1262:
        /*0078*/ 	.word	0x00000008
.L_1263:


//--------------------- .nv.info.sub_kernel       --------------------------
	.section	.nv.info.sub_kernel,"",@"SHT_CUDA_INFO"
	.sectionflags	@""
	.align	4


	//----- nvinfo : EIATTR_CUDA_API_VERSION
	.align		4
        /*0000*/ 	.byte	0x04, 0x37
        /*0002*/ 	.short	(.L_1265 - .L_1264)
.L_1264:
        /*0004*/ 	.word	0x00000082


	//----- nvinfo : EIATTR_KPARAM_INFO
	.align		4
.L_1265:
        /*0008*/ 	.byte	0x04, 0x17
        /*000a*/ 	.short	(.L_1267 - .L_1266)
.L_1266:
        /*000c*/ 	.word	0x00000000
        /*0010*/ 	.short	0x0003
        /*0012*/ 	.short	0x0018
        /*0014*/ 	.byte	0x00, 0xf0, 0x11, 0x00


	//----- nvinfo : EIATTR_KPARAM_INFO
	.align		4
.L_1267:
        /*0018*/ 	.byte	0x04, 0x17
        /*001a*/ 	.short	(.L_1269 - .L_1268)
.L_1268:
        /*001c*/ 	.word	0x00000000
        /*0020*/ 	.short	0x0002
        /*0022*/ 	.short	0x0010
        /*0024*/ 	.byte	0x00, 0xf5, 0x21, 0x00


	//----- nvinfo : EIATTR_KPARAM_INFO
	.align		4
.L_1269:
        /*0028*/ 	.byte	0x04, 0x17
        /*002a*/ 	.short	(.L_1271 - .L_1270)
.L_1270:
        /*002c*/ 	.word	0x00000000
        /*0030*/ 	.short	0x0001
        /*0032*/ 	.short	0x0008
        /*0034*/ 	.byte	0x00, 0xf5, 0x21, 0x00


	//----- nvinfo : EIATTR_KPARAM_INFO
	.align		4
.L_1271:
        /*0038*/ 	.byte	0x04, 0x17
        /*003a*/ 	.short	(.L_1273 - .L_1272)
.L_1272:
        /*003c*/ 	.word	0x00000000
        /*0040*/ 	.short	0x0000
        /*0042*/ 	.short	0x0000
        /*0044*/ 	.byte	0x00, 0xf5, 0x21, 0x00


	//----- nvinfo : EIATTR_SPARSE_MMA_MASK
	.align		4
.L_1273:
        /*0048*/ 	.byte	0x03, 0x50
        /*004a*/ 	.short	0x0000


	//----- nvinfo : EIATTR_MAXREG_COUNT
	.align		4
        /*004c*/ 	.byte	0x03, 0x1b
        /*004e*/ 	.short	0x00ff


	//----- nvinfo : EIATTR_MERCURY_ISA_VERSION
	.align		4
        /*0050*/ 	.byte	0x03, 0x5f
        /*0052*/ 	.short	0x0101


	//----- nvinfo : EIATTR_VRC_CTA_INIT_COUNT
	.align		4
        /*0054*/ 	.byte	0x02, 0x4a
	.zero		1
	.zero		1


	//----- nvinfo : EIATTR_EXIT_INSTR_OFFSETS
	.align		4
        /*0058*/ 	.byte	0x04, 0x1c
        /*005a*/ 	.short	(.L_1275 - .L_1274)


	//   ....[0]....
.L_1274:
        /*005c*/ 	.word	0x00000070


	//   ....[1]....
        /*0060*/ 	.word	0x00000130


	//----- nvinfo : EIATTR_CBANK_PARAM_SIZE
	.align		4
.L_1275:
        /*0064*/ 	.byte	0x03, 0x19
        /*0066*/ 	.short	0x001c


	//----- nvinfo : EIATTR_PARAM_CBANK
	.align		4
        /*0068*/ 	.byte	0x04, 0x0a
        /*006a*/ 	.short	(.L_1277 - .L_1276)
	.align		4
.L_1276:
        /*006c*/ 	.word	index@(.nv.constant0.sub_kernel)
        /*0070*/ 	.short	0x0380
        /*0072*/ 	.short	0x001c


	//----- nvinfo : EIATTR_SW_WAR
	.align		4
.L_1277:
        /*0074*/ 	.byte	0x04, 0x36
        /*0076*/ 	.short	(.L_1279 - .L_1278)
.L_1278:
        /*0078*/ 	.word	0x00000008
.L_1279:


//--------------------- .nv.info.ln_kernel        --------------------------
	.section	.nv.info.ln_kernel,"",@"SHT_CUDA_INFO"
	.sectionflags	@""
	.align	4


	//----- nvinfo : EIATTR_CUDA_API_VERSION
	.align		4
        /*0000*/ 	.byte	0x04, 0x37
        /*0002*/ 	.short	(.L_1281 - .L_1280)
.L_1280:
        /*0004*/ 	.word	0x00000082


	//----- nvinfo : EIATTR_KPARAM_INFO
	.align		4
.L_1281:
        /*0008*/ 	.byte	0x04, 0x17
        /*000a*/ 	.short	(.L_1283 - .L_1282)
.L_1282:
        /*000c*/ 	.word	0x00000000
        /*0010*/ 	.short	0x0002
        /*0012*/ 	.short	0x0010
        /*0014*/ 	.byte	0x00, 0xf0, 0x11, 0x00


	//----- nvinfo : EIATTR_KPARAM_INFO
	.align		4
.L_1283:
        /*0018*/ 	.byte	0x04, 0x17
        /*001a*/ 	.short	(.L_1285 - .L_1284)
.L_1284:
        /*001c*/ 	.word	0x00000000
        /*0020*/ 	.short	0x0001
        /*0022*/ 	.short	0x0008
        /*0024*/ 	.byte	0x00, 0xf5, 0x21, 0x00


	//----- nvinfo : EIATTR_KPARAM_INFO
	.align		4
.L_1285:
        /*0028*/ 	.byte	0x04, 0x17
        /*002a*/ 	.short	(.L_1287 - .L_1286)
.L_1286:
        /*002c*/ 	.word	0x00000000
        /*0030*/ 	.short	0x0000
        /*0032*/ 	.short	0x0000
        /*0034*/ 	.byte	0x00, 0xf5, 0x21, 0x00


	//----- nvinfo : EIATTR_SPARSE_MMA_MASK
	.align		4
.L_1287:
        /*0038*/ 	.byte	0x03, 0x50
        /*003a*/ 	.short	0x0000


	//----- nvinfo : EIATTR_MAXREG_COUNT
	.align		4
        /*003c*/ 	.byte	0x03, 0x1b
        /*003e*/ 	.short	0x00ff


	//----- nvinfo : EIATTR_MERCURY_ISA_VERSION
	.align		4
        /*0040*/ 	.byte	0x03, 0x5f
        /*0042*/ 	.short	0x0101


	//----- nvinfo : EIATTR_VRC_CTA_INIT_COUNT
	.align		4
        /*0044*/ 	.byte	0x02, 0x4a
	.zero		1
	.zero		1


	//----- nvinfo : EIATTR_EXIT_INSTR_OFFSETS
	.align		4
        /*0048*/ 	.byte	0x04, 0x1c
        /*004a*/ 	.short	(.L_1289 - .L_1288)


	//   ....[0]....
.L_1288:
        /*004c*/ 	.word	0x00000070


	//   ....[1]....
        /*0050*/ 	.word	0x00000290


	//----- nvinfo : EIATTR_CBANK_PARAM_SIZE
	.align		4
.L_1289:
        /*0054*/ 	.byte	0x03, 0x19
        /*0056*/ 	.short	0x0014


	//----- nvinfo : EIATTR_PARAM_CBANK
	.align		4
        /*0058*/ 	.byte	0x04, 0x0a
        /*005a*/ 	.short	(.L_1291 - .L_1290)
	.align		4
.L_1290:
        /*005c*/ 	.word	index@(.nv.constant0.ln_kernel)
        /*0060*/ 	.short	0x0380
        /*0062*/ 	.short	0x0014


	//----- nvinfo : EIATTR_SW_WAR
	.align		4
.L_1291:
        /*0064*/ 	.byte	0x04, 0x36
        /*0066*/ 	.short	(.L_1293 - .L_1292)
.L_1292:
        /*0068*/ 	.word	0x00000008
.L_1293:


//--------------------- .nv.info.exp_kernel       --------------------------
	.section	.nv.info.exp_kernel,"",@"SHT_CUDA_INFO"
	.sectionflags	@""
	.align	4


	//----- nvinfo : EIATTR_CUDA_API_VERSION
	.align		4
        /*0000*/ 	.byte	0x04, 0x37
        /*0002*/ 	.short	(.L_1295 - .L_1294)
.L_1294:
        /*0004*/ 	.word	0x00000082


	//----- nvinfo : EIATTR_KPARAM_INFO
	.align		4
.L_1295:
        /*0008*/ 	.byte	0x04, 0x17
        /*000a*/ 	.short	(.L_1297 - .L_1296)
.L_1296:
        /*000c*/ 	.word	0x00000000
        /*0010*/ 	.short	0x0002
        /*0012*/ 	.short	0x0010
        /*0014*/ 	.byte	0x00, 0xf0, 0x11, 0x00


	//----- nvinfo : EIATTR_KPARAM_INFO
	.align		4
.L_1297:
        /*0018*/ 	.byte	0x04, 0x17
        /*001a*/ 	.short	(.L_1299 - .L_1298)
.L_1298:
        /*001c*/ 	.word	0x00000000
        /*0020*/ 	.short	0x0001
        /*0022*/ 	.short	0x0008
        /*0024*/ 	.byte	0x00, 0xf5, 0x21, 0x00


	//----- nvinfo : EIATTR_KPARAM_INFO
	.align		4
.L_1299:
        /*0028*/ 	.byte	0x04, 0x17
        /*002a*/ 	.short	(.L_1301 - .L_1300)
.L_1300:
        /*002c*/ 	.word	0x00000000
        /*0030*/ 	.short	0x0000
        /*0032*/ 	.short	0x0000
        /*0034*/ 	.byte	0x00, 0xf5, 0x21, 0x00


	//----- nvinfo : EIATTR_SPARSE_MMA_MASK
	.align		4
.L_1301:
        /*0038*/ 	.byte	0x03, 0x50
        /*003a*/ 	.short	0x0000


	//----- nvinfo : EIATTR_MAXREG_COUNT
	.align		4
        /*003c*/ 	.byte	0x03, 0x1b
        /*003e*/ 	.short	0x00ff


	//----- nvinfo : EIATTR_MERCURY_ISA_VERSION
	.align		4
        /*0040*/ 	.byte	0x03, 0x5f
        /*0042*/ 	.short	0x0101


	//----- nvinfo : EIATTR_VRC_CTA_INIT_COUNT
	.align		4
        /*0044*/ 	.byte	0x02, 0x4a
	.zero		1
	.zero		1


	//----- nvinfo : EIATTR_EXIT_INSTR_OFFSETS
	.align		4
        /*0048*/ 	.byte	0x04, 0x1c
        /*004a*/ 	.short	(.L_1303 - .L_1302)


	//   ....[0]....
.L_1302:
        /*004c*/ 	.word	0x00000070


	//   ....[1]....
        /*0050*/ 	.word	0x00000190


	//----- nvinfo : EIATTR_CBANK_PARAM_SIZE
	.align		4
.L_1303:
        /*0054*/ 	.byte	0x03, 0x19
        /*0056*/ 	.short	0x0014


	//----- nvinfo : EIATTR_PARAM_CBANK
	.align		4
        /*0058*/ 	.byte	0x04, 0x0a
        /*005a*/ 	.short	(.L_1305 - .L_1304)
	.align		4
.L_1304:
        /*005c*/ 	.word	index@(.nv.constant0.exp_kernel)
        /*0060*/ 	.short	0x0380
        /*0062*/ 	.short	0x0014


	//----- nvinfo : EIATTR_SW_WAR
	.align		4
.L_1305:
        /*0064*/ 	.byte	0x04, 0x36
        /*0066*/ 	.short	(.L_1307 - .L_1306)
.L_1306:
        /*0068*/ 	.word	0x00000008
.L_1307:


//--------------------- .nv.info.broadcast_kernel --------------------------
	.section	.nv.info.broadcast_kernel,"",@"SHT_CUDA_INFO"
	.sectionflags	@""
	.align	4


	//----- nvinfo : EIATTR_CUDA_API_VERSION
	.align		4
        /*0000*/ 	.byte	0x04, 0x37
        /*0002*/ 	.short	(.L_1309 - .L_1308)
.L_1308:
        /*0004*/ 	.word	0x00000082


	//----- nvinfo : EIATTR_KPARAM_INFO
	.align		4
.L_1309:
        /*0008*/ 	.byte	0x04, 0x17
        /*000a*/ 	.short	(.L_1311 - .L_1310)
.L_1310:
        /*000c*/ 	.word	0x00000000
        /*0010*/ 	.short	0x0009
        /*0012*/ 	.short	0x003c
        /*0014*/ 	.byte	0x00, 0xf0, 0x11, 0x00


	//----- nvinfo : EIATTR_KPARAM_INFO
	.align		4
.L_1311:
        /*0018*/ 	.byte	0x04, 0x17
        /*001a*/ 	.short	(.L_1313 - .L_1312)
.L_1312:
        /*001c*/ 	.word	0x00000000
        /*0020*/ 	.short	0x0008
        /*0022*/ 	.short	0x0038
        /*0024*/ 	.byte	0x00, 0xf0, 0x11, 0x00


	//----- nvinfo : EIATTR_KPARAM_INFO
	.align		4
.L_1313:
        /*0028*/ 	.byte	0x04, 0x17
        /*002a*/ 	.short	(.L_1315 - .L_1314)
.L_1314:
        /*002c*/ 	.word	0x00000000
        /*0030*/ 	.short	0x0007
        /*0032*/ 	.short	0x0034
        /*0034*/ 	.byte	0x00, 0xf0, 0x11, 0x00


	//----- nvinfo : EIATTR_KPARAM_INFO
	.align		4
.L_1315:
        /*0038*/ 	.byte	0x04, 0x17
        /*003a*/ 	.short	(.L_1317 - .L_1316)
.L_1316:
        /*003c*/ 	.word	0x00000000
        /*0040*/ 	.short	0x0006
        /*0042*/ 	.short	0x0030
        /*0044*/ 	.byte	0x00, 0xf0, 0x11, 0x00


	//----- nvinfo : EIATTR_KPARAM_INFO
	.align		4
.L_1317:
        /*0048*/ 	.byte	0x04, 0x17
        /*004a*/ 	.short	(.L_1319 - .L_1318)
.L_1318:
        /*004c*/ 	.word	0x00000000
        /*0050*/ 	.short	0x0005
        /*0052*/ 	.short	0x0028
        /*0054*/ 	.byte	0x00, 0xf5, 0x21, 0x00


	//----- nvinfo : EIATTR_KPARAM_INFO
	.align		4
.L_1319:
        /*0058*/ 	.byte	0x04, 0x17
        /*005a*/ 	.short	(.L_1321 - .L_1320)
.L_1320:
        /*005c*/ 	.word	0x00000000
        /*0060*/ 	.short	0x0004
        /*0062*/ 	.short	0x0020
        /*0064*/ 	.byte	0x00, 0xf5, 0x21, 0x00


	//----- nvinfo : EIATTR_KPARAM_INFO
	.align		4
.L_1321:
        /*0068*/ 	.byte	0x04, 0x17
        /*006a*/ 	.short	(.L_1323 - .L_1322)
.L_1322:
        /*006c*/ 	.word	0x00000000
        /*0070*/ 	.short	0x0003
        /*0072*/ 	.short	0x0018
        /*0074*/ 	.byte	0x00, 0xf5, 0x21, 0x00


	//----- nvinfo : EIATTR_KPARAM_INFO
	.align		4
.L_1323:
        /*0078*/ 	.byte	0x04, 0x17
        /*007a*/ 	.short	(.L_1325 - .L_1324)
.L_1324:
        /*007c*/ 	.word	0x00000000
        /*0080*/ 	.short	0x0002
        /*0082*/ 	.short	0x0010
        /*0084*/ 	.byte	0x00, 0xf5, 0x21, 0x00


	//----- nvinfo : EIATTR_KPARAM_INFO
	.align		4
.L_1325:
        /*0088*/ 	.byte	0x04, 0x17
        /*008a*/ 	.short	(.L_1327 - .L_1326)
.L_1326:
        /*008c*/ 	.word	0x00000000
        /*0090*/ 	.short	0x0001
        /*0092*/ 	.short	0x0008
        /*0094*/ 	.byte	0x00, 0xf5, 0x21, 0x00


	//----- nvinfo : EIATTR_KPARAM_INFO
	.align		4
.L_1327:
        /*0098*/ 	.byte	0x04, 0x17
        /*009a*/ 	.short	(.L_1329 - .L_1328)
.L_1328:
        /*009c*/ 	.word	0x00000000
        /*00a0*/ 	.short	0x0000
        /*00a2*/ 	.short	0x0000
        /*00a4*/ 	.byte	0x00, 0xf5, 0x21, 0x00


	//----- nvinfo : EIATTR_SPARSE_MMA_MASK
	.align		4
.L_1329:
        /*00a8*/ 	.byte	0x03, 0x50
        /*00aa*/ 	.short	0x0000


	//----- nvinfo : EIATTR_MAXREG_COUNT
	.align		4
        /*00ac*/ 	.byte	0x03, 0x1b
        /*00ae*/ 	.short	0x00ff


	//----- nvinfo : EIATTR_MERCURY_ISA_VERSION
	.align		4
        /*00b0*/ 	.byte	0x03, 0x5f
        /*00b2*/ 	.short	0x0101


	//----- nvinfo : EIATTR_VRC_CTA_INIT_COUNT
	.align		4
        /*00b4*/ 	.byte	0x02, 0x4a
	.zero		1
	.zero		1


	//----- nvinfo : EIATTR_EXIT_INSTR_OFFSETS
	.align		4
        /*00b8*/ 	.byte	0x04, 0x1c
        /*00ba*/ 	.short	(.L_1331 - .L_1330)


	//   ....[0]....
.L_1330:
        /*00bc*/ 	.word	0x00000070


	//   ....[1]....
        /*00c0*/ 	.word	0x000000b0


	//   ....[2]....
        /*00c4*/ 	.word	0x00004770


	//   ....[3]....
        /*00c8*/ 	.word	0x000047e0


	//----- nvinfo : EIATTR_CBANK_PARAM_SIZE
	.align		4
.L_1331:
        /*00cc*/ 	.byte	0x03, 0x19
        /*00ce*/ 	.short	0x0040


	//----- nvinfo : EIATTR_PARAM_CBANK
	.align		4
        /*00d0*/ 	.byte	0x04, 0x0a
        /*00d2*/ 	.short	(.L_1333 - .L_1332)
	.align		4
.L_1332:
        /*00d4*/ 	.word	index@(.nv.constant0.broadcast_kernel)
        /*00d8*/ 	.short	0x0380
        /*00da*/ 	.short	0x0040


	//----- nvinfo : EIATTR_SW_WAR
	.align		4
.L_1333:
        /*00dc*/ 	.byte	0x04, 0x36
        /*00de*/ 	.short	(.L_1335 - .L_1334)
.L_1334:
        /*00e0*/ 	.word	0x00000008
.L_1335:


//--------------------- .nv.info.elu_backward_kernel --------------------------
	.section	.nv.info.elu_backward_kernel,"",@"SHT_CUDA_INFO"
	.sectionflags	@""
	.align	4


	//----- nvinfo : EIATTR_CUDA_API_VERSION
	.align		4
        /*0000*/ 	.byte	0x04, 0x37
        /*0002*/ 	.short	(.L_1337 - .L_1336)
.L_1336:
        /*0004*/ 	.word	0x00000082


	//----- nvinfo : EIATTR_KPARAM_INFO
	.align		4
.L_1337:
        /*0008*/ 	.byte	0x04, 0x17
        /*000a*/ 	.short	(.L_1339 - .L_1338)
.L_1338:
        /*000c*/ 	.word	0x00000000
        /*0010*/ 	.short	0x0004
        /*0012*/ 	.short	0x001c
        /*0014*/ 	.byte	0x00, 0xf0, 0x11, 0x00


	//----- nvinfo : EIATTR_KPARAM_INFO
	.align		4
.L_1339:
        /*0018*/ 	.byte	0x04, 0x17
        /*001a*/ 	.short	(.L_1341 - .L_1340)
.L_1340:
        /*001c*/ 	.word	0x00000000
        /*0020*/ 	.short	0x0003
        /*0022*/ 	.short	0x0018
        /*0024*/ 	.byte	0x00, 0xf0, 0x11, 0x00


	//----- nvinfo : EIATTR_KPARAM_INFO
	.align		4
.L_1341:
        /*0028*/ 	.byte	0x04, 0x17
        /*002a*/ 	.short	(.L_1343 - .L_1342)
.L_1342:
        /*002c*/ 	.word	0x00000000
        /*0030*/ 	.short	0x0002
        /*0032*/ 	.short	0x0010
        /*0034*/ 	.byte	0x00, 0xf5, 0x21, 0x00


	//----- nvinfo : EIATTR_KPARAM_INFO
	.align		4
.L_1343:
        /*0038*/ 	.byte	0x04, 0x17
        /*003a*/ 	.short	(.L_1345 - .L_1344)
.L_1344:
        /*003c*/ 	.word	0x00000000
        /*0040*/ 	.short	0x0001
        /*0042*/ 	.short	0x0008
        /*0044*/ 	.byte	0x00, 0xf5, 0x21, 0x00


	//----- nvinfo : EIATTR_KPARAM_INFO
	.align		4
.L_1345:
        /*0048*/ 	.byte	0x04, 0x17
        /*004a*/ 	.short	(.L_1347 - .L_1346)
.L_1346:
        /*004c*/ 	.word	0x00000000
        /*0050*/ 	.short	0x0000
        /*0052*/ 	.short	0x0000
        /*0054*/ 	.byte	0x00, 0xf5, 0x21, 0x00


	//----- nvinfo : EIATTR_SPARSE_MMA_MASK
	.align		4
.L_1347:
        /*0058*/ 	.byte	0x03, 0x50
        /*005a*/ 	.short	0x0000


	//----- nvinfo : EIATTR_MAXREG_COUNT
	.align		4
        /*005c*/ 	.byte	0x03, 0x1b
        /*005e*/ 	.short	0x00ff


	//----- nvinfo : EIATTR_MERCURY_ISA_VERSION
	.align		4
        /*0060*/ 	.byte	0x03, 0x5f
        /*0062*/ 	.short	0x0101


	//----- nvinfo : EIATTR_VRC_CTA_INIT_COUNT
	.align		4
        /*0064*/ 	.byte	0x02, 0x4a
	.zero		1
	.zero		1


	//----- nvinfo : EIATTR_EXIT_INSTR_OFFSETS
	.align		4
        /*0068*/ 	.byte	0x04, 0x1c
        /*006a*/ 	.short	(.L_1349 - .L_1348)


	//   ....[0]....
.L_1348:
        /*006c*/ 	.word	0x00000070


	//   ....[1]....
        /*0070*/ 	.word	0x00000210


	//----- nvinfo : EIATTR_CBANK_PARAM_SIZE
	.align		4
.L_1349:
        /*0074*/ 	.byte	0x03, 0x19
        /*0076*/ 	.short	0x0020


	//----- nvinfo : EIATTR_PARAM_CBANK
	.align		4
        /*0078*/ 	.byte	0x04, 0x0a
        /*007a*/ 	.short	(.L_1351 - .L_1350)
	.align		4
.L_1350:
        /*007c*/ 	.word	index@(.nv.constant0.elu_backward_kernel)
        /*0080*/ 	.short	0x0380
        /*0082*/ 	.short	0x0020


	//----- nvinfo : EIATTR_SW_WAR
	.align		4
.L_1351:
        /*0084*/ 	.byte	0x04, 0x36
        /*0086*/ 	.short	(.L_1353 - .L_1352)
.L_1352:
        /*0088*/ 	.word	0x00000008
.L_1353:


//--------------------- .nv.info.elu_kernel       --------------------------
	.section	.nv.info.elu_kernel,"",@"SHT_CUDA_INFO"
	.sectionflags	@""
	.align	4


	//----- nvinfo : EIATTR_CUDA_API_VERSION
	.align		4
        /*0000*/ 	.byte	0x04, 0x37
        /*0002*/ 	.short	(.L_1355 - .L_1354)
.L_1354:
        /*0004*/ 	.word	0x00000082


	//----- nvinfo : EIATTR_KPARAM_INFO
	.align		4
.L_1355:
        /*0008*/ 	.byte	0x04, 0x17
        /*000a*/ 	.short	(.L_1357 - .L_1356)
.L_1356:
        /*000c*/ 	.word	0x00000000
        /*0010*/ 	.short	0x0003
        /*0012*/ 	.short	0x0014
        /*0014*/ 	.byte	0x00, 0xf0, 0x11, 0x00


	//----- nvinfo : EIATTR_KPARAM_INFO
	.align		4
.L_1357:
        /*0018*/ 	.byte	0x04, 0x17
        /*001a*/ 	.short	(.L_1359 - .L_1358)
.L_1358:
        /*001c*/ 	.word	0x00000000
        /*0020*/ 	.short	0x0002
        /*0022*/ 	.short	0x0010
        /*0024*/ 	.byte	0x00, 0xf0, 0x11, 0x00


	//----- nvinfo : EIATTR_KPARAM_INFO
	.align		4
.L_1359:
        /*0028*/ 	.byte	0x04, 0x17
        /*002a*/ 	.short	(.L_1361 - .L_1360)
.L_1360:
        /*002c*/ 	.word	0x00000000
        /*0030*/ 	.short	0x0001
        /*0032*/ 	.short	0x0008
        /*0034*/ 	.byte	0x00, 0xf5, 0x21, 0x00


	//----- nvinfo : EIATTR_KPARAM_INFO
	.align		4
.L_1361:
        /*0038*/ 	.byte	0x04, 0x17
        /*003a*/ 	.short	(.L_1363 - .L_1362)
.L_1362:
        /*003c*/ 	.word	0x00000000
        /*0040*/ 	.short	0x0000
        /*0042*/ 	.short	0x0000
        /*0044*/ 	.byte	0x00, 0xf5, 0x21, 0x00


	//----- nvinfo : EIATTR_SPARSE_MMA_MASK
	.align		4
.L_1363:
        /*0048*/ 	.byte	0x03, 0x50
        /*004a*/ 	.short	0x0000


	//----- nvinfo : EIATTR_MAXREG_COUNT
	.align		4
        /*004c*/ 	.byte	0x03, 0x1b
        /*004e*/ 	.short	0x00ff


	//----- nvinfo : EIATTR_MERCURY_ISA_VERSION
	.align		4
        /*0050*/ 	.byte	0x03, 0x5f
        /*0052*/ 	.short	0x0101


	//----- nvinfo : EIATTR_VRC_CTA_INIT_COUNT
	.align		4
        /*0054*/ 	.byte	0x02, 0x4a
	.zero		1
	.zero		1


	//----- nvinfo : EIATTR_EXIT_INSTR_OFFSETS
	.align		4
        /*0058*/ 	.byte	0x04, 0x1c
        /*005a*/ 	.short	(.L_1365 - .L_1364)


	//   ....[0]....
.L_1364:
        /*005c*/ 	.word	0x00000070


	//   ....[1]....
        /*0060*/ 	.word	0x000001d0


	//   ....[2]....
        /*0064*/ 	.word	0x00000210


	//----- nvinfo : EIATTR_CRS_STACK_SIZE
	.align		4
.L_1365:
        /*0068*/ 	.byte	0x04, 0x1e
        /*006a*/ 	.short	(.L_1367 - .L_1366)
.L_1366:
        /*006c*/ 	.word	0x00000000


	//----- nvinfo : EIATTR_CBANK_PARAM_SIZE
	.align		4
.L_1367:
        /*0070*/ 	.byte	0x03, 0x19
        /*0072*/ 	.short	0x0018


	//----- nvinfo : EIATTR_PARAM_CBANK
	.align		4
        /*0074*/ 	.byte	0x04, 0x0a
        /*0076*/ 	.short	(.L_1369 - .L_1368)
	.align		4
.L_1368:
        /*0078*/ 	.word	index@(.nv.constant0.elu_kernel)
        /*007c*/ 	.short	0x0380
        /*007e*/ 	.short	0x0018


	//----- nvinfo : EIATTR_SW_WAR
	.align		4
.L_1369:
        /*0080*/ 	.byte	0x04, 0x36
        /*0082*/ 	.short	(.L_1371 - .L_1370)
.L_1370:
        /*0084*/ 	.word	0x00000008
.L_1371:


//--------------------- .nv.info.relu_backward_kernel --------------------------
	.section	.nv.info.relu_backward_kernel,"",@"SHT_CUDA_INFO"
	.sectionflags	@""
	.align	4


	//----- nvinfo : EIATTR_CUDA_API_VERSION
	.align		4
        /*0000*/ 	.byte	0x04, 0x37
        /*0002*/ 	.short	(.L_1373 - .L_1372)
.L_1372:
        /*0004*/ 	.word	0x00000082


	//----- nvinfo : EIATTR_KPARAM_INFO
	.align		4
.L_1373:
        /*0008*/ 	.byte	0x04, 0x17
        /*000a*/ 	.short	(.L_1375 - .L_1374)
.L_1374:
        /*000c*/ 	.word	0x00000000
        /*0010*/ 	.short	0x0003
        /*0012*/ 	.short	0x0018
        /*0014*/ 	.byte	0x00, 0xf0, 0x11, 0x00


	//----- nvinfo : EIATTR_KPARAM_INFO
	.align		4
.L_1375:
        /*0018*/ 	.byte	0x04, 0x17
        /*001a*/ 	.short	(.L_1377 - .L_1376)
.L_1376:
        /*001c*/ 	.word	0x00000000
        /*0020*/ 	.short	0x0002
        /*0022*/ 	.short	0x0010
        /*0024*/ 	.byte	0x00, 0xf5, 0x21, 0x00


	//----- nvinfo : EIATTR_KPARAM_INFO
	.align		4
.L_1377:
        /*0028*/ 	.byte	0x04, 0x17
        /*002a*/ 	.short	(.L_1379 - .L_1378)
.L_1378:
        /*002c*/ 	.word	0x00000000
        /*0030*/ 	.short	0x0001
        /*0032*/ 	.short	0x0008
        /*0034*/ 	.byte	0x00, 0xf5, 0x21, 0x00


	//----- nvinfo : EIATTR_KPARAM_INFO
	.align		4
.L_1379:
        /*0038*/ 	.byte	0x04, 0x17
        /*003a*/ 	.short	(.L_1381 - .L_1380)
.L_1380:
        /*003c*/ 	.word	0x00000000
        /*0040*/ 	.short	0x0000
        /*0042*/ 	.short	0x0000
        /*0044*/ 	.byte	0x00, 0xf5, 0x21, 0x00


	//----- nvinfo : EIATTR_SPARSE_MMA_MASK
	.align		4
.L_1381:
        /*0048*/ 	.byte	0x03, 0x50
        /*004a*/ 	.short	0x0000


	//----- nvinfo : EIATTR_MAXREG_COUNT
	.align		4
        /*004c*/ 	.byte	0x03, 0x1b
        /*004e*/ 	.short	0x00ff


	//----- nvinfo : EIATTR_MERCURY_ISA_VERSION
	.align		4
        /*0050*/ 	.byte	0x03, 0x5f
        /*0052*/ 	.short	0x0101


	//----- nvinfo : EIATTR_VRC_CTA_INIT_COUNT
	.align		4
        /*0054*/ 	.byte	0x02, 0x4a
	.zero		1
	.zero		1


	//----- nvinfo : EIATTR_EXIT_INSTR_OFFSETS
	.align		4
        /*0058*/ 	.byte	0x04, 0x1c
        /*005a*/ 	.short	(.L_1383 - .L_1382)


	//   ....[0]....
.L_1382:
        /*005c*/ 	.word	0x00000070


	//   ....[1]....
        /*0060*/ 	.word	0x00000170


	//----- nvinfo : EIATTR_CRS_STACK_SIZE
	.align		4
.L_1383:
        /*0064*/ 	.byte	0x04, 0x1e
        /*0066*/ 	.short	(.L_1385 - .L_1384)
.L_1384:
        /*0068*/ 	.word	0x00000000


	//----- nvinfo : EIATTR_CBANK_PARAM_SIZE
	.align		4
.L_1385:
        /*006c*/ 	.byte	0x03, 0x19
        /*006e*/ 	.short	0x001c


	//----- nvinfo : EIATTR_PARAM_CBANK
	.align		4
        /*0070*/ 	.byte	0x04, 0x0a
        /*0072*/ 	.short	(.L_1387 - .L_1386)
	.align		4
.L_1386:
        /*0074*/ 	.word	index@(.nv.constant0.relu_backward_kernel)
        /*0078*/ 	.short	0x0380
        /*007a*/ 	.short	0x001c


	//----- nvinfo : EIATTR_SW_WAR
	.align		4
.L_1387:
        /*007c*/ 	.byte	0x04, 0x36
        /*007e*/ 	.short	(.L_1389 - .L_1388)
.L_1388:
        /*0080*/ 	.word	0x00000008
.L_1389:


//--------------------- .nv.info.div_scalar_kernel --------------------------
	.section	.nv.info.div_scalar_kernel,"",@"SHT_CUDA_INFO"
	.sectionflags	@""
	.align	4


	//----- nvinfo : EIATTR_CUDA_API_VERSION
	.align		4
        /*0000*/ 	.byte	0x04, 0x37
        /*0002*/ 	.short	(.L_1391 - .L_1390)
.L_1390:
        /*0004*/ 	.word	0x00000082


	//----- nvinfo : EIATTR_KPARAM_INFO
	.align		4
.L_1391:
        /*0008*/ 	.byte	0x04, 0x17
        /*000a*/ 	.short	(.L_1393 - .L_1392)
.L_1392:
        /*000c*/ 	.word	0x00000000
        /*0010*/ 	.short	0x0003
        /*0012*/ 	.short	0x0018
        /*0014*/ 	.byte	0x00, 0xf0, 0x11, 0x00


	//----- nvinfo : EIATTR_KPARAM_INFO
	.align		4
.L_1393:
        /*0018*/ 	.byte	0x04, 0x17
        /*001a*/ 	.short	(.L_1395 - .L_1394)
.L_1394:
        /*001c*/ 	.word	0x00000000
        /*0020*/ 	.short	0x0002
        /*0022*/ 	.short	0x0010
        /*0024*/ 	.byte	0x00, 0xf5, 0x21, 0x00


	//----- nvinfo : EIATTR_KPARAM_INFO
	.align		4
.L_1395:
        /*0028*/ 	.byte	0x04, 0x17
        /*002a*/ 	.short	(.L_1397 - .L_1396)
.L_1396:
        /*002c*/ 	.word	0x00000000
        /*0030*/ 	.short	0x0001
        /*0032*/ 	.short	0x0008
        /*0034*/ 	.byte	0x00, 0xf0, 0x11, 0x00


	//----- nvinfo : EIATTR_KPARAM_INFO
	.align		4
.L_1397:
        /*0038*/ 	.byte	0x04, 0x17
        /*003a*/ 	.short	(.L_1399 - .L_1398)
.L_1398:
        /*003c*/ 	.word	0x00000000
        /*0040*/ 	.short	0x0000
        /*0042*/ 	.short	0x0000
        /*0044*/ 	.byte	0x00, 0xf5, 0x21, 0x00


	//----- nvinfo : EIATTR_SPARSE_MMA_MASK
	.align		4
.L_1399:
        /*0048*/ 	.byte	0x03, 0x50
        /*004a*/ 	.short	0x0000


	//----- nvinfo : EIATTR_MAXREG_COUNT
	.align		4
        /*004c*/ 	.byte	0x03, 0x1b
        /*004e*/ 	.short	0x00ff


	//----- nvinfo : EIATTR_MERCURY_ISA_VERSION
	.align		4
        /*0050*/ 	.byte	0x03, 0x5f
        /*0052*/ 	.short	0x0101


	//----- nvinfo : EIATTR_VRC_CTA_INIT_COUNT
	.align		4
        /*0054*/ 	.byte	0x02, 0x4a
	.zero		1
	.zero		1


	//----- nvinfo : EIATTR_EXIT_INSTR_OFFSETS
	.align		4
        /*0058*/ 	.byte	0x04, 0x1c
        /*005a*/ 	.short	(.L_1401 - .L_1400)


	//   ....[0]....
.L_1400:
        /*005c*/ 	.word	0x00000070


	//   ....[1]....
        /*0060*/ 	.word	0x000000f0


	//   ....[2]....
        /*0064*/ 	.word	0x00000230


	//----- nvinfo : EIATTR_CRS_STACK_SIZE
	.align		4
.L_1401:
        /*0068*/ 	.byte	0x04, 0x1e
        /*006a*/ 	.short	(.L_1403 - .L_1402)
.L_1402:
        /*006c*/ 	.word	0x00000000


	//----- nvinfo : EIATTR_CBANK_PARAM_SIZE
	.align		4
.L_1403:
        /*0070*/ 	.byte	0x03, 0x19
        /*0072*/ 	.short	0x001c


	//----- nvinfo : EIATTR_PARAM_CBANK
	.align		4
        /*0074*/ 	.byte	0x04, 0x0a
        /*0076*/ 	.short	(.L_1405 - .L_1404)
	.align		4
.L_1404:
        /*0078*/ 	.word	index@(.nv.constant0.div_scalar_kernel)
        /*007c*/ 	.short	0x0380
        /*007e*/ 	.short	0x001c


	//----- nvinfo : EIATTR_SW_WAR
	.align		4
.L_1405:
        /*0080*/ 	.byte	0x04, 0x36
        /*0082*/ 	.short	(.L_1407 - .L_1406)
.L_1406:
        /*0084*/ 	.word	0x00000008
.L_1407:


//--------------------- .nv.info.div_kernel       --------------------------
	.section	.nv.info.div_kernel,"",@"SHT_CUDA_INFO"
	.sectionflags	@""
	.align	4


	//----- nvinfo : EIATTR_CUDA_API_VERSION
	.align		4
        /*0000*/ 	.byte	0x04, 0x37
        /*0002*/ 	.short	(.L_1409 - .L_1408)
.L_1408:
        /*0004*/ 	.word	0x00000082


	//----- nvinfo : EIATTR_KPARAM_INFO
	.align		4
.L_1409:
        /*0008*/ 	.byte	0x04, 0x17
        /*000a*/ 	.short	(.L_1411 - .L_1410)
.L_1410:
        /*000c*/ 	.word	0x00000000
        /*0010*/ 	.short	0x0003
        /*0012*/ 	.short	0x0018
        /*0014*/ 	.byte	0x00, 0xf0, 0x11, 0x00


	//----- nvinfo : EIATTR_KPARAM_INFO
	.align		4
.L_1411:
        /*0018*/ 	.byte	0x04, 0x17
        /*001a*/ 	.short	(.L_1413 - .L_1412)
.L_1412:
        /*001c*/ 	.word	0x00000000
        /*0020*/ 	.short	0x0002
        /*0022*/ 	.short	0x0010
        /*0024*/ 	.byte	0x00, 0xf5, 0x21, 0x00


	//----- nvinfo : EIATTR_KPARAM_INFO
	.align		4
.L_1413:
        /*0028*/ 	.byte	0x04, 0x17
        /*002a*/ 	.short	(.L_1415 - .L_1414)
.L_1414:
        /*002c*/ 	.word	0x00000000
        /*0030*/ 	.short	0x0001
        /*0032*/ 	.short	0x0008
        /*0034*/ 	.byte	0x00, 0xf5, 0x21, 0x00


	//----- nvinfo : EIATTR_KPARAM_INFO
	.align		4
.L_1415:
        /*0038*/ 	.byte	0x04, 0x17
        /*003a*/ 	.short	(.L_1417 - .L_1416)
.L_1416:
        /*003c*/ 	.word	0x00000000
        /*0040*/ 	.short	0x0000
        /*0042*/ 	.short	0x0000
        /*0044*/ 	.byte	0x00, 0xf5, 0x21, 0x00


	//----- nvinfo : EIATTR_SPARSE_MMA_MASK
	.align		4
.L_1417:
        /*0048*/ 	.byte	0x03, 0x50
        /*004a*/ 	.short	0x0000


	//----- nvinfo : EIATTR_MAXREG_COUNT
	.align		4
        /*004c*/ 	.byte	0x03, 0x1b
        /*004e*/ 	.short	0x00ff


	//----- nvinfo : EIATTR_MERCURY_ISA_VERSION
	.align		4
        /*0050*/ 	.byte	0x03, 0x5f
        /*0052*/ 	.short	0x0101


	//----- nvinfo : EIATTR_VRC_CTA_INIT_COUNT
	.align		4
        /*0054*/ 	.byte	0x02, 0x4a
	.zero		1
	.zero		1


	//----- nvinfo : EIATTR_EXIT_INSTR_OFFSETS
	.align		4
        /*0058*/ 	.byte	0x04, 0x1c
        /*005a*/ 	.short	(.L_1419 - .L_1418)


	//   ....[0]....
.L_1418:
        /*005c*/ 	.word	0x00000070


	//   ....[1]....
        /*0060*/ 	.word	0x00000110


	//   ....[2]....
        /*0064*/ 	.word	0x00000250


	//----- nvinfo : EIATTR_CRS_STACK_SIZE
	.align		4
.L_1419:
        /*0068*/ 	.byte	0x04, 0x1e
        /*006a*/ 	.short	(.L_1421 - .L_1420)
.L_1420:
        /*006c*/ 	.word	0x00000000


	//----- nvinfo : EIATTR_CBANK_PARAM_SIZE
	.align		4
.L_1421:
        /*0070*/ 	.byte	0x03, 0x19
        /*0072*/ 	.short	0x001c


	//----- nvinfo : EIATTR_PARAM_CBANK
	.align		4
        /*0074*/ 	.byte	0x04, 0x0a
        /*0076*/ 	.short	(.L_1423 - .L_1422)
	.align		4
.L_1422:
        /*0078*/ 	.word	index@(.nv.constant0.div_kernel)
        /*007c*/ 	.short	0x0380
        /*007e*/ 	.short	0x001c


	//----- nvinfo : EIATTR_SW_WAR
	.align		4
.L_1423:
        /*0080*/ 	.byte	0x04, 0x36
        /*0082*/ 	.short	(.L_1425 - .L_1424)
.L_1424:
        /*0084*/ 	.word	0x00000008
.L_1425:


//--------------------- .nv.info.relu_kernel      --------------------------
	.section	.nv.info.relu_kernel,"",@"SHT_CUDA_INFO"
	.sectionflags	@""
	.align	4


	//----- nvinfo : EIATTR_CUDA_API_VERSION
	.align		4
        /*0000*/ 	.byte	0x04, 0x37
        /*0002*/ 	.short	(.L_1427 - .L_1426)
.L_1426:
        /*0004*/ 	.word	0x00000082


	//----- nvinfo : EIATTR_KPARAM_INFO
	.align		4
.L_1427:
        /*0008*/ 	.byte	0x04, 0x17
        /*000a*/ 	.short	(.L_1429 - .L_1428)
.L_1428:
        /*000c*/ 	.word	0x00000000
        /*0010*/ 	.short	0x0002
        /*0012*/ 	.short	0x0010
        /*0014*/ 	.byte	0x00, 0xf0, 0x11, 0x00


	//----- nvinfo : EIATTR_KPARAM_INFO
	.align		4
.L_1429:
        /*0018*/ 	.byte	0x04, 0x17
        /*001a*/ 	.short	(.L_1431 - .L_1430)
.L_1430:
        /*001c*/ 	.word	0x00000000
        /*0020*/ 	.short	0x0001
        /*0022*/ 	.short	0x0008
        /*0024*/ 	.byte	0x00, 0xf5, 0x21, 0x00


	//----- nvinfo : EIATTR_KPARAM_INFO
	.align		4
.L_1431:
        /*0028*/ 	.byte	0x04, 0x17
        /*002a*/ 	.short	(.L_1433 - .L_1432)
.L_1432:
        /*002c*/ 	.word	0x00000000
        /*0030*/ 	.short	0x0000
        /*0032*/ 	.short	0x0000
        /*0034*/ 	.byte	0x00, 0xf5, 0x21, 0x00


	//----- nvinfo : EIATTR_SPARSE_MMA_MASK
	.align		4
.L_1433:
        /*0038*/ 	.byte	0x03, 0x50
        /*003a*/ 	.short	0x0000


	//----- nvinfo : EIATTR_MAXREG_COUNT
	.align		4
        /*003c*/ 	.byte	0x03, 0x1b
        /*003e*/ 	.short	0x00ff


	//----- nvinfo : EIATTR_MERCURY_ISA_VERSION
	.align		4
        /*0040*/ 	.byte	0x03, 0x5f
        /*0042*/ 	.short	0x0101


	//----- nvinfo : EIATTR_VRC_CTA_INIT_COUNT
	.align		4
        /*0044*/ 	.byte	0x02, 0x4a
	.zero		1
	.zero		1


	//----- nvinfo : EIATTR_EXIT_INSTR_OFFSETS
	.align		4
        /*0048*/ 	.byte	0x04, 0x1c
        /*004a*/ 	.short	(.L_1435 - .L_1434)


	//   ....[0]....
.L_1434:
        /*004c*/ 	.word	0x00000070


	//   ....[1]....
        /*0050*/ 	.word	0x00000100


	//----- nvinfo : EIATTR_CBANK_PARAM_SIZE
	.align		4
.L_1435:
        /*0054*/ 	.byte	0x03, 0x19
        /*0056*/ 	.short	0x0014


	//----- nvinfo : EIATTR_PARAM_CBANK
	.align		4
        /*0058*/ 	.byte	0x04, 0x0a
        /*005a*/ 	.short	(.L_1437 - .L_1436)
	.align		4
.L_1436:
        /*005c*/ 	.word	index@(.nv.constant0.relu_kernel)
        /*0060*/ 	.short	0x0380
        /*0062*/ 	.short	0x0014


	//----- nvinfo : EIATTR_SW_WAR
	.align		4
.L_1437:
        /*0064*/ 	.byte	0x04, 0x36
        /*0066*/ 	.short	(.L_1439 - .L_1438)
.L_1438:
        /*0068*/ 	.word	0x00000008
.L_1439:


//--------------------- .nv.info.mul_kernel       --------------------------
	.section	.nv.info.mul_kernel,"",@"SHT_CUDA_INFO"
	.sectionflags	@""
	.align	4


	//----- nvinfo : EIATTR_CUDA_API_VERSION
	.align		4
        /*0000*/ 	.byte	0x04, 0x37
        /*0002*/ 	.short	(.L_1441 - .L_1440)
.L_1440:
        /*0004*/ 	.word	0x00000082


	//----- nvinfo : EIATTR_KPARAM_INFO
	.align		4
.L_1441:
        /*0008*/ 	.byte	0x04, 0x17
        /*000a*/ 	.short	(.L_1443 - .L_1442)
.L_1442:
        /*000c*/ 	.word	0x00000000
        /*0010*/ 	.short	0x0003
        /*0012*/ 	.short	0x0018
        /*0014*/ 	.byte	0x00, 0xf0, 0x11, 0x00


	//----- nvinfo : EIATTR_KPARAM_INFO
	.align		4
.L_1443:
        /*0018*/ 	.byte	0x04, 0x17
        /*001a*/ 	.short	(.L_1445 - .L_1444)
.L_1444:
        /*001c*/ 	.word	0x00000000
        /*0020*/ 	.short	0x0002
        /*0022*/ 	.short	0x0010
        /*0024*/ 	.byte	0x00, 0xf5, 0x21, 0x00


	//----- nvinfo : EIATTR_KPARAM_INFO
	.align		4
.L_1445:
        /*0028*/ 	.byte	0x04, 0x17
        /*002a*/ 	.short	(.L_1447 - .L_1446)
.L_1446:
        /*002c*/ 	.word	0x00000000
        /*0030*/ 	.short	0x0001
        /*0032*/ 	.short	0x0008
        /*0034*/ 	.byte	0x00, 0xf5, 0x21, 0x00


	//----- nvinfo : EIATTR_KPARAM_INFO
	.align		4
.L_1447:
        /*0038*/ 	.byte	0x04, 0x17
        /*003a*/ 	.short	(.L_1449 - .L_1448)
.L_1448:
        /*003c*/ 	.word	0x00000000
        /*0040*/ 	.short	0x0000
        /*0042*/ 	.short	0x0000
        /*0044*/ 	.byte	0x00, 0xf5, 0x21, 0x00


	//----- nvinfo : EIATTR_SPARSE_MMA_MASK
	.align		4
.L_1449:
        /*0048*/ 	.byte	0x03, 0x50
        /*004a*/ 	.short	0x0000


	//----- nvinfo : EIATTR_MAXREG_COUNT
	.align		4
        /*004c*/ 	.byte	0x03, 0x1b
        /*004e*/ 	.short	0x00ff


	//----- nvinfo : EIATTR_MERCURY_ISA_VERSION
	.align		4
        /*0050*/ 	.byte	0x03, 0x5f
        /*0052*/ 	.short	0x0101


	//----- nvinfo : EIATTR_VRC_CTA_INIT_COUNT
	.align		4
        /*0054*/ 	.byte	0x02, 0x4a
	.zero		1
	.zero		1


	//----- nvinfo : EIATTR_EXIT_INSTR_OFFSETS
	.align		4
        /*0058*/ 	.byte	0x04, 0x1c
        /*005a*/ 	.short	(.L_1451 - .L_1450)


	//   ....[0]....
.L_1450:
        /*005c*/ 	.word	0x00000070


	//   ....[1]....
        /*0060*/ 	.word	0x00000130


	//----- nvinfo : EIATTR_CBANK_PARAM_SIZE
	.align		4
.L_1451:
        /*0064*/ 	.byte	0x03, 0x19
        /*0066*/ 	.short	0x001c


	//----- nvinfo : EIATTR_PARAM_CBANK
	.align		4
        /*0068*/ 	.byte	0x04, 0x0a
        /*006a*/ 	.short	(.L_1453 - .L_1452)
	.align		4
.L_1452:
        /*006c*/ 	.word	index@(.nv.constant0.mul_kernel)
        /*0070*/ 	.short	0x0380
        /*0072*/ 	.short	0x001c


	//----- nvinfo : EIATTR_SW_WAR
	.align		4
.L_1453:
        /*0074*/ 	.byte	0x04, 0x36
        /*0076*/ 	.short	(.L_1455 - .L_1454)
.L_1454:
        /*0078*/ 	.word	0x00000008
.L_1455:


//--------------------- .nv.info.add_kernel       --------------------------
	.section	.nv.info.add_kernel,"",@"SHT_CUDA_INFO"
	.sectionflags	@""
	.align	4


	//----- nvinfo : EIATTR_CUDA_API_VERSION
	.align		4
        /*0000*/ 	.byte	0x04, 0x37
        /*0002*/ 	.short	(.L_1457 - .L_1456)
.L_1456:
        /*0004*/ 	.word	0x00000082


	//----- nvinfo : EIATTR_KPARAM_INFO
	.align		4
.L_1457:
        /*0008*/ 	.byte	0x04, 0x17
        /*000a*/ 	.short	(.L_1459 - .L_1458)
.L_1458:
        /*000c*/ 	.word	0x00000000
        /*0010*/ 	.short	0x0003
        /*0012*/ 	.short	0x0018
        /*0014*/ 	.byte	0x00, 0xf0, 0x11, 0x00


	//----- nvinfo : EIATTR_KPARAM_INFO
	.align		4
.L_1459:
        /*0018*/ 	.byte	0x04, 0x17
        /*001a*/ 	.short	(.L_1461 - .L_1460)
.L_1460:
        /*001c*/ 	.word	0x00000000
        /*0020*/ 	.short	0x0002
        /*0022*/ 	.short	0x0010
        /*0024*/ 	.byte	0x00, 0xf5, 0x21, 0x00


	//----- nvinfo : EIATTR_KPARAM_INFO
	.align		4
.L_1461:
        /*0028*/ 	.byte	0x04, 0x17
        /*002a*/ 	.short	(.L_1463 - .L_1462)
.L_1462:
        /*002c*/ 	.word	0x00000000
        /*0030*/ 	.short	0x0001
        /*0032*/ 	.short	0x0008
        /*0034*/ 	.byte	0x00, 0xf5, 0x21, 0x00


	//----- nvinfo : EIATTR_KPARAM_INFO
	.align		4
.L_1463:
        /*0038*/ 	.byte	0x04, 0x17
        /*003a*/ 	.short	(.L_1465 - .L_1464)
.L_1464:
        /*003c*/ 	.word	0x00000000
        /*0040*/ 	.short	0x0000
        /*0042*/ 	.short	0x0000
        /*0044*/ 	.byte	0x00, 0xf5, 0x21, 0x00


	//----- nvinfo : EIATTR_SPARSE_MMA_MASK
	.align		4
.L_1465:
        /*0048*/ 	.byte	0x03, 0x50
        /*004a*/ 	.short	0x0000


	//----- nvinfo : EIATTR_MAXREG_COUNT
	.align		4
        /*004c*/ 	.byte	0x03, 0x1b
        /*004e*/ 	.short	0x00ff


	//----- nvinfo : EIATTR_MERCURY_ISA_VERSION
	.align		4
        /*0050*/ 	.byte	0x03, 0x5f
        /*0052*/ 	.short	0x0101


	//----- nvinfo : EIATTR_VRC_CTA_INIT_COUNT
	.align		4
        /*0054*/ 	.byte	0x02, 0x4a
	.zero		1
	.zero		1


	//----- nvinfo : EIATTR_EXIT_INSTR_OFFSETS
	.align		4
        /*0058*/ 	.byte	0x04, 0x1c
        /*005a*/ 	.short	(.L_1467 - .L_1466)


	//   ....[0]....
.L_1466:
        /*005c*/ 	.word	0x00000070


	//   ....[1]....
        /*0060*/ 	.word	0x00000130


	//----- nvinfo : EIATTR_CBANK_PARAM_SIZE
	.align		4
.L_1467:
        /*0064*/ 	.byte	0x03, 0x19
        /*0066*/ 	.short	0x001c


	//----- nvinfo : EIATTR_PARAM_CBANK
	.align		4
        /*0068*/ 	.byte	0x04, 0x0a
        /*006a*/ 	.short	(.L_1469 - .L_1468)
	.align		4
.L_1468:
        /*006c*/ 	.word	index@(.nv.constant0.add_kernel)
        /*0070*/ 	.short	0x0380
        /*0072*/ 	.short	0x001c


	//----- nvinfo : EIATTR_SW_WAR
	.align		4
.L_1469:
        /*0074*/ 	.byte	0x04, 0x36
        /*0076*/ 	.short	(.L_1471 - .L_1470)
.L_1470:
        /*0078*/ 	.word	0x00000008
.L_1471:


//--------------------- .nv.info.abs_backward_kernel --------------------------
	.section	.nv.info.abs_backward_kernel,"",@"SHT_CUDA_INFO"
	.sectionflags	@""
	.align	4


	//----- nvinfo : EIATTR_CUDA_API_VERSION
	.align		4
        /*0000*/ 	.byte	0x04, 0x37
        /*0002*/ 	.short	(.L_1473 - .L_1472)
.L_1472:
        /*0004*/ 	.word	0x00000082


	//----- nvinfo : EIATTR_KPARAM_INFO
	.align		4
.L_1473:
        /*0008*/ 	.byte	0x04, 0x17
        /*000a*/ 	.short	(.L_1475 - .L_1474)
.L_1474:
        /*000c*/ 	.word	0x00000000
        /*0010*/ 	.short	0x0003
        /*0012*/ 	.short	0x0018
        /*0014*/ 	.byte	0x00, 0xf0, 0x11, 0x00


	//----- nvinfo : EIATTR_KPARAM_INFO
	.align		4
.L_1475:
        /*0018*/ 	.byte	0x04, 0x17
        /*001a*/ 	.short	(.L_1477 - .L_1476)
.L_1476:
        /*001c*/ 	.word	0x00000000
        /*0020*/ 	.short	0x0002
        /*0022*/ 	.short	0x0010
        /*0024*/ 	.byte	0x00, 0xf5, 0x21, 0x00


	//----- nvinfo : EIATTR_KPARAM_INFO
	.align		4
.L_1477:
        /*0028*/ 	.byte	0x04, 0x17
        /*002a*/ 	.short	(.L_1479 - .L_1478)
.L_1478:
        /*002c*/ 	.word	0x00000000
        /*0030*/ 	.short	0x0001
        /*0032*/ 	.short	0x0008
        /*0034*/ 	.byte	0x00, 0xf5, 0x21, 0x00


	//----- nvinfo : EIATTR_KPARAM_INFO
	.align		4
.L_1479:
        /*0038*/ 	.byte	0x04, 0x17
        /*003a*/ 	.short	(.L_1481 - .L_1480)
.L_1480:
        /*003c*/ 	.word	0x00000000
        /*0040*/ 	.short	0x0000
        /*0042*/ 	.short	0x0000
        /*0044*/ 	.byte	0x00, 0xf5, 0x21, 0x00


	//----- nvinfo : EIATTR_SPARSE_MMA_MASK
	.align		4
.L_1481:
        /*0048*/ 	.byte	0x03, 0x50
        /*004a*/ 	.short	0x0000


	//----- nvinfo : EIATTR_MAXREG_COUNT
	.align		4
        /*004c*/ 	.byte	0x03, 0x1b
        /*004e*/ 	.short	0x00ff


	//----- nvinfo : EIATTR_MERCURY_ISA_VERSION
	.align		4
        /*0050*/ 	.byte	0x03, 0x5f
        /*0052*/ 	.short	0x0101


	//----- nvinfo : EIATTR_VRC_CTA_INIT_COUNT
	.align		4
        /*0054*/ 	.byte	0x02, 0x4a
	.zero		1
	.zero		1


	//----- nvinfo : EIATTR_EXIT_INSTR_OFFSETS
	.align		4
        /*0058*/ 	.byte	0x04, 0x1c
        /*005a*/ 	.short	(.L_1483 - .L_1482)


	//   ....[0]....
.L_1482:
        /*005c*/ 	.word	0x00000070


	//   ....[1]....
        /*0060*/ 	.word	0x00000180


	//----- nvinfo : EIATTR_CBANK_PARAM_SIZE
	.align		4
.L_1483:
        /*0064*/ 	.byte	0x03, 0x19
        /*0066*/ 	.short	0x001c


	//----- nvinfo : EIATTR_PARAM_CBANK
	.align		4
        /*0068*/ 	.byte	0x04, 0x0a
        /*006a*/ 	.short	(.L_1485 - .L_1484)
	.align		4
.L_1484:
        /*006c*/ 	.word	index@(.nv.constant0.abs_backward_kernel)
        /*0070*/ 	.short	0x0380
        /*0072*/ 	.short	0x001c


	//----- nvinfo : EIATTR_SW_WAR
	.align		4
.L_1485:
        /*0074*/ 	.byte	0x04, 0x36
        /*0076*/ 	.short	(.L_1487 - .L_1486)
.L_1486:
        /*0078*/ 	.word	0x00000008
.L_1487:


//--------------------- .nv.info.abs_kernel       --------------------------
	.section	.nv.info.abs_kernel,"",@"SHT_CUDA_INFO"
	.sectionflags	@""
	.align	4


	//----- nvinfo : EIATTR_CUDA_API_VERSION
	.align		4
        /*0000*/ 	.byte	0x04, 0x37
        /*0002*/ 	.short	(.L_1489 - .L_1488)
.L_1488:
        /*0004*/ 	.word	0x00000082


	//----- nvinfo : EIATTR_KPARAM_INFO
	.align		4
.L_1489:
        /*0008*/ 	.byte	0x04, 0x17
        /*000a*/ 	.short	(.L_1491 - .L_1490)
.L_1490:
        /*000c*/ 	.word	0x00000000
        /*0010*/ 	.short	0x0002
        /*0012*/ 	.short	0x0010
        /*0014*/ 	.byte	0x00, 0xf0, 0x11, 0x00


	//----- nvinfo : EIATTR_KPARAM_INFO
	.align		4
.L_1491:
        /*0018*/ 	.byte	0x04, 0x17
        /*001a*/ 	.short	(.L_1493 - .L_1492)
.L_1492:
        /*001c*/ 	.word	0x00000000
        /*0020*/ 	.short	0x0001
        /*0022*/ 	.short	0x0008
        /*0024*/ 	.byte	0x00, 0xf5, 0x21, 0x00


	//----- nvinfo : EIATTR_KPARAM_INFO
	.align		4
.L_1493:
        /*0028*/ 	.byte	0x04, 0x17
        /*002a*/ 	.short	(.L_1495 - .L_1494)
.L_1494:
        /*002c*/ 	.word	0x00000000
        /*0030*/ 	.short	0x0000
        /*0032*/ 	.short	0x0000
        /*0034*/ 	.byte	0x00, 0xf5, 0x21, 0x00


	//----- nvinfo : EIATTR_SPARSE_MMA_MASK
	.align		4
.L_1495:
        /*0038*/ 	.byte	0x03, 0x50
        /*003a*/ 	.short	0x0000


	//----- nvinfo : EIATTR_MAXREG_COUNT
	.align		4
        /*003c*/ 	.byte	0x03, 0x1b
        /*003e*/ 	.short	0x00ff


	//----- nvinfo : EIATTR_MERCURY_ISA_VERSION
	.align		4
        /*0040*/ 	.byte	0x03, 0x5f
        /*0042*/ 	.short	0x0101


	//----- nvinfo : EIATTR_VRC_CTA_INIT_COUNT
	.align		4
        /*0044*/ 	.byte	0x02, 0x4a
	.zero		1
	.zero		1


	//----- nvinfo : EIATTR_EXIT_INSTR_OFFSETS
	.align		4
        /*0048*/ 	.byte	0x04, 0x1c
        /*004a*/ 	.short	(.L_1497 - .L_1496)


	//   ....[0]....
.L_1496:
        /*004c*/ 	.word	0x00000070


	//   ....[1]....
        /*0050*/ 	.word	0x00000100


	//----- nvinfo : EIATTR_CBANK_PARAM_SIZE
	.align		4
.L_1497:
        /*0054*/ 	.byte	0x03, 0x19
        /*0056*/ 	.short	0x0014


	//----- nvinfo : EIATTR_PARAM_CBANK
	.align		4
        /*0058*/ 	.byte	0x04, 0x0a
        /*005a*/ 	.short	(.L_1499 - .L_1498)
	.align		4
.L_1498:
        /*005c*/ 	.word	index@(.nv.constant0.abs_kernel)
        /*0060*/ 	.short	0x0380
        /*0062*/ 	.short	0x0014


	//----- nvinfo : EIATTR_SW_WAR
	.align		4
.L_1499:
        /*0064*/ 	.byte	0x04, 0x36
        /*0066*/ 	.short	(.L_1501 - .L_1500)
.L_1500:
        /*0068*/ 	.word	0x00000008
.L_1501:


//--------------------- .nv.callgraph             --------------------------
	.section	.nv.callgraph,"",@"SHT_CUDA_CALLGRAPH"
	.align	4
	.sectionentsize	8
	.align		4
        /*0000*/ 	.word	0x00000000
	.align		4
        /*0004*/ 	.word	0xffffffff
	.align		4
        /*0008*/ 	.word	index@(logsumexp_backward_kernel)
	.align		4
        /*000c*/ 	.word	index@(vprintf)
	.align		4
        /*0010*/ 	.word	index@(prod_backward_kernel)
	.align		4
        /*0014*/ 	.word	index@(vprintf)
	.align		4
        /*0018*/ 	.word	index@(min_backward_kernel)
	.align		4
        /*001c*/ 	.word	index@(vprintf)
	.align		4
        /*0020*/ 	.word	index@(logsumexp_along_axis_kernel)
	.align		4
        /*0024*/ 	.word	index@(vprintf)
	.align		4
        /*0028*/ 	.word	0x00000000
	.align		4
        /*002c*/ 	.word	0xfffffffe
	.align		4
        /*0030*/ 	.word	0x00000000
	.align		4
        /*0034*/ 	.word	0xfffffffd
	.align		4
        /*0038*/ 	.word	0x00000000
	.align		4
        /*003c*/ 	.word	0xfffffffc


//--------------------- .nv.constant4             --------------------------
	.section	.nv.constant4,"a",@progbits
	.align	8
	.align		8
.nv.constant4:
        /*0000*/ 	.dword	$str
	.align		8
        /*0008*/ 	.dword	$str$1
	.align		8
        /*0010*/ 	.dword	$str$2
	.align		8
        /*0018*/ 	.dword	$str$3
	.align		8
        /*0020*/ 	.dword	$str$4
	.align		8
        /*0028*/ 	.dword	$str$5
	.align		8
        /*0030*/ 	.dword	$str$6
	.align		8
        /*0038*/ 	.dword	$str$7
	.align		8
        /*0040*/ 	.dword	$str$8
	.align		8
        /*0048*/ 	.dword	$str$9
	.align		8
        /*0050*/ 	.dword	$str$10
	.align		8
        /*0058*/ 	.dword	$str$11
	.align		8
        /*0060*/ 	.dword	$str$12
	.align		8
        /*0068*/ 	.dword	$str$13
	.align		8
        /*0070*/ 	.dword	$str$14
	.align		8
        /*0078*/ 	.dword	$str$15
	.align		8
        /*0080*/ 	.dword	$str$16
	.align		8
        /*0088*/ 	.dword	$str$17
	.align		8
        /*0090*/ 	.dword	$str$18
	.align		8
        /*0098*/ 	.dword	$str$19
	.align		8
        /*00a0*/ 	.dword	$str$20
	.align		8
        /*00a8*/ 	.dword	$str$21
	.align		8
        /*00b0*/ 	.dword	$str$22
	.align		8
        /*00b8*/ 	.dword	$str$23
	.align		8
        /*00c0*/ 	.dword	$str$24
	.align		8
        /*00c8*/ 	.dword	$str$25
	.align		8
        /*00d0*/ 	.dword	$str$26
	.align		8
        /*00d8*/ 	.dword	$str$27
	.align		8
        /*00e0*/ 	.dword	$str$28
	.align		8
        /*00e8*/ 	.dword	__cudart_i2opi_f
	.align		8
        /*00f0*/ 	.dword	vprintf


//--------------------- .text.clip_backward_kernel --------------------------
	.section	.text.clip_backward_kernel,"ax",@progbits
	.align	128
        .global         clip_backward_kernel
        .type           clip_backward_kernel,@function
        .size           clip_backward_kernel,(.L_x_1119 - clip_backward_kernel)
        .other          clip_backward_kernel,@"STO_CUDA_ENTRY STV_DEFAULT"
clip_backward_kernel:
.text.clip_backward_kernel:
[----:B------:R-:W-:Y:S01]  /*0000*/  LDC R1, c[0x0][0x37c] ;  /* 0x0000df00ff017b82 */ /* 0x000fe20000000800 */
[----:B------:R-:W0:Y:S07]  /*0010*/  S2R R0, SR_TID.X ;  /* 0x0000000000007919 */ /* 0x000e2e0000002100 */
[----:B------:R-:W0:Y:S01]  /*0020*/  S2UR UR4, SR_CTAID.X ;  /* 0x00000000000479c3 */ /* 0x000e220000002500 */
[----:B------:R-:W1:Y:S07]  /*0030*/  LDCU UR5, c[0x0][0x3a0] ;  /* 0x00007400ff0577ac */ /* 0x000e6e0008000800 */
[----:B------:R-:W0:Y:S02]  /*0040*/  LDC R7, c[0x0][0x360] ;  /* 0x0000d800ff077b82 */ /* 0x000e240000000800 */
[----:B0-----:R-:W-:-:S05]  /*0050*/  IMAD R7, R7, UR4, R0 ;  /* 0x0000000407077c24 */ /* 0x001fca000f8e0200 */
[----:B-1----:R-:W-:-:S13]  /*0060*/  ISETP.GE.AND P0, PT, R7, UR5, PT ;  /* 0x0000000507007c0c */ /* 0x002fda000bf06270 */
[----:B------:R-:W-:Y:S05]  /*0070*/  @P0 EXIT ;  /* 0x000000000000094d */ /* 0x000fea0003800000 */
[----:B------:R-:W0:Y:S01]  /*0080*/  LDC.64 R2, c[0x0][0x380] ;  /* 0x0000e000ff027b82 */ /* 0x000e220000000a00 */
[----:B------:R-:W1:Y:S01]  /*0090*/  LDCU.64 UR4, c[0x0][0x358] ;  /* 0x00006b00ff0477ac */ /* 0x000e620008000a00 */
[----:B------:R-:W2:Y:S06]  /*00a0*/  LDCU.64 UR6, c[0x0][0x398] ;  /* 0x00007300ff0677ac */ /* 0x000eac0008000a00 */
[----:B------:R-:W3:Y:S01]  /*00b0*/  LDC.64 R4, c[0x0][0x390] ;  /* 0x0000e400ff047b82 */ /* 0x000ee20000000a00 */
[----:B0-----:R-:W-:-:S06]  /*00c0*/  IMAD.WIDE R2, R7, 0x4, R2 ;  /* 0x0000000407027825 */ /* 0x001fcc00078e0202 */
[----:B-1----:R-:W2:Y:S01]  /*00d0*/  LDG.E R2, desc[UR4][R2.64] ;  /* 0x0000000402027981 */ /* 0x002ea2000c1e1900 */
[----:B------:R-:W-:Y:S01]  /*00e0*/  BSSY.RECONVERGENT B0, `(.L_x_0) ;  /* 0x0000009000007945 */ /* 0x000fe20003800200 */
[----:B------:R-:W-:Y:S02]  /*00f0*/  HFMA2 R9, -RZ, RZ, 0, 0 ;  /* 0x00000000ff097431 */ /* 0x000fe400000001ff */
[----:B---3--:R-:W-:Y:S01]  /*0100*/  IMAD.WIDE R4, R7, 0x4, R4 ;  /* 0x0000000407047825 */ /* 0x008fe200078e0204 */
[----:B--2---:R-:W-:-:S04]  /*0110*/  FSETP.GTU.AND P0, PT, R2, UR7, PT ;  /* 0x0000000702007c0b */ /* 0x004fc8000bf0c000 */
[----:B------:R-:W-:-:S13]  /*0120*/  FSETP.LTU.OR P0, PT, R2, UR6, P0 ;  /* 0x0000000602007c0b */ /* 0x000fda0008709400 */
[----:B------:R-:W-:Y:S05]  /*0130*/  @P0 BRA `(.L_x_1) ;  /* 0x00000000000c0947 */ /* 0x000fea0003800000 */
[----:B------:R-:W0:Y:S02]  /*0140*/  LDC.64 R2, c[0x0][0x388] ;  /* 0x0000e200ff027b82 */ /* 0x000e240000000a00 */
[----:B0-----:R-:W-:-:S05]  /*0150*/  IMAD.WIDE R2, R7, 0x4, R2 ;  /* 0x0000000407027825 */ /* 0x001fca00078e0202 */
[----:B------:R0:W5:Y:S02]  /*0160*/  LDG.E R9, desc[UR4][R2.64] ;  /* 0x0000000402097981 */ /* 0x000164000c1e1900 */
.L_x_1:
[----:B------:R-:W-:Y:S05]  /*0170*/  BSYNC.RECONVERGENT B0 ;  /* 0x0000000000007941 */ /* 0x000fea0003800200 */
.L_x_0:
[----:B-----5:R-:W-:Y:S01]  /*0180*/  STG.E desc[UR4][R4.64], R9 ;  /* 0x0000000904007986 */ /* 0x020fe2000c101904 */
[----:B------:R-:W-:Y:S05]  /*0190*/  EXIT ;  /* 0x000000000000794d */ /* 0x000fea0003800000 */
.L_x_2:
[----:B------:R-:W-:-:S00]  /*01a0*/  BRA `(.L_x_2) ;  /* 0xfffffffc00fc7947 */ /* 0x000fc0000383ffff */
[----:B------:R-:W-:-:S00]  /*01b0*/  NOP ;  /* 0x0000000000007918 */ /* 0x000fc00000000000 */
        /* <DEDUP_REMOVED lines=12> */
.L_x_1119:


//--------------------- .text.clip_kernel         --------------------------
	.section	.text.clip_kernel,"ax",@progbits
	.align	128
        .global         clip_kernel
        .type           clip_kernel,@function
        .size           clip_kernel,(.L_x_1120 - clip_kernel)
        .other          clip_kernel,@"STO_CUDA_ENTRY STV_DEFAULT"
clip_kernel:
.text.clip_kernel:
        /* <DEDUP_REMOVED lines=14> */
[----:B---3--:R-:W-:Y:S01]  /*00e0*/  IMAD.WIDE R4, R7, 0x4, R4 ;  /* 0x0000000407047825 */ /* 0x008fe200078e0204 */
[----:B--2---:R-:W-:-:S04]  /*00f0*/  FMNMX R0, R2, UR7, PT ;  /* 0x0000000702007c09 */ /* 0x004fc8000b800000 */
[----:B------:R-:W-:-:S05]  /*0100*/  FMNMX R7, R0, UR6, !PT ;  /* 0x0000000600077c09 */ /* 0x000fca000f800000 */
[----:B------:R-:W-:Y:S01]  /*0110*/  STG.E desc[UR4][R4.64], R7 ;  /* 0x0000000704007986 */ /* 0x000fe2000c101904 */
[----:B------:R-:W-:Y:S05]  /*0120*/  EXIT ;  /* 0x000000000000794d */ /* 0x000fea0003800000 */
.L_x_3:
        /* <DEDUP_REMOVED lines=13> */
.L_x_1120:


//--------------------- .text.tan_backward_kernel --------------------------
	.section	.text.tan_backward_kernel,"ax",@progbits
	.align	128
        .global         tan_backward_kernel
        .type           tan_backward_kernel,@function
        .size           tan_backward_kernel,(.L_x_1121 - tan_backward_kernel)
        .other          tan_backward_kernel,@"STO_CUDA_ENTRY STV_DEFAULT"
tan_backward_kernel:
.text.tan_backward_kernel:
        /* <DEDUP_REMOVED lines=10> */
[----:B0-----:R-:W-:-:S06]  /*00a0*/  IMAD.WIDE R2, R0, 0x4, R2 ;  /* 0x0000000400027825 */ /* 0x001fcc00078e0202 */
[----:B-1----:R-:W2:Y:S01]  /*00b0*/  LDG.E R2, desc[UR6][R2.64] ;  /* 0x0000000602027981 */ /* 0x002ea2000c1e1900 */
[----:B------:R-:W-:Y:S01]  /*00c0*/  BSSY.RECONVERGENT B0, `(.L_x_4) ;  /* 0x0000069000007945 */ /* 0x000fe20003800200 */
[C---:B--2---:R-:W-:Y:S01]  /*00d0*/  FMUL R4, R2.reuse, 0.63661974668502807617 ;  /* 0x3f22f98302047820 */ /* 0x044fe20000400000 */
[----:B------:R-:W-:-:S03]  /*00e0*/  FSETP.GE.AND P0, PT, |R2|, 105615, PT ;  /* 0x47ce47800200780b */ /* 0x000fc60003f06200 */
[----:B------:R-:W0:Y:S02]  /*00f0*/  F2I.NTZ R8, R4 ;  /* 0x0000000400087305 */ /* 0x000e240000203100 */
[----:B0-----:R-:W-:-:S05]  /*0100*/  I2FP.F32.S32 R5, R8 ;  /* 0x0000000800057245 */ /* 0x001fca0000201400 */
[----:B------:R-:W-:-:S04]  /*0110*/  FFMA R6, R5, -1.5707962512969970703, R2 ;  /* 0xbfc90fda05067823 */ /* 0x000fc80000000002 */
[----:B------:R-:W-:-:S04]  /*0120*/  FFMA R6, R5, -7.5497894158615963534e-08, R6 ;  /* 0xb3a2216805067823 */ /* 0x000fc80000000006 */
[----:B------:R-:W-:Y:S01]  /*0130*/  FFMA R6, R5, -5.3903029534742383927e-15, R6 ;  /* 0xa7c234c505067823 */ /* 0x000fe20000000006 */
[----:B------:R-:W-:Y:S06]  /*0140*/  @!P0 BRA `(.L_x_5) ;  /* 0x0000000400808947 */ /* 0x000fec0003800000 */
[----:B------:R-:W-:-:S13]  /*0150*/  FSETP.NEU.AND P0, PT, |R2|, +INF , PT ;  /* 0x7f8000000200780b */ /* 0x000fda0003f0d200 */
[----:B------:R-:W-:Y:S01]  /*0160*/  @!P0 FMUL R6, RZ, R2 ;  /* 0x00000002ff068220 */ /* 0x000fe20000400000 */
[----:B------:R-:W-:Y:S01]  /*0170*/  @!P0 IMAD.MOV.U32 R8, RZ, RZ, RZ ;  /* 0x000000ffff088224 */ /* 0x000fe200078e00ff */
[----:B------:R-:W-:Y:S06]  /*0180*/  @!P0 BRA `(.L_x_5) ;  /* 0x0000000400708947 */ /* 0x000fec0003800000 */
[----:B------:R-:W-:Y:S02]  /*0190*/  IMAD.SHL.U32 R3, R2, 0x100, RZ ;  /* 0x0000010002037824 */ /* 0x000fe400078e00ff */
[----:B------:R-:W-:Y:S02]  /*01a0*/  HFMA2 R8, -RZ, RZ, 0, 0 ;  /* 0x00000000ff087431 */ /* 0x000fe400000001ff */
[----:B------:R-:W-:Y:S01]  /*01b0*/  IMAD.MOV.U32 R11, RZ, RZ, RZ ;  /* 0x000000ffff0b7224 */ /* 0x000fe200078e00ff */
[----:B------:R-:W0:Y:S01]  /*01c0*/  LDCU.64 UR8, c[0x4][0xe8] ;  /* 0x01001d00ff0877ac */ /* 0x000e220008000a00 */
[----:B------:R-:W-:Y:S01]  /*01d0*/  LOP3.LUT R3, R3, 0x80000000, RZ, 0xfc, !PT ;  /* 0x8000000003037812 */ /* 0x000fe200078efcff */
[----:B------:R-:W-:Y:S01]  /*01e0*/  UMOV UR5, URZ ;  /* 0x000000ff00057c82 */ /* 0x000fe20008000000 */
[----:B------:R-:W-:-:S05]  /*01f0*/  UMOV UR4, URZ ;  /* 0x000000ff00047c82 */ /* 0x000fca0008000000 */
.L_x_6:
[----:B0-----:R-:W-:Y:S02]  /*0200*/  IMAD.U32 R6, RZ, RZ, UR8 ;  /* 0x00000008ff067e24 */ /* 0x001fe4000f8e00ff */
[----:B------:R-:W-:-:S05]  /*0210*/  IMAD.U32 R7, RZ, RZ, UR9 ;  /* 0x00000009ff077e24 */ /* 0x000fca000f8e00ff */
[----:B------:R-:W2:Y:S01]  /*0220*/  LDG.E.CONSTANT R4, desc[UR6][R6.64] ;  /* 0x0000000606047981 */ /* 0x000ea2000c1e9900 */
[----:B------:R-:W-:Y:S01]  /*0230*/  UIADD3 UR4, UPT, UPT, UR4, 0x1, URZ ;  /* 0x0000000104047890 */ /* 0x000fe2000fffe0ff */
[C---:B------:R-:W-:Y:S01]  /*0240*/  ISETP.EQ.AND P0, PT, R8.reuse, RZ, PT ;  /* 0x000000ff0800720c */ /* 0x040fe20003f02270 */
[----:B------:R-:W-:Y:S01]  /*0250*/  UIADD3 UR8, UP1, UPT, UR8, 0x4, URZ ;  /* 0x0000000408087890 */ /* 0x000fe2000ff3e0ff */
[C---:B------:R-:W-:Y:S01]  /*0260*/  ISETP.EQ.AND P1, PT, R8.reuse, 0x4, PT ;  /* 0x000000040800780c */ /* 0x040fe20003f22270 */
[----:B------:R-:W-:Y:S01]  /*0270*/  UISETP.NE.AND UP0, UPT, UR4, 0x6, UPT ;  /* 0x000000060400788c */ /* 0x000fe2000bf05270 */
[C---:B------:R-:W-:Y:S01]  /*0280*/  ISETP.EQ.AND P2, PT, R8.reuse, 0x8, PT ;  /* 0x000000080800780c */ /* 0x040fe20003f42270 */
[----:B------:R-:W-:Y:S01]  /*0290*/  UIADD3.X UR9, UPT, UPT, URZ, UR9, URZ, UP1, !UPT ;  /* 0x00000009ff097290 */ /* 0x000fe20008ffe4ff */
[C---:B------:R-:W-:Y:S02]  /*02a0*/  ISETP.EQ.AND P3, PT, R8.reuse, 0xc, PT ;  /* 0x0000000c0800780c */ /* 0x040fe40003f62270 */
[----:B------:R-:W-:-:S02]  /*02b0*/  ISETP.EQ.AND P4, PT, R8, 0x10, PT ;  /* 0x000000100800780c */ /* 0x000fc40003f82270 */
[C---:B------:R-:W-:Y:S01]  /*02c0*/  ISETP.EQ.AND P5, PT, R8.reuse, 0x14, PT ;  /* 0x000000140800780c */ /* 0x040fe20003fa2270 */
[----:B------:R-:W-:Y:S02]  /*02d0*/  VIADD R8, R8, 0x4 ;  /* 0x0000000408087836 */ /* 0x000fe40000000000 */
[----:B--2---:R-:W-:-:S03]  /*02e0*/  IMAD.WIDE.U32 R4, R4, R3, RZ ;  /* 0x0000000304047225 */ /* 0x004fc600078e00ff */
[----:B------:R-:W-:-:S04]  /*02f0*/  IADD3 R4, P6, PT, R4, R11, RZ ;  /* 0x0000000b04047210 */ /* 0x000fc80007fde0ff */
[----:B------:R-:W-:Y:S01]  /*0300*/  IADD3.X R11, PT, PT, R5, UR5, RZ, P6, !PT ;  /* 0x00000005050b7c10 */ /* 0x000fe2000b7fe4ff */
[--C-:B------:R-:W-:Y:S01]  /*0310*/  @P0 IMAD.MOV.U32 R9, RZ, RZ, R4.reuse ;  /* 0x000000ffff090224 */ /* 0x100fe200078e0004 */
[-C--:B------:R-:W-:Y:S01]  /*0320*/  @P1 MOV R10, R4.reuse ;  /* 0x00000004000a1202 */ /* 0x080fe20000000f00 */
[--C-:B------:R-:W-:Y:S01]  /*0330*/  @P2 IMAD.MOV.U32 R12, RZ, RZ, R4.reuse ;  /* 0x000000ffff0c2224 */ /* 0x100fe200078e0004 */
[----:B------:R-:W-:Y:S01]  /*0340*/  @P5 MOV R15, R4 ;  /* 0x00000004000f5202 */ /* 0x000fe20000000f00 */
[--C-:B------:R-:W-:Y:S02]  /*0350*/  @P3 IMAD.MOV.U32 R13, RZ, RZ, R4.reuse ;  /* 0x000000ffff0d3224 */ /* 0x100fe400078e0004 */
[----:B------:R-:W-:Y:S01]  /*0360*/  @P4 IMAD.MOV.U32 R14, RZ, RZ, R4 ;  /* 0x000000ffff0e4224 */ /* 0x000fe200078e0004 */
[----:B------:R-:W-:Y:S06]  /*0370*/  BRA.U UP0, `(.L_x_6) ;  /* 0xfffffffd00a07547 */ /* 0x000fec000b83ffff */
[----:B------:R-:W-:Y:S01]  /*0380*/  SHF.R.U32.HI R3, RZ, 0x17, R2 ;  /* 0x00000017ff037819 */ /* 0x000fe20000011602 */
[----:B------:R-:W-:Y:S03]  /*0390*/  BSSY.RECONVERGENT B1, `(.L_x_7) ;  /* 0x0000029000017945 */ /* 0x000fe60003800200 */
[C---:B------:R-:W-:Y:S02]  /*03a0*/  LOP3.LUT R4, R3.reuse, 0xe0, RZ, 0xc0, !PT ;  /* 0x000000e003047812 */ /* 0x040fe400078ec0ff */
[----:B------:R-:W-:-:S03]  /*03b0*/  LOP3.LUT P6, RZ, R3, 0x1f, RZ, 0xc0, !PT ;  /* 0x0000001f03ff7812 */ /* 0x000fc600078cc0ff */
[----:B------:R-:W-:-:S05]  /*03c0*/  VIADD R4, R4, 0xffffff80 ;  /* 0xffffff8004047836 */ /* 0x000fca0000000000 */
[----:B------:R-:W-:-:S05]  /*03d0*/  SHF.R.U32.HI R4, RZ, 0x5, R4 ;  /* 0x00000005ff047819 */ /* 0x000fca0000011604 */
[----:B------:R-:W-:-:S05]  /*03e0*/  IMAD.U32 R6, R4, -0x4, RZ ;  /* 0xfffffffc04067824 */ /* 0x000fca00078e00ff */
[C---:B------:R-:W-:Y:S02]  /*03f0*/  ISETP.EQ.AND P3, PT, R6.reuse, -0x18, PT ;  /* 0xffffffe80600780c */ /* 0x040fe40003f62270 */
[C---:B------:R-:W-:Y:S02]  /*0400*/  ISETP.EQ.AND P4, PT, R6.reuse, -0x14, PT ;  /* 0xffffffec0600780c */ /* 0x040fe40003f82270 */
[C---:B------:R-:W-:Y:S02]  /*0410*/  ISETP.EQ.AND P2, PT, R6.reuse, -0x10, PT ;  /* 0xfffffff00600780c */ /* 0x040fe40003f42270 */
[C---:B------:R-:W-:Y:S02]  /*0420*/  ISETP.EQ.AND P1, PT, R6.reuse, -0xc, PT ;  /* 0xfffffff40600780c */ /* 0x040fe40003f22270 */
[C---:B------:R-:W-:Y:S02]  /*0430*/  ISETP.EQ.AND P0, PT, R6.reuse, -0x8, PT ;  /* 0xfffffff80600780c */ /* 0x040fe40003f02270 */
[----:B------:R-:W-:-:S03]  /*0440*/  ISETP.EQ.AND P5, PT, R6, RZ, PT ;  /* 0x000000ff0600720c */ /* 0x000fc60003fa2270 */
[----:B------:R-:W-:Y:S02]  /*0450*/  @P3 MOV R4, R9 ;  /* 0x0000000900043202 */ /* 0x000fe40000000f00 */
[C---:B------:R-:W-:Y:S01]  /*0460*/  ISETP.EQ.AND P3, PT, R6.reuse, -0x4, PT ;  /* 0xfffffffc0600780c */ /* 0x040fe20003f62270 */
[----:B------:R-:W-:Y:S02]  /*0470*/  @P4 IMAD.MOV.U32 R5, RZ, RZ, R9 ;  /* 0x000000ffff054224 */ /* 0x000fe400078e0009 */
[--C-:B------:R-:W-:Y:S01]  /*0480*/  @P4 IMAD.MOV.U32 R4, RZ, RZ, R10.reuse ;  /* 0x000000ffff044224 */ /* 0x100fe200078e000a */
[----:B------:R-:W-:Y:S01]  /*0490*/  ISETP.EQ.AND P4, PT, R6, 0x4, PT ;  /* 0x000000040600780c */ /* 0x000fe20003f82270 */
[----:B------:R-:W-:Y:S01]  /*04a0*/  @P2 IMAD.MOV.U32 R5, RZ, RZ, R10 ;  /* 0x000000ffff052224 */ /* 0x000fe200078e000a */
[----:B------:R-:W-:Y:S01]  /*04b0*/  @P2 MOV R4, R12 ;  /* 0x0000000c00042202 */ /* 0x000fe20000000f00 */
[----:B------:R-:W-:Y:S01]  /*04c0*/  @P1 IMAD.MOV.U32 R4, RZ, RZ, R13 ;  /* 0x000000ffff041224 */ /* 0x000fe200078e000d */
[----:B------:R-:W-:Y:S01]  /*04d0*/  @P0 MOV R4, R14 ;  /* 0x0000000e00040202 */ /* 0x000fe20000000f00 */
[----:B------:R-:W-:-:S02]  /*04e0*/  @P1 IMAD.MOV.U32 R5, RZ, RZ, R12 ;  /* 0x000000ffff051224 */ /* 0x000fc400078e000c */
[----:B------:R-:W-:Y:S02]  /*04f0*/  @P0 IMAD.MOV.U32 R5, RZ, RZ, R13 ;  /* 0x000000ffff050224 */ /* 0x000fe400078e000d */
[--C-:B------:R-:W-:Y:S01]  /*0500*/  @P3 IMAD.MOV.U32 R4, RZ, RZ, R15.reuse ;  /* 0x000000ffff043224 */ /* 0x100fe200078e000f */
[----:B------:R-:W-:Y:S01]  /*0510*/  @P5 MOV R4, R11 ;  /* 0x0000000b00045202 */ /* 0x000fe20000000f00 */
[----:B------:R-:W-:Y:S02]  /*0520*/  @P3 IMAD.MOV.U32 R5, RZ, RZ, R14 ;  /* 0x000000ffff053224 */ /* 0x000fe400078e000e */
[----:B------:R-:W-:Y:S02]  /*0530*/  @P5 IMAD.MOV.U32 R5, RZ, RZ, R15 ;  /* 0x000000ffff055224 */ /* 0x000fe400078e000f */
[----:B------:R-:W-:Y:S02]  /*0540*/  @P4 IMAD.MOV.U32 R5, RZ, RZ, R11 ;  /* 0x000000ffff054224 */ /* 0x000fe400078e000b */
[----:B------:R-:W-:Y:S01]  /*0550*/  IMAD.MOV.U32 R8, RZ, RZ, R4 ;  /* 0x000000ffff087224 */ /* 0x000fe200078e0004 */
[----:B------:R-:W-:Y:S06]  /*0560*/  @!P6 BRA `(.L_x_8) ;  /* 0x00000000002ce947 */ /* 0x000fec0003800000 */
[----:B------:R-:W-:Y:S01]  /*0570*/  @P2 MOV R4, R9 ;  /* 0x0000000900042202 */ /* 0x000fe20000000f00 */
[----:B------:R-:W-:Y:S01]  /*0580*/  @P1 IMAD.MOV.U32 R4, RZ, RZ, R10 ;  /* 0x000000ffff041224 */ /* 0x000fe200078e000a */
[----:B------:R-:W-:Y:S01]  /*0590*/  LOP3.LUT R3, R3, 0x1f, RZ, 0xc0, !PT ;  /* 0x0000001f03037812 */ /* 0x000fe200078ec0ff */
[----:B------:R-:W-:Y:S01]  /*05a0*/  @P0 IMAD.MOV.U32 R4, RZ, RZ, R12 ;  /* 0x000000ffff040224 */ /* 0x000fe200078e000c */
[----:B------:R-:W-:Y:S02]  /*05b0*/  ISETP.EQ.AND P0, PT, R6, 0x8, PT ;  /* 0x000000080600780c */ /* 0x000fe40003f02270 */
[----:B------:R-:W-:Y:S01]  /*05c0*/  @P3 MOV R4, R13 ;  /* 0x0000000d00043202 */ /* 0x000fe20000000f00 */
[----:B------:R-:W-:Y:S01]  /*05d0*/  @P5 IMAD.MOV.U32 R4, RZ, RZ, R14 ;  /* 0x000000ffff045224 */ /* 0x000fe200078e000e */
[----:B------:R-:W-:Y:S01]  /*05e0*/  SHF.L.W.U32.HI R8, R5, R3, R8 ;  /* 0x0000000305087219 */ /* 0x000fe20000010e08 */
[----:B------:R-:W-:-:S08]  /*05f0*/  @P4 IMAD.MOV.U32 R4, RZ, RZ, R15 ;  /* 0x000000ffff044224 */ /* 0x000fd000078e000f */
[----:B------:R-:W-:-:S04]  /*0600*/  @P0 MOV R4, R11 ;  /* 0x0000000b00040202 */ /* 0x000fc80000000f00 */
[----:B------:R-:W-:-:S07]  /*0610*/  SHF.L.W.U32.HI R5, R4, R3, R5 ;  /* 0x0000000304057219 */ /* 0x000fce0000010e05 */
.L_x_8:
[----:B------:R-:W-:Y:S05]  /*0620*/  BSYNC.RECONVERGENT B1 ;  /* 0x0000000000017941 */ /* 0x000fea0003800200 */
.L_x_7:
[C-C-:B------:R-:W-:Y:S01]  /*0630*/  SHF.L.W.U32.HI R3, R5.reuse, 0x2, R8.reuse ;  /* 0x0000000205037819 */ /* 0x140fe20000010e08 */
[----:B------:R-:W-:Y:S01]  /*0640*/  IMAD.SHL.U32 R5, R5, 0x4, RZ ;  /* 0x0000000405057824 */ /* 0x000fe200078e00ff */
[----:B------:R-:W-:Y:S01]  /*0650*/  UMOV UR4, 0x54442d19 ;  /* 0x54442d1900047882 */ /* 0x000fe20000000000 */
[----:B------:R-:W-:Y:S01]  /*0660*/  UMOV UR5, 0x3bf921fb ;  /* 0x3bf921fb00057882 */ /* 0x000fe20000000000 */
[----:B------:R-:W-:Y:S02]  /*0670*/  SHF.R.S32.HI R4, RZ, 0x1f, R3 ;  /* 0x0000001fff047819 */ /* 0x000fe40000011403 */
[----:B------:R-:W-:Y:S02]  /*0680*/  SHF.R.U32.HI R8, RZ, 0x1e, R8 ;  /* 0x0000001eff087819 */ /* 0x000fe40000011608 */
[C---:B------:R-:W-:Y:S02]  /*0690*/  LOP3.LUT R6, R4.reuse, R5, RZ, 0x3c, !PT ;  /* 0x0000000504067212 */ /* 0x040fe400078e3cff */
[----:B------:R-:W-:-:S02]  /*06a0*/  LOP3.LUT R7, R4, R3, RZ, 0x3c, !PT ;  /* 0x0000000304077212 */ /* 0x000fc400078e3cff */
[----:B------:R-:W-:Y:S02]  /*06b0*/  ISETP.GE.AND P0, PT, R2, RZ, PT ;  /* 0x000000ff0200720c */ /* 0x000fe40003f06270 */
[----:B------:R-:W0:Y:S01]  /*06c0*/  I2F.F64.S64 R4, R6 ;  /* 0x0000000600047312 */ /* 0x000e220000301c00 */
[C---:B------:R-:W-:Y:S02]  /*06d0*/  LOP3.LUT R2, R3.reuse, R2, RZ, 0x3c, !PT ;  /* 0x0000000203027212 */ /* 0x040fe400078e3cff */
[----:B------:R-:W-:Y:S02]  /*06e0*/  LEA.HI R8, R3, R8, RZ, 0x1 ;  /* 0x0000000803087211 */ /* 0x000fe400078f08ff */
[----:B------:R-:W-:-:S03]  /*06f0*/  ISETP.GE.AND P1, PT, R2, RZ, PT ;  /* 0x000000ff0200720c */ /* 0x000fc60003f26270 */
[----:B------:R-:W-:-:S05]  /*0700*/  IMAD.MOV R2, RZ, RZ, -R8 ;  /* 0x000000ffff027224 */ /* 0x000fca00078e0a08 */
[----:B------:R-:W-:Y:S01]  /*0710*/  @!P0 MOV R8, R2 ;  /* 0x0000000200088202 */ /* 0x000fe20000000f00 */
[----:B0-----:R-:W-:-:S10]  /*0720*/  DMUL R4, R4, UR4 ;  /* 0x0000000404047c28 */ /* 0x001fd40008000000 */
[----:B------:R-:W0:Y:S02]  /*0730*/  F2F.F32.F64 R4, R4 ;  /* 0x0000000400047310 */ /* 0x000e240000301000 */
[----:B0-----:R-:W-:-:S07]  /*0740*/  FSEL R6, -R4, R4, !P1 ;  /* 0x0000000404067208 */ /* 0x001fce0004800100 */
.L_x_5:
[----:B------:R-:W-:Y:S05]  /*0750*/  BSYNC.RECONVERGENT B0 ;  /* 0x0000000000007941 */ /* 0x000fea0003800200 */
.L_x_4:
[----:B------:R-:W0:Y:S02]  /*0760*/  LDC.64 R2, c[0x0][0x388] ;  /* 0x0000e200ff027b82 */ /* 0x000e240000000a00 */
[----:B0-----:R-:W-:-:S05]  /*0770*/  IMAD.WIDE R2, R0, 0x4, R2 ;  /* 0x0000000400027825 */ /* 0x001fca00078e0202 */
[----:B------:R0:W2:Y:S01]  /*0780*/  LDG.E R7, desc[UR6][R2.64] ;  /* 0x0000000602077981 */ /* 0x0000a2000c1e1900 */
[----:B------:R-:W-:Y:S02]  /*0790*/  IMAD.MOV.U32 R5, RZ, RZ, 0x3c190000 ;  /* 0x3c190000ff057424 */ /* 0x000fe400078e00ff */
[C---:B------:R-:W-:Y:S01]  /*07a0*/  FMUL R4, R6.reuse, R6 ;  /* 0x0000000606047220 */ /* 0x040fe20000400000 */
[----:B------:R-:W-:Y:S02]  /*07b0*/  FSETP.NEU.AND P0, PT, |R6|, 0.00049096695147454738617, PT ;  /* 0x3a00b43c0600780b */ /* 0x000fe40003f0d200 */
[----:B------:R-:W-:Y:S01]  /*07c0*/  LOP3.LUT R8, R8, 0x1, RZ, 0xc0, !PT ;  /* 0x0000000108087812 */ /* 0x000fe200078ec0ff */
[----:B------:R-:W-:-:S03]  /*07d0*/  FFMA R5, R4, R5, 0.003265380859375 ;  /* 0x3b56000004057423 */ /* 0x000fc60000000005 */
[----:B------:R-:W-:Y:S01]  /*07e0*/  ISETP.NE.U32.AND P1, PT, R8, 0x1, PT ;  /* 0x000000010800780c */ /* 0x000fe20003f25070 */
[C---:B------:R-:W-:Y:S01]  /*07f0*/  FFMA R5, R4.reuse, R5, 0.0242919921875 ;  /* 0x3cc7000004057423 */ /* 0x040fe20000000005 */
[----:B0-----:R-:W0:Y:S03]  /*0800*/  LDC.64 R2, c[0x0][0x390] ;  /* 0x0000e400ff027b82 */ /* 0x001e260000000a00 */
[----:B------:R-:W-:-:S04]  /*0810*/  FFMA R5, R4, R5, 0.053466796875 ;  /* 0x3d5b000004057423 */ /* 0x000fc80000000005 */
[----:B------:R-:W-:-:S04]  /*0820*/  FFMA R5, R4, R5, 0.13337790966033935547 ;  /* 0x3e08943804057423 */ /* 0x000fc80000000005 */
[C---:B------:R-:W-:Y:S01]  /*0830*/  FFMA R5, R4.reuse, R5, 0.33333230018615722656 ;  /* 0x3eaaaa8804057423 */ /* 0x040fe20000000005 */
[----:B------:R-:W-:-:S04]  /*0840*/  FMUL R4, R4, R6 ;  /* 0x0000000604047220 */ /* 0x000fc80000400000 */
[----:B------:R-:W-:-:S06]  /*0850*/  @P0 FFMA R6, R5, R4, R6 ;  /* 0x0000000405060223 */ /* 0x000fcc0000000006 */
[----:B------:R-:W1:Y:S01]  /*0860*/  @!P1 MUFU.RCP R6, -R6 ;  /* 0x8000000600069308 */ /* 0x000e620000001000 */
[----:B0-----:R-:W-:-:S04]  /*0870*/  IMAD.WIDE R2, R0, 0x4, R2 ;  /* 0x0000000400027825 */ /* 0x001fc800078e0202 */
[----:B-1----:R-:W-:-:S04]  /*0880*/  FFMA R4, R6, R6, 1 ;  /* 0x3f80000006047423 */ /* 0x002fc80000000006 */
[----:B--2---:R-:W-:-:S05]  /*0890*/  FMUL R7, R4, R7 ;  /* 0x0000000704077220 */ /* 0x004fca0000400000 */
[----:B------:R-:W-:Y:S01]  /*08a0*/  STG.E desc[UR6][R2.64], R7 ;  /* 0x0000000702007986 */ /* 0x000fe2000c101906 */
[----:B------:R-:W-:Y:S05]  /*08b0*/  EXIT ;  /* 0x000000000000794d */ /* 0x000fea0003800000 */
.L_x_9:
        /* <DEDUP_REMOVED lines=12> */
.L_x_1121:


//--------------------- .text.tan_kernel          --------------------------
	.section	.text.tan_kernel,"ax",@progbits
	.align	128
        .global         tan_kernel
        .type           tan_kernel,@function
        .size           tan_kernel,(.L_x_1122 - tan_kernel)
        .other          tan_kernel,@"STO_CUDA_ENTRY STV_DEFAULT"
tan_kernel:
.text.tan_kernel:
        /* <DEDUP_REMOVED lines=25> */
[----:B------:R-:W-:Y:S01]  /*0190*/  IMAD.SHL.U32 R3, R2, 0x100, RZ ;  /* 0x0000010002037824 */ /* 0x000fe200078e00ff */
[----:B------:R-:W0:Y:S01]  /*01a0*/  LDCU.64 UR8, c[0x4][0xe8] ;  /* 0x01001d00ff0877ac */ /* 0x000e220008000a00 */
[----:B------:R-:W-:Y:S02]  /*01b0*/  IMAD.MOV.U32 R11, RZ, RZ, RZ ;  /* 0x000000ffff0b7224 */ /* 0x000fe400078e00ff */
[----:B------:R-:W-:Y:S01]  /*01c0*/  IMAD.MOV.U32 R8, RZ, RZ, RZ ;  /* 0x000000ffff087224 */ /* 0x000fe200078e00ff */
[----:B------:R-:W-:Y:S01]  /*01d0*/  LOP3.LUT R3, R3, 0x80000000, RZ, 0xfc, !PT ;  /* 0x8000000003037812 */ /* 0x000fe200078efcff */
[----:B------:R-:W-:Y:S01]  /*01e0*/  UMOV UR5, URZ ;  /* 0x000000ff00057c82 */ /* 0x000fe20008000000 */
[----:B------:R-:W-:-:S05]  /*01f0*/  UMOV UR4, URZ ;  /* 0x000000ff00047c82 */ /* 0x000fca0008000000 */
.L_x_12:
[----:B0-----:R-:W-:Y:S01]  /*0200*/  MOV R6, UR8 ;  /* 0x0000000800067c02 */ /* 0x001fe20008000f00 */
        /* <DEDUP_REMOVED lines=17> */
[----:B------:R-:W-:Y:S01]  /*0320*/  @P3 MOV R13, R4 ;  /* 0x00000004000d3202 */ /* 0x000fe20000000f00 */
[--C-:B------:R-:W-:Y:S02]  /*0330*/  @P1 IMAD.MOV.U32 R10, RZ, RZ, R4.reuse ;  /* 0x000000ffff0a1224 */ /* 0x100fe400078e0004 */
[--C-:B------:R-:W-:Y:S02]  /*0340*/  @P2 IMAD.MOV.U32 R12, RZ, RZ, R4.reuse ;  /* 0x000000ffff0c2224 */ /* 0x100fe400078e0004 */
        /* <DEDUP_REMOVED lines=8> */
[----:B------:R-:W-:-:S04]  /*03d0*/  SHF.R.U32.HI R4, RZ, 0x5, R4 ;  /* 0x00000005ff047819 */ /* 0x000fc80000011604 */
[----:B------:R-:W-:-:S04]  /*03e0*/  LEA R6, -R4, RZ, 0x2 ;  /* 0x000000ff04067211 */ /* 0x000fc800078e11ff */
[C---:B------:R-:W-:Y:S02]  /*03f0*/  ISETP.EQ.AND P3, PT, R6.reuse, -0x18, PT ;  /* 0xffffffe80600780c */ /* 0x040fe40003f62270 */
[C---:B------:R-:W-:Y:S02]  /*0400*/  ISETP.EQ.AND P4, PT, R6.reuse, -0x14, PT ;  /* 0xffffffec0600780c */ /* 0x040fe40003f82270 */
[C---:B------:R-:W-:Y:S02]  /*0410*/  ISETP.EQ.AND P2, PT, R6.reuse, -0x10, PT ;  /* 0xfffffff00600780c */ /* 0x040fe40003f42270 */
[C---:B------:R-:W-:Y:S02]  /*0420*/  ISETP.EQ.AND P1, PT, R6.reuse, -0xc, PT ;  /* 0xfffffff40600780c */ /* 0x040fe40003f22270 */
[C---:B------:R-:W-:Y:S02]  /*0430*/  ISETP.EQ.AND P0, PT, R6.reuse, -0x8, PT ;  /* 0xfffffff80600780c */ /* 0x040fe40003f02270 */
[----:B------:R-:W-:-:S03]  /*0440*/  ISETP.EQ.AND P5, PT, R6, RZ, PT ;  /* 0x000000ff0600720c */ /* 0x000fc60003fa2270 */
[--C-:B------:R-:W-:Y:S01]  /*0450*/  @P3 IMAD.MOV.U32 R4, RZ, RZ, R9.reuse ;  /* 0x000000ffff043224 */ /* 0x100fe200078e0009 */
[C---:B------:R-:W-:Y:S01]  /*0460*/  ISETP.EQ.AND P3, PT, R6.reuse, -0x4, PT ;  /* 0xfffffffc0600780c */ /* 0x040fe20003f62270 */
[----:B------:R-:W-:Y:S02]  /*0470*/  @P4 IMAD.MOV.U32 R5, RZ, RZ, R9 ;  /* 0x000000ffff054224 */ /* 0x000fe400078e0009 */
[----:B------:R-:W-:Y:S01]  /*0480*/  @P4 IMAD.MOV.U32 R4, RZ, RZ, R10 ;  /* 0x000000ffff044224 */ /* 0x000fe200078e000a */
[----:B------:R-:W-:Y:S01]  /*0490*/  ISETP.EQ.AND P4, PT, R6, 0x4, PT ;  /* 0x000000040600780c */ /* 0x000fe20003f82270 */
[----:B------:R-:W-:Y:S01]  /*04a0*/  @P2 IMAD.MOV.U32 R4, RZ, RZ, R12 ;  /* 0x000000ffff042224 */ /* 0x000fe200078e000c */
[----:B------:R-:W-:Y:S01]  /*04b0*/  @P2 MOV R5, R10 ;  /* 0x0000000a00052202 */ /* 0x000fe20000000f00 */
[----:B------:R-:W-:Y:S02]  /*04c0*/  @P1 IMAD.MOV.U32 R4, RZ, RZ, R13 ;  /* 0x000000ffff041224 */ /* 0x000fe400078e000d */
[----:B------:R-:W-:-:S02]  /*04d0*/  @P0 IMAD.MOV.U32 R4, RZ, RZ, R14 ;  /* 0x000000ffff040224 */ /* 0x000fc400078e000e */
[----:B------:R-:W-:Y:S01]  /*04e0*/  @P1 IMAD.MOV.U32 R5, RZ, RZ, R12 ;  /* 0x000000ffff051224 */ /* 0x000fe200078e000c */
[----:B------:R-:W-:Y:S01]  /*04f0*/  @P0 MOV R5, R13 ;  /* 0x0000000d00050202 */ /* 0x000fe20000000f00 */
[----:B------:R-:W-:Y:S02]  /*0500*/  @P3 IMAD.MOV.U32 R4, RZ, RZ, R15 ;  /* 0x000000ffff043224 */ /* 0x000fe400078e000f */
[--C-:B------:R-:W-:Y:S02]  /*0510*/  @P5 IMAD.MOV.U32 R4, RZ, RZ, R11.reuse ;  /* 0x000000ffff045224 */ /* 0x100fe400078e000b */
[----:B------:R-:W-:Y:S01]  /*0520*/  @P3 IMAD.MOV.U32 R5, RZ, RZ, R14 ;  /* 0x000000ffff053224 */ /* 0x000fe200078e000e */
[----:B------:R-:W-:Y:S01]  /*0530*/  @P5 MOV R5, R15 ;  /* 0x0000000f00055202 */ /* 0x000fe20000000f00 */
[----:B------:R-:W-:Y:S02]  /*0540*/  @P4 IMAD.MOV.U32 R5, RZ, RZ, R11 ;  /* 0x000000ffff054224 */ /* 0x000fe400078e000b */
[----:B------:R-:W-:Y:S01]  /*0550*/  IMAD.MOV.U32 R8, RZ, RZ, R4 ;  /* 0x000000ffff087224 */ /* 0x000fe200078e0004 */
[----:B------:R-:W-:Y:S06]  /*0560*/  @!P6 BRA `(.L_x_14) ;  /* 0x00000000002ce947 */ /* 0x000fec0003800000 */
[----:B------:R-:W-:Y:S01]  /*0570*/  @P2 MOV R4, R9 ;  /* 0x0000000900042202 */ /* 0x000fe20000000f00 */
[----:B------:R-:W-:Y:S01]  /*0580*/  @P1 IMAD.MOV.U32 R4, RZ, RZ, R10 ;  /* 0x000000ffff041224 */ /* 0x000fe200078e000a */
[----:B------:R-:W-:Y:S01]  /*0590*/  LOP3.LUT R3, R3, 0x1f, RZ, 0xc0, !PT ;  /* 0x0000001f03037812 */ /* 0x000fe200078ec0ff */
[----:B------:R-:W-:Y:S01]  /*05a0*/  @P0 IMAD.MOV.U32 R4, RZ, RZ, R12 ;  /* 0x000000ffff040224 */ /* 0x000fe200078e000c */
[----:B------:R-:W-:Y:S01]  /*05b0*/  ISETP.EQ.AND P0, PT, R6, 0x8, PT ;  /* 0x000000080600780c */ /* 0x000fe20003f02270 */
[----:B------:R-:W-:Y:S01]  /*05c0*/  @P3 IMAD.MOV.U32 R4, RZ, RZ, R13 ;  /* 0x000000ffff043224 */ /* 0x000fe200078e000d */
[----:B------:R-:W-:Y:S01]  /*05d0*/  @P5 MOV R4, R14 ;  /* 0x0000000e00045202 */ /* 0x000fe20000000f00 */
[----:B------:R-:W-:Y:S01]  /*05e0*/  @P4 IMAD.MOV.U32 R4, RZ, RZ, R15 ;  /* 0x000000ffff044224 */ /* 0x000fe200078e000f */
[----:B------:R-:W-:-:S09]  /*05f0*/  SHF.L.W.U32.HI R8, R5, R3, R8 ;  /* 0x0000000305087219 */ /* 0x000fd20000010e08 */
[----:B------:R-:W-:-:S05]  /*0600*/  @P0 IMAD.MOV.U32 R4, RZ, RZ, R11 ;  /* 0x000000ffff040224 */ /* 0x000fca00078e000b */
[----:B------:R-:W-:-:S07]  /*0610*/  SHF.L.W.U32.HI R5, R4, R3, R5 ;  /* 0x0000000304057219 */ /* 0x000fce0000010e05 */
.L_x_14:
[----:B------:R-:W-:Y:S05]  /*0620*/  BSYNC.RECONVERGENT B1 ;  /* 0x0000000000017941 */ /* 0x000fea0003800200 */
.L_x_13:
[C---:B------:R-:W-:Y:S01]  /*0630*/  SHF.L.W.U32.HI R3, R5.reuse, 0x2, R8 ;  /* 0x0000000205037819 */ /* 0x040fe20000010e08 */
[----:B------:R-:W-:Y:S01]  /*0640*/  IMAD.SHL.U32 R5, R5, 0x4, RZ ;  /* 0x0000000405057824 */ /* 0x000fe200078e00ff */
[----:B------:R-:W-:Y:S01]  /*0650*/  UMOV UR4, 0x54442d19 ;  /* 0x54442d1900047882 */ /* 0x000fe20000000000 */
[----:B------:R-:W-:Y:S01]  /*0660*/  UMOV UR5, 0x3bf921fb ;  /* 0x3bf921fb00057882 */ /* 0x000fe20000000000 */
[----:B------:R-:W-:Y:S02]  /*0670*/  SHF.R.S32.HI R4, RZ, 0x1f, R3 ;  /* 0x0000001fff047819 */ /* 0x000fe40000011403 */
[----:B------:R-:W-:Y:S02]  /*0680*/  ISETP.GE.AND P0, PT, R2, RZ, PT ;  /* 0x000000ff0200720c */ /* 0x000fe40003f06270 */
[C---:B------:R-:W-:Y:S02]  /*0690*/  LOP3.LUT R6, R4.reuse, R5, RZ, 0x3c, !PT ;  /* 0x0000000504067212 */ /* 0x040fe400078e3cff */
[----:B------:R-:W-:-:S02]  /*06a0*/  LOP3.LUT R7, R4, R3, RZ, 0x3c, !PT ;  /* 0x0000000304077212 */ /* 0x000fc400078e3cff */
[----:B------:R-:W-:Y:S02]  /*06b0*/  SHF.R.U32.HI R8, RZ, 0x1e, R8 ;  /* 0x0000001eff087819 */ /* 0x000fe40000011608 */
[----:B------:R-:W0:Y:S01]  /*06c0*/  I2F.F64.S64 R4, R6 ;  /* 0x0000000600047312 */ /* 0x000e220000301c00 */
[C---:B------:R-:W-:Y:S02]  /*06d0*/  LOP3.LUT R2, R3.reuse, R2, RZ, 0x3c, !PT ;  /* 0x0000000203027212 */ /* 0x040fe400078e3cff */
[----:B------:R-:W-:Y:S02]  /*06e0*/  LEA.HI R8, R3, R8, RZ, 0x1 ;  /* 0x0000000803087211 */ /* 0x000fe400078f08ff */
[----:B------:R-:W-:Y:S02]  /*06f0*/  ISETP.GE.AND P1, PT, R2, RZ, PT ;  /* 0x000000ff0200720c */ /* 0x000fe40003f26270 */
[----:B------:R-:W-:-:S05]  /*0700*/  IADD3 R2, PT, PT, -R8, RZ, RZ ;  /* 0x000000ff08027210 */ /* 0x000fca0007ffe1ff */
[----:B------:R-:W-:Y:S01]  /*0710*/  @!P0 IMAD.MOV.U32 R8, RZ, RZ, R2 ;  /* 0x000000ffff088224 */ /* 0x000fe200078e0002 */
[----:B0-----:R-:W-:-:S10]  /*0720*/  DMUL R4, R4, UR4 ;  /* 0x0000000404047c28 */ /* 0x001fd40008000000 */
[----:B------:R-:W0:Y:S02]  /*0730*/  F2F.F32.F64 R4, R4 ;  /* 0x0000000400047310 */ /* 0x000e240000301000 */
[----:B0-----:R-:W-:-:S07]  /*0740*/  FSEL R6, -R4, R4, !P1 ;  /* 0x0000000404067208 */ /* 0x001fce0004800100 */
.L_x_11:
[----:B------:R-:W-:Y:S05]  /*0750*/  BSYNC.RECONVERGENT B0 ;  /* 0x0000000000007941 */ /* 0x000fea0003800200 */
.L_x_10:
[----:B------:R-:W-:Y:S02]  /*0760*/  IMAD.MOV.U32 R3, RZ, RZ, 0x3c190000 ;  /* 0x3c190000ff037424 */ /* 0x000fe400078e00ff */
[C---:B------:R-:W-:Y:S01]  /*0770*/  FMUL R4, R6.reuse, R6 ;  /* 0x0000000606047220 */ /* 0x040fe20000400000 */
[----:B------:R-:W-:Y:S02]  /*0780*/  FSETP.NEU.AND P0, PT, |R6|, 0.00049096695147454738617, PT ;  /* 0x3a00b43c0600780b */ /* 0x000fe40003f0d200 */
[----:B------:R-:W-:Y:S01]  /*0790*/  LOP3.LUT R8, R8, 0x1, RZ, 0xc0, !PT ;  /* 0x0000000108087812 */ /* 0x000fe200078ec0ff */
[----:B------:R-:W-:-:S03]  /*07a0*/  FFMA R3, R4, R3, 0.003265380859375 ;  /* 0x3b56000004037423 */ /* 0x000fc60000000003 */
[----:B------:R-:W-:Y:S01]  /*07b0*/  ISETP.NE.U32.AND P1, PT, R8, 0x1, PT ;  /* 0x000000010800780c */ /* 0x000fe20003f25070 */
[----:B------:R-:W-:-:S04]  /*07c0*/  FFMA R3, R4, R3, 0.0242919921875 ;  /* 0x3cc7000004037423 */ /* 0x000fc80000000003 */
[----:B------:R-:W-:-:S04]  /*07d0*/  FFMA R3, R4, R3, 0.053466796875 ;  /* 0x3d5b000004037423 */ /* 0x000fc80000000003 */
[C---:B------:R-:W-:Y:S02]  /*07e0*/  FFMA R5, R4.reuse, R3, 0.13337790966033935547 ;  /* 0x3e08943804057423 */ /* 0x040fe40000000003 */
[----:B------:R-:W0:Y:S02]  /*07f0*/  LDC.64 R2, c[0x0][0x388] ;  /* 0x0000e200ff027b82 */ /* 0x000e240000000a00 */
[C---:B------:R-:W-:Y:S01]  /*0800*/  FFMA R5, R4.reuse, R5, 0.33333230018615722656 ;  /* 0x3eaaaa8804057423 */ /* 0x040fe20000000005 */
[----:B------:R-:W-:-:S04]  /*0810*/  FMUL R4, R4, R6 ;  /* 0x0000000604047220 */ /* 0x000fc80000400000 */
[----:B------:R-:W-:-:S06]  /*0820*/  @P0 FFMA R6, R5, R4, R6 ;  /* 0x0000000405060223 */ /* 0x000fcc0000000006 */
[----:B------:R-:W1:Y:S01]  /*0830*/  @!P1 MUFU.RCP R6, -R6 ;  /* 0x8000000600069308 */ /* 0x000e620000001000 */
[----:B0-----:R-:W-:-:S05]  /*0840*/  IMAD.WIDE R2, R0, 0x4, R2 ;  /* 0x0000000400027825 */ /* 0x001fca00078e0202 */
[----:B-1----:R-:W-:Y:S01]  /*0850*/  STG.E desc[UR6][R2.64], R6 ;  /* 0x0000000602007986 */ /* 0x002fe2000c101906 */
[----:B------:R-:W-:Y:S05]  /*0860*/  EXIT ;  /* 0x000000000000794d */ /* 0x000fea0003800000 */
.L_x_15:
        /* <DEDUP_REMOVED lines=9> */
.L_x_1122:


//--------------------- .text.cos_backward_kernel --------------------------
	.section	.text.cos_backward_kernel,"ax",@progbits
	.align	128
        .global         cos_backward_kernel
        .type           cos_backward_kernel,@function
        .size           cos_backward_kernel,(.L_x_1123 - cos_backward_kernel)
        .other          cos_backward_kernel,@"STO_CUDA_ENTRY STV_DEFAULT"
cos_backward_kernel:
.text.cos_backward_kernel:
        /* <DEDUP_REMOVED lines=10> */
[----:B0-----:R-:W-:-:S05]  /*00a0*/  IMAD.WIDE R4, R2, 0x4, R4 ;  /* 0x0000000402047825 */ /* 0x001fca00078e0204 */
[----:B-1----:R-:W2:Y:S01]  /*00b0*/  LDG.E R0, desc[UR6][R4.64] ;  /* 0x0000000604007981 */ /* 0x002ea2000c1e1900 */
[----:B------:R-:W-:Y:S01]  /*00c0*/  BSSY.RECONVERGENT B0, `(.L_x_16) ;  /* 0x0000069000007945 */ /* 0x000fe20003800200 */
[C---:B--2---:R-:W-:Y:S01]  /*00d0*/  FMUL R3, R0.reuse, 0.63661974668502807617 ;  /* 0x3f22f98300037820 */ /* 0x044fe20000400000 */
[----:B------:R-:W-:-:S05]  /*00e0*/  FSETP.GE.AND P0, PT, |R0|, 105615, PT ;  /* 0x47ce47800000780b */ /* 0x000fca0003f06200 */
        /* <DEDUP_REMOVED lines=17> */
.L_x_18:
        /* <DEDUP_REMOVED lines=40> */
[--C-:B------:R-:W-:Y:S01]  /*0480*/  @P4 IMAD.MOV.U32 R4, RZ, RZ, R10.reuse ;  /* 0x000000ffff044224 */ /* 0x100fe200078e000a */
[----:B------:R-:W-:Y:S01]  /*0490*/  ISETP.EQ.AND P4, PT, R6, 0x4, PT ;  /* 0x000000040600780c */ /* 0x000fe20003f82270 */
[----:B------:R-:W-:Y:S01]  /*04a0*/  @P2 IMAD.MOV.U32 R5, RZ, RZ, R10 ;  /* 0x000000ffff052224 */ /* 0x000fe200078e000a */
[----:B------:R-:W-:Y:S01]  /*04b0*/  @P2 MOV R4, R12 ;  /* 0x0000000c00042202 */ /* 0x000fe20000000f00 */
[----:B------:R-:W-:Y:S02]  /*04c0*/  @P1 IMAD.MOV.U32 R4, RZ, RZ, R13 ;  /* 0x000000ffff041224 */ /* 0x000fe400078e000d */
[----:B------:R-:W-:-:S02]  /*04d0*/  @P0 IMAD.MOV.U32 R4, RZ, RZ, R14 ;  /* 0x000000ffff040224 */ /* 0x000fc400078e000e */
[----:B------:R-:W-:Y:S02]  /*04e0*/  @P1 IMAD.MOV.U32 R5, RZ, RZ, R12 ;  /* 0x000000ffff051224 */ /* 0x000fe400078e000c */
[----:B------:R-:W-:Y:S02]  /*04f0*/  @P3 IMAD.MOV.U32 R4, RZ, RZ, R15 ;  /* 0x000000ffff043224 */ /* 0x000fe400078e000f */
[----:B------:R-:W-:Y:S02]  /*0500*/  @P5 IMAD.MOV.U32 R4, RZ, RZ, R11 ;  /* 0x000000ffff045224 */ /* 0x000fe400078e000b */
[----:B------:R-:W-:Y:S01]  /*0510*/  @P0 IMAD.MOV.U32 R5, RZ, RZ, R13 ;  /* 0x000000ffff050224 */ /* 0x000fe200078e000d */
[----:B------:R-:W-:Y:S01]  /*0520*/  @P3 MOV R5, R14 ;  /* 0x0000000e00053202 */ /* 0x000fe20000000f00 */
[----:B------:R-:W-:Y:S01]  /*0530*/  @P5 IMAD.MOV.U32 R5, RZ, RZ, R15 ;  /* 0x000000ffff055224 */ /* 0x000fe200078e000f */
[----:B------:R-:W-:Y:S01]  /*0540*/  @P4 MOV R5, R11 ;  /* 0x0000000b00054202 */ /* 0x000fe20000000f00 */
[----:B------:R-:W-:Y:S01]  /*0550*/  IMAD.MOV.U32 R8, RZ, RZ, R4 ;  /* 0x000000ffff087224 */ /* 0x000fe200078e0004 */
[----:B------:R-:W-:Y:S06]  /*0560*/  @!P6 BRA `(.L_x_20) ;  /* 0x00000000002ce947 */ /* 0x000fec0003800000 */
[----:B------:R-:W-:Y:S01]  /*0570*/  @P2 IMAD.MOV.U32 R4, RZ, RZ, R9 ;  /* 0x000000ffff042224 */ /* 0x000fe200078e0009 */
[----:B------:R-:W-:Y:S01]  /*0580*/  LOP3.LUT R3, R3, 0x1f, RZ, 0xc0, !PT ;  /* 0x0000001f03037812 */ /* 0x000fe200078ec0ff */
[----:B------:R-:W-:Y:S01]  /*0590*/  @P1 IMAD.MOV.U32 R4, RZ, RZ, R10 ;  /* 0x000000ffff041224 */ /* 0x000fe200078e000a */
[----:B------:R-:W-:Y:S01]  /*05a0*/  @P0 MOV R4, R12 ;  /* 0x0000000c00040202 */ /* 0x000fe20000000f00 */
[----:B------:R-:W-:Y:S01]  /*05b0*/  @P3 IMAD.MOV.U32 R4, RZ, RZ, R13 ;  /* 0x000000ffff043224 */ /* 0x000fe200078e000d */
[----:B------:R-:W-:Y:S01]  /*05c0*/  ISETP.EQ.AND P0, PT, R6, 0x8, PT ;  /* 0x000000080600780c */ /* 0x000fe20003f02270 */
[----:B------:R-:W-:Y:S01]  /*05d0*/  @P5 IMAD.MOV.U32 R4, RZ, RZ, R14 ;  /* 0x000000ffff045224 */ /* 0x000fe200078e000e */
[----:B------:R-:W-:Y:S01]  /*05e0*/  SHF.L.W.U32.HI R8, R5, R3, R8 ;  /* 0x0000000305087219 */ /* 0x000fe20000010e08 */
[----:B------:R-:W-:-:S10]  /*05f0*/  @P4 IMAD.MOV.U32 R4, RZ, RZ, R15 ;  /* 0x000000ffff044224 */ /* 0x000fd400078e000f */
[----:B------:R-:W-:-:S04]  /*0600*/  @P0 MOV R4, R11 ;  /* 0x0000000b00040202 */ /* 0x000fc80000000f00 */
[----:B------:R-:W-:-:S07]  /*0610*/  SHF.L.W.U32.HI R5, R4, R3, R5 ;  /* 0x0000000304057219 */ /* 0x000fce0000010e05 */
.L_x_20:
[----:B------:R-:W-:Y:S05]  /*0620*/  BSYNC.RECONVERGENT B1 ;  /* 0x0000000000017941 */ /* 0x000fea0003800200 */
.L_x_19:
        /* <DEDUP_REMOVED lines=12> */
[----:B------:R-:W-:-:S03]  /*06f0*/  ISETP.GE.AND P1, PT, R0, RZ, PT ;  /* 0x000000ff0000720c */ /* 0x000fc60003f26270 */
[----:B------:R-:W-:-:S04]  /*0700*/  IMAD.MOV R0, RZ, RZ, -R3 ;  /* 0x000000ffff007224 */ /* 0x000fc800078e0a03 */
[----:B------:R-:W-:Y:S01]  /*0710*/  @!P0 IMAD.MOV.U32 R3, RZ, RZ, R0 ;  /* 0x000000ffff038224 */ /* 0x000fe200078e0000 */
[----:B0-----:R-:W-:-:S10]  /*0720*/  DMUL R4, R4, UR4 ;  /* 0x0000000404047c28 */ /* 0x001fd40008000000 */
[----:B------:R-:W0:Y:S02]  /*0730*/  F2F.F32.F64 R4, R4 ;  /* 0x0000000400047310 */ /* 0x000e240000301000 */
[----:B0-----:R-:W-:-:S07]  /*0740*/  FSEL R8, -R4, R4, !P1 ;  /* 0x0000000404087208 */ /* 0x001fce0004800100 */
.L_x_17:
[----:B------:R-:W-:Y:S05]  /*0750*/  BSYNC.RECONVERGENT B0 ;  /* 0x0000000000007941 */ /* 0x000fea0003800200 */
.L_x_16:
[----:B------:R-:W0:Y:S01]  /*0760*/  LDC.64 R6, c[0x0][0x388] ;  /* 0x0000e200ff067b82 */ /* 0x000e220000000a00 */
[----:B------:R-:W-:Y:S01]  /*0770*/  MOV R10, 0x37cbac00 ;  /* 0x37cbac00000a7802 */ /* 0x000fe20000000f00 */
[----:B------:R-:W-:Y:S01]  /*0780*/  FMUL R9, R8, R8 ;  /* 0x0000000808097220 */ /* 0x000fe20000400000 */
[----:B------:R-:W-:-:S05]  /*0790*/  LOP3.LUT R0, R3, 0x1, RZ, 0xc0, !PT ;  /* 0x0000000103007812 */ /* 0x000fca00078ec0ff */
[----:B------:R-:W1:Y:S01]  /*07a0*/  LDC.64 R4, c[0x0][0x390] ;  /* 0x0000e400ff047b82 */ /* 0x000e620000000a00 */
[----:B0-----:R-:W-:-:S06]  /*07b0*/  IMAD.WIDE R6, R2, 0x4, R6 ;  /* 0x0000000402067825 */ /* 0x001fcc00078e0206 */
[----:B------:R-:W2:Y:S01]  /*07c0*/  LDG.E R7, desc[UR6][R6.64] ;  /* 0x0000000606077981 */ /* 0x000ea2000c1e1900 */
[----:B------:R-:W-:Y:S01]  /*07d0*/  ISETP.NE.U32.AND P0, PT, R0, 0x1, PT ;  /* 0x000000010000780c */ /* 0x000fe20003f05070 */
[----:B------:R-:W-:Y:S01]  /*07e0*/  FFMA R10, R9, R10, -0.0013887860113754868507 ;  /* 0xbab607ed090a7423 */ /* 0x000fe2000000000a */
[----:B------:R-:W-:Y:S01]  /*07f0*/  IMAD.MOV.U32 R0, RZ, RZ, 0x3d2aaabb ;  /* 0x3d2aaabbff007424 */ /* 0x000fe200078e00ff */
[----:B------:R-:W-:Y:S01]  /*0800*/  LOP3.LUT P1, RZ, R3, 0x2, RZ, 0xc0, !PT ;  /* 0x0000000203ff7812 */ /* 0x000fe2000782c0ff */
[----:B------:R-:W-:Y:S02]  /*0810*/  IMAD.MOV.U32 R11, RZ, RZ, 0x3effffff ;  /* 0x3effffffff0b7424 */ /* 0x000fe400078e00ff */
[----:B------:R-:W-:Y:S01]  /*0820*/  FSEL R10, R10, -0.00019574658654164522886, !P0 ;  /* 0xb94d41530a0a7808 */ /* 0x000fe20004000000 */
[----:B-1----:R-:W-:Y:S01]  /*0830*/  IMAD.WIDE R4, R2, 0x4, R4 ;  /* 0x0000000402047825 */ /* 0x002fe200078e0204 */
[----:B------:R-:W-:Y:S02]  /*0840*/  FSEL R0, R0, 0.0083327032625675201416, !P0 ;  /* 0x3c0885e400007808 */ /* 0x000fe40004000000 */
[----:B------:R-:W-:-:S03]  /*0850*/  FSEL R3, -R11, -0.16666662693023681641, !P0 ;  /* 0xbe2aaaa80b037808 */ /* 0x000fc60004000100 */
[----:B------:R-:W-:Y:S01]  /*0860*/  FFMA R10, R9, R10, R0 ;  /* 0x0000000a090a7223 */ /* 0x000fe20000000000 */
[----:B------:R-:W-:-:S03]  /*0870*/  FSEL R0, R8, 1, P0 ;  /* 0x3f80000008007808 */ /* 0x000fc60000000000 */
[C---:B------:R-:W-:Y:S02]  /*0880*/  FFMA R3, R9.reuse, R10, R3 ;  /* 0x0000000a09037223 */ /* 0x040fe40000000003 */
[----:B------:R-:W-:-:S04]  /*0890*/  FFMA R9, R9, R0, RZ ;  /* 0x0000000009097223 */ /* 0x000fc800000000ff */
[----:B------:R-:W-:-:S04]  /*08a0*/  FFMA R0, R9, R3, R0 ;  /* 0x0000000309007223 */ /* 0x000fc80000000000 */
[----:B------:R-:W-:-:S04]  /*08b0*/  @P1 FADD R0, RZ, -R0 ;  /* 0x80000000ff001221 */ /* 0x000fc80000000000 */
[----:B--2---:R-:W-:-:S05]  /*08c0*/  FMUL R7, R0, -R7 ;  /* 0x8000000700077220 */ /* 0x004fca0000400000 */
[----:B------:R-:W-:Y:S01]  /*08d0*/  STG.E desc[UR6][R4.64], R7 ;  /* 0x0000000704007986 */ /* 0x000fe2000c101906 */
[----:B------:R-:W-:Y:S05]  /*08e0*/  EXIT ;  /* 0x000000000000794d */ /* 0x000fea0003800000 */
.L_x_21:
        /* <DEDUP_REMOVED lines=9> */
.L_x_1123:


//--------------------- .text.cos_kernel          --------------------------
	.section	.text.cos_kernel,"ax",@progbits
	.align	128
        .global         cos_kernel
        .type           cos_kernel,@function
        .size           cos_kernel,(.L_x_1124 - cos_kernel)
        .other          cos_kernel,@"STO_CUDA_ENTRY STV_DEFAULT"
cos_kernel:
.text.cos_kernel:
        /* <DEDUP_REMOVED lines=32> */
.L_x_24:
[----:B0-----:R-:W-:Y:S01]  /*0200*/  IMAD.U32 R6, RZ, RZ, UR8 ;  /* 0x00000008ff067e24 */ /* 0x001fe2000f8e00ff */
[----:B------:R-:W-:-:S05]  /*0210*/  MOV R7, UR9 ;  /* 0x0000000900077c02 */ /* 0x000fca0008000f00 */
        /* <DEDUP_REMOVED lines=38> */
[----:B------:R-:W-:Y:S01]  /*0480*/  @P4 IMAD.MOV.U32 R4, RZ, RZ, R10 ;  /* 0x000000ffff044224 */ /* 0x000fe200078e000a */
[----:B------:R-:W-:Y:S01]  /*0490*/  ISETP.EQ.AND P4, PT, R6, 0x4, PT ;  /* 0x000000040600780c */ /* 0x000fe20003f82270 */
[----:B------:R-:W-:Y:S02]  /*04a0*/  @P2 IMAD.MOV.U32 R4, RZ, RZ, R12 ;  /* 0x000000ffff042224 */ /* 0x000fe400078e000c */
[----:B------:R-:W-:Y:S02]  /*04b0*/  @P1 IMAD.MOV.U32 R4, RZ, RZ, R13 ;  /* 0x000000ffff041224 */ /* 0x000fe400078e000d */
[----:B------:R-:W-:-:S02]  /*04c0*/  @P0 IMAD.MOV.U32 R4, RZ, RZ, R14 ;  /* 0x000000ffff040224 */ /* 0x000fc400078e000e */
[----:B------:R-:W-:Y:S01]  /*04d0*/  @P2 IMAD.MOV.U32 R5, RZ, RZ, R10 ;  /* 0x000000ffff052224 */ /* 0x000fe200078e000a */
[----:B------:R-:W-:Y:S01]  /*04e0*/  @P1 MOV R5, R12 ;  /* 0x0000000c00051202 */ /* 0x000fe20000000f00 */
[----:B------:R-:W-:Y:S01]  /*04f0*/  @P0 IMAD.MOV.U32 R5, RZ, RZ, R13 ;  /* 0x000000ffff050224 */ /* 0x000fe200078e000d */
[----:B------:R-:W-:Y:S01]  /*0500*/  @P3 MOV R4, R15 ;  /* 0x0000000f00043202 */ /* 0x000fe20000000f00 */
[----:B------:R-:W-:Y:S02]  /*0510*/  @P5 IMAD.MOV.U32 R4, RZ, RZ, R11 ;  /* 0x000000ffff045224 */ /* 0x000fe400078e000b */
[----:B------:R-:W-:Y:S02]  /*0520*/  @P3 IMAD.MOV.U32 R5, RZ, RZ, R14 ;  /* 0x000000ffff053224 */ /* 0x000fe400078e000e */
[----:B------:R-:W-:Y:S02]  /*0530*/  @P5 IMAD.MOV.U32 R5, RZ, RZ, R15 ;  /* 0x000000ffff055224 */ /* 0x000fe400078e000f */
[----:B------:R-:W-:-:S02]  /*0540*/  @P4 IMAD.MOV.U32 R5, RZ, RZ, R11 ;  /* 0x000000ffff054224 */ /* 0x000fc400078e000b */
        /* <DEDUP_REMOVED lines=8> */
[----:B------:R-:W-:Y:S01]  /*05d0*/  SHF.L.W.U32.HI R8, R5, R3, R8 ;  /* 0x0000000305087219 */ /* 0x000fe20000010e08 */
[----:B------:R-:W-:Y:S01]  /*05e0*/  @P5 IMAD.MOV.U32 R4, RZ, RZ, R14 ;  /* 0x000000ffff045224 */ /* 0x000fe200078e000e */
[----:B------:R-:W-:-:S09]  /*05f0*/  @P4 MOV R4, R15 ;  /* 0x0000000f00044202 */ /* 0x000fd20000000f00 */
[----:B------:R-:W-:-:S05]  /*0600*/  @P0 IMAD.MOV.U32 R4, RZ, RZ, R11 ;  /* 0x000000ffff040224 */ /* 0x000fca00078e000b */
[----:B------:R-:W-:-:S07]  /*0610*/  SHF.L.W.U32.HI R5, R4, R3, R5 ;  /* 0x0000000304057219 */ /* 0x000fce0000010e05 */
.L_x_26:
[----:B------:R-:W-:Y:S05]  /*0620*/  BSYNC.RECONVERGENT B1 ;  /* 0x0000000000017941 */ /* 0x000fea0003800200 */
.L_x_25:
        /* <DEDUP_REMOVED lines=18> */
.L_x_23:
[----:B------:R-:W-:Y:S05]  /*0750*/  BSYNC.RECONVERGENT B0 ;  /* 0x0000000000007941 */ /* 0x000fea0003800200 */
.L_x_22:
[----:B------:R-:W-:Y:S01]  /*0760*/  MOV R0, 0x37cbac00 ;  /* 0x37cbac0000007802 */ /* 0x000fe20000000f00 */
[----:B------:R-:W-:Y:S01]  /*0770*/  FMUL R7, R6, R6 ;  /* 0x0000000606077220 */ /* 0x000fe20000400000 */
[C---:B------:R-:W-:Y:S01]  /*0780*/  LOP3.LUT R8, R3.reuse, 0x1, RZ, 0xc0, !PT ;  /* 0x0000000103087812 */ /* 0x040fe200078ec0ff */
[----:B------:R-:W0:Y:S01]  /*0790*/  LDC.64 R4, c[0x0][0x388] ;  /* 0x0000e200ff047b82 */ /* 0x000e220000000a00 */
[----:B------:R-:W-:Y:S02]  /*07a0*/  VIADD R3, R3, 0x1 ;  /* 0x0000000103037836 */ /* 0x000fe40000000000 */
[----:B------:R-:W-:Y:S01]  /*07b0*/  FFMA R0, R7, R0, -0.0013887860113754868507 ;  /* 0xbab607ed07007423 */ /* 0x000fe20000000000 */
[----:B------:R-:W-:Y:S01]  /*07c0*/  ISETP.NE.U32.AND P0, PT, R8, 0x1, PT ;  /* 0x000000010800780c */ /* 0x000fe20003f05070 */
[----:B------:R-:W-:Y:S02]  /*07d0*/  IMAD.MOV.U32 R8, RZ, RZ, 0x3c0885e4 ;  /* 0x3c0885e4ff087424 */ /* 0x000fe400078e00ff */
[----:B------:R-:W-:Y:S01]  /*07e0*/  IMAD.MOV.U32 R9, RZ, RZ, 0x3e2aaaa8 ;  /* 0x3e2aaaa8ff097424 */ /* 0x000fe200078e00ff */
[----:B------:R-:W-:-:S02]  /*07f0*/  FSEL R0, R0, -0.00019574658654164522886, P0 ;  /* 0xb94d415300007808 */ /* 0x000fc40000000000 */
[----:B------:R-:W-:Y:S02]  /*0800*/  FSEL R8, R8, 0.041666727513074874878, !P0 ;  /* 0x3d2aaabb08087808 */ /* 0x000fe40004000000 */
[----:B------:R-:W-:Y:S02]  /*0810*/  LOP3.LUT P1, RZ, R3, 0x2, RZ, 0xc0, !PT ;  /* 0x0000000203ff7812 */ /* 0x000fe4000782c0ff */
[----:B------:R-:W-:Y:S01]  /*0820*/  FSEL R3, -R9, -0.4999999701976776123, !P0 ;  /* 0xbeffffff09037808 */ /* 0x000fe20004000100 */
[----:B------:R-:W-:Y:S01]  /*0830*/  FFMA R8, R7, R0, R8 ;  /* 0x0000000007087223 */ /* 0x000fe20000000008 */
[----:B------:R-:W-:-:S03]  /*0840*/  FSEL R0, R6, 1, !P0 ;  /* 0x3f80000006007808 */ /* 0x000fc60004000000 */
[C---:B------:R-:W-:Y:S02]  /*0850*/  FFMA R3, R7.reuse, R8, R3 ;  /* 0x0000000807037223 */ /* 0x040fe40000000003 */
[----:B------:R-:W-:-:S04]  /*0860*/  FFMA R7, R7, R0, RZ ;  /* 0x0000000007077223 */ /* 0x000fc800000000ff */
[----:B------:R-:W-:Y:S01]  /*0870*/  FFMA R3, R7, R3, R0 ;  /* 0x0000000307037223 */ /* 0x000fe20000000000 */
[----:B0-----:R-:W-:-:S04]  /*0880*/  IMAD.WIDE R4, R2, 0x4, R4 ;  /* 0x0000000402047825 */ /* 0x001fc800078e0204 */
[----:B------:R-:W-:-:S05]  /*0890*/  @P1 FADD R3, RZ, -R3 ;  /* 0x80000003ff031221 */ /* 0x000fca0000000000 */
[----:B------:R-:W-:Y:S01]  /*08a0*/  STG.E desc[UR6][R4.64], R3 ;  /* 0x0000000304007986 */ /* 0x000fe2000c101906 */
[----:B------:R-:W-:Y:S05]  /*08b0*/  EXIT ;  /* 0x000000000000794d */ /* 0x000fea0003800000 */
.L_x_27:
        /* <DEDUP_REMOVED lines=12> */
.L_x_1124:


//--------------------- .text.sin_backward_kernel --------------------------
	.section	.text.sin_backward_kernel,"ax",@progbits
	.align	128
        .global         sin_backward_kernel
        .type           sin_backward_kernel,@function
        .size           sin_backward_kernel,(.L_x_1125 - sin_backward_kernel)
        .other          sin_backward_kernel,@"STO_CUDA_ENTRY STV_DEFAULT"
sin_backward_kernel:
.text.sin_backward_kernel:
        /* <DEDUP_REMOVED lines=32> */
.L_x_30:
        /* <DEDUP_REMOVED lines=52> */
[----:B------:R-:W-:Y:S01]  /*0540*/  MOV R8, R4 ;  /* 0x0000000400087202 */ /* 0x000fe20000000f00 */
[----:B------:R-:W-:Y:S01]  /*0550*/  @P4 IMAD.MOV.U32 R5, RZ, RZ, R11 ;  /* 0x000000ffff054224 */ /* 0x000fe200078e000b */
[----:B------:R-:W-:Y:S06]  /*0560*/  @!P6 BRA `(.L_x_32) ;  /* 0x00000000002ce947 */ /* 0x000fec0003800000 */
[----:B------:R-:W-:Y:S01]  /*0570*/  @P2 IMAD.MOV.U32 R4, RZ, RZ, R9 ;  /* 0x000000ffff042224 */ /* 0x000fe200078e0009 */
[----:B------:R-:W-:Y:S01]  /*0580*/  LOP3.LUT R3, R3, 0x1f, RZ, 0xc0, !PT ;  /* 0x0000001f03037812 */ /* 0x000fe200078ec0ff */
[----:B------:R-:W-:Y:S02]  /*0590*/  @P1 IMAD.MOV.U32 R4, RZ, RZ, R10 ;  /* 0x000000ffff041224 */ /* 0x000fe400078e000a */
[----:B------:R-:W-:Y:S01]  /*05a0*/  @P0 IMAD.MOV.U32 R4, RZ, RZ, R12 ;  /* 0x000000ffff040224 */ /* 0x000fe200078e000c */
[----:B------:R-:W-:Y:S02]  /*05b0*/  ISETP.EQ.AND P0, PT, R6, 0x8, PT ;  /* 0x000000080600780c */ /* 0x000fe40003f02270 */
[----:B------:R-:W-:Y:S01]  /*05c0*/  @P3 MOV R4, R13 ;  /* 0x0000000d00043202 */ /* 0x000fe20000000f00 */
[----:B------:R-:W-:Y:S01]  /*05d0*/  @P5 IMAD.MOV.U32 R4, RZ, RZ, R14 ;  /* 0x000000ffff045224 */ /* 0x000fe200078e000e */
[----:B------:R-:W-:Y:S01]  /*05e0*/  SHF.L.W.U32.HI R8, R5, R3, R8 ;  /* 0x0000000305087219 */ /* 0x000fe20000010e08 */
[----:B------:R-:W-:-:S08]  /*05f0*/  @P4 IMAD.MOV.U32 R4, RZ, RZ, R15 ;  /* 0x000000ffff044224 */ /* 0x000fd000078e000f */
[----:B------:R-:W-:-:S05]  /*0600*/  @P0 IMAD.MOV.U32 R4, RZ, RZ, R11 ;  /* 0x000000ffff040224 */ /* 0x000fca00078e000b */
[----:B------:R-:W-:-:S07]  /*0610*/  SHF.L.W.U32.HI R5, R4, R3, R5 ;  /* 0x0000000304057219 */ /* 0x000fce0000010e05 */
.L_x_32:
[----:B------:R-:W-:Y:S05]  /*0620*/  BSYNC.RECONVERGENT B1 ;  /* 0x0000000000017941 */ /* 0x000fea0003800200 */
.L_x_31:
[C---:B------:R-:W-:Y:S01]  /*0630*/  SHF.L.W.U32.HI R9, R5.reuse, 0x2, R8 ;  /* 0x0000000205097819 */ /* 0x040fe20000010e08 */
[----:B------:R-:W-:Y:S01]  /*0640*/  UMOV UR4, 0x54442d19 ;  /* 0x54442d1900047882 */ /* 0x000fe20000000000 */
[----:B------:R-:W-:Y:S01]  /*0650*/  SHF.L.U32 R5, R5, 0x2, RZ ;  /* 0x0000000205057819 */ /* 0x000fe200000006ff */
        /* <DEDUP_REMOVED lines=15> */
.L_x_29:
[----:B------:R-:W-:Y:S05]  /*0750*/  BSYNC.RECONVERGENT B0 ;  /* 0x0000000000007941 */ /* 0x000fea0003800200 */
.L_x_28:
[----:B------:R-:W0:Y:S01]  /*0760*/  LDC.64 R6, c[0x0][0x388] ;  /* 0x0000e200ff067b82 */ /* 0x000e220000000a00 */
[----:B------:R-:W-:Y:S02]  /*0770*/  IMAD.MOV.U32 R10, RZ, RZ, 0x37cbac00 ;  /* 0x37cbac00ff0a7424 */ /* 0x000fe400078e00ff */
[----:B------:R-:W-:Y:S01]  /*0780*/  FMUL R9, R8, R8 ;  /* 0x0000000808097220 */ /* 0x000fe20000400000 */
[----:B------:R-:W-:-:S04]  /*0790*/  LOP3.LUT R0, R3, 0x1, RZ, 0xc0, !PT ;  /* 0x0000000103007812 */ /* 0x000fc800078ec0ff */
[----:B------:R-:W1:Y:S01]  /*07a0*/  LDC.64 R4, c[0x0][0x390] ;  /* 0x0000e400ff047b82 */ /* 0x000e620000000a00 */
[----:B0-----:R-:W-:-:S06]  /*07b0*/  IMAD.WIDE R6, R2, 0x4, R6 ;  /* 0x0000000402067825 */ /* 0x001fcc00078e0206 */
[----:B------:R0:W2:Y:S01]  /*07c0*/  LDG.E R7, desc[UR6][R6.64] ;  /* 0x0000000606077981 */ /* 0x0000a2000c1e1900 */
[----:B------:R-:W-:Y:S01]  /*07d0*/  FFMA R10, R9, R10, -0.0013887860113754868507 ;  /* 0xbab607ed090a7423 */ /* 0x000fe2000000000a */
[----:B------:R-:W-:Y:S01]  /*07e0*/  ISETP.NE.U32.AND P0, PT, R0, 0x1, PT ;  /* 0x000000010000780c */ /* 0x000fe20003f05070 */
[----:B------:R-:W-:Y:S01]  /*07f0*/  VIADD R3, R3, 0x1 ;  /* 0x0000000103037836 */ /* 0x000fe20000000000 */
[----:B------:R-:W-:Y:S01]  /*0800*/  MOV R0, 0x3c0885e4 ;  /* 0x3c0885e400007802 */ /* 0x000fe20000000f00 */
[----:B-1----:R-:W-:Y:S01]  /*0810*/  IMAD.WIDE R4, R2, 0x4, R4 ;  /* 0x0000000402047825 */ /* 0x002fe200078e0204 */
[----:B------:R-:W-:Y:S02]  /*0820*/  FSEL R10, R10, -0.00019574658654164522886, P0 ;  /* 0xb94d41530a0a7808 */ /* 0x000fe40000000000 */
[----:B------:R-:W-:Y:S01]  /*0830*/  FSEL R0, R0, 0.041666727513074874878, !P0 ;  /* 0x3d2aaabb00007808 */ /* 0x000fe20004000000 */
[----:B0-----:R-:W-:Y:S01]  /*0840*/  IMAD.MOV.U32 R6, RZ, RZ, 0x3e2aaaa8 ;  /* 0x3e2aaaa8ff067424 */ /* 0x001fe200078e00ff */
[----:B------:R-:W-:-:S03]  /*0850*/  LOP3.LUT P1, RZ, R3, 0x2, RZ, 0xc0, !PT ;  /* 0x0000000203ff7812 */ /* 0x000fc6000782c0ff */
[----:B------:R-:W-:Y:S01]  /*0860*/  FFMA R10, R9, R10, R0 ;  /* 0x0000000a090a7223 */ /* 0x000fe20000000000 */
[----:B------:R-:W-:Y:S02]  /*0870*/  FSEL R0, R8, 1, !P0 ;  /* 0x3f80000008007808 */ /* 0x000fe40004000000 */
[----:B------:R-:W-:-:S05]  /*0880*/  FSEL R3, -R6, -0.4999999701976776123, !P0 ;  /* 0xbeffffff06037808 */ /* 0x000fca0004000100 */
[C---:B------:R-:W-:Y:S01]  /*0890*/  FFMA R3, R9.reuse, R10, R3 ;  /* 0x0000000a09037223 */ /* 0x040fe20000000003 */
[----:B------:R-:W-:-:S04]  /*08a0*/  FFMA R9, R9, R0, RZ ;  /* 0x0000000009097223 */ /* 0x000fc800000000ff */
[----:B------:R-:W-:-:S04]  /*08b0*/  FFMA R0, R9, R3, R0 ;  /* 0x0000000309007223 */ /* 0x000fc80000000000 */
[----:B------:R-:W-:-:S04]  /*08c0*/  @P1 FADD R0, RZ, -R0 ;  /* 0x80000000ff001221 */ /* 0x000fc80000000000 */
[----:B--2---:R-:W-:-:S05]  /*08d0*/  FMUL R7, R0, R7 ;  /* 0x0000000700077220 */ /* 0x004fca0000400000 */
[----:B------:R-:W-:Y:S01]  /*08e0*/  STG.E desc[UR6][R4.64], R7 ;  /* 0x0000000704007986 */ /* 0x000fe2000c101906 */
[----:B------:R-:W-:Y:S05]  /*08f0*/  EXIT ;  /* 0x000000000000794d */ /* 0x000fea0003800000 */
.L_x_33:
        /* <DEDUP_REMOVED lines=16> */
.L_x_1125:


//--------------------- .text.sin_kernel          --------------------------
	.section	.text.sin_kernel,"ax",@progbits
	.align	128
        .global         sin_kernel
        .type           sin_kernel,@function
        .size           sin_kernel,(.L_x_1126 - sin_kernel)
        .other          sin_kernel,@"STO_CUDA_ENTRY STV_DEFAULT"
sin_kernel:
.text.sin_kernel:
        /* <DEDUP_REMOVED lines=32> */
.L_x_36:
        /* <DEDUP_REMOVED lines=66> */
.L_x_38:
[----:B------:R-:W-:Y:S05]  /*0620*/  BSYNC.RECONVERGENT B1 ;  /* 0x0000000000017941 */ /* 0x000fea0003800200 */
.L_x_37:
        /* <DEDUP_REMOVED lines=18> */
.L_x_35:
[----:B------:R-:W-:Y:S05]  /*0750*/  BSYNC.RECONVERGENT B0 ;  /* 0x0000000000007941 */ /* 0x000fea0003800200 */
.L_x_34:
[----:B------:R-:W-:Y:S01]  /*0760*/  MOV R0, 0x37cbac00 ;  /* 0x37cbac0000007802 */ /* 0x000fe20000000f00 */
[----:B------:R-:W-:Y:S01]  /*0770*/  FMUL R7, R6, R6 ;  /* 0x0000000606077220 */ /* 0x000fe20000400000 */
[----:B------:R-:W-:Y:S01]  /*0780*/  LOP3.LUT R8, R3, 0x1, RZ, 0xc0, !PT ;  /* 0x0000000103087812 */ /* 0x000fe200078ec0ff */
[----:B------:R-:W0:Y:S01]  /*0790*/  LDC.64 R4, c[0x0][0x388] ;  /* 0x0000e200ff047b82 */ /* 0x000e220000000a00 */
[----:B------:R-:W-:Y:S02]  /*07a0*/  IMAD.MOV.U32 R9, RZ, RZ, 0x3effffff ;  /* 0x3effffffff097424 */ /* 0x000fe400078e00ff */
[----:B------:R-:W-:Y:S01]  /*07b0*/  FFMA R0, R7, R0, -0.0013887860113754868507 ;  /* 0xbab607ed07007423 */ /* 0x000fe20000000000 */
[----:B------:R-:W-:Y:S01]  /*07c0*/  ISETP.NE.U32.AND P0, PT, R8, 0x1, PT ;  /* 0x000000010800780c */ /* 0x000fe20003f05070 */
[----:B------:R-:W-:Y:S01]  /*07d0*/  IMAD.MOV.U32 R8, RZ, RZ, 0x3d2aaabb ;  /* 0x3d2aaabbff087424 */ /* 0x000fe200078e00ff */
[----:B------:R-:W-:Y:S02]  /*07e0*/  LOP3.LUT P1, RZ, R3, 0x2, RZ, 0xc0, !PT ;  /* 0x0000000203ff7812 */ /* 0x000fe4000782c0ff */
[----:B------:R-:W-:-:S02]  /*07f0*/  FSEL R0, R0, -0.00019574658654164522886, !P0 ;  /* 0xb94d415300007808 */ /* 0x000fc40004000000 */
[----:B------:R-:W-:Y:S02]  /*0800*/  FSEL R8, R8, 0.0083327032625675201416, !P0 ;  /* 0x3c0885e408087808 */ /* 0x000fe40004000000 */
[----:B------:R-:W-:-:S03]  /*0810*/  FSEL R3, -R9, -0.16666662693023681641, !P0 ;  /* 0xbe2aaaa809037808 */ /* 0x000fc60004000100 */
[----:B------:R-:W-:Y:S01]  /*0820*/  FFMA R8, R7, R0, R8 ;  /* 0x0000000007087223 */ /* 0x000fe20000000008 */
[----:B------:R-:W-:-:S03]  /*0830*/  FSEL R0, R6, 1, P0 ;  /* 0x3f80000006007808 */ /* 0x000fc60000000000 */
[C---:B------:R-:W-:Y:S02]  /*0840*/  FFMA R3, R7.reuse, R8, R3 ;  /* 0x0000000807037223 */ /* 0x040fe40000000003 */
[----:B------:R-:W-:-:S04]  /*0850*/  FFMA R7, R7, R0, RZ ;  /* 0x0000000007077223 */ /* 0x000fc800000000ff */
[----:B------:R-:W-:Y:S01]  /*0860*/  FFMA R3, R7, R3, R0 ;  /* 0x0000000307037223 */ /* 0x000fe20000000000 */
[----:B0-----:R-:W-:-:S04]  /*0870*/  IMAD.WIDE R4, R2, 0x4, R4 ;  /* 0x0000000402047825 */ /* 0x001fc800078e0204 */
[----:B------:R-:W-:-:S05]  /*0880*/  @P1 FADD R3, RZ, -R3 ;  /* 0x80000003ff031221 */ /* 0x000fca0000000000 */
[----:B------:R-:W-:Y:S01]  /*0890*/  STG.E desc[UR6][R4.64], R3 ;  /* 0x0000000304007986 */ /* 0x000fe2000c101906 */
[----:B------:R-:W-:Y:S05]  /*08a0*/  EXIT ;  /* 0x000000000000794d */ /* 0x000fea0003800000 */
.L_x_39:
        /* <DEDUP_REMOVED lines=13> */
.L_x_1126:


//--------------------- .text.not_equal_kernel    --------------------------
	.section	.text.not_equal_kernel,"ax",@progbits
	.align	128
        .global         not_equal_kernel
        .type           not_equal_kernel,@function
        .size           not_equal_kernel,(.L_x_1127 - not_equal_kernel)
        .other          not_equal_kernel,@"STO_CUDA_ENTRY STV_DEFAULT"
not_equal_kernel:
.text.not_equal_kernel:
        /* <DEDUP_REMOVED lines=9> */
[----:B------:R-:W1:Y:S07]  /*0090*/  LDCU.64 UR4, c[0x0][0x358] ;  /* 0x00006b00ff0477ac */ /* 0x000e6e0008000a00 */
[----:B------:R-:W2:Y:S08]  /*00a0*/  LDC.64 R4, c[0x0][0x388] ;  /* 0x0000e200ff047b82 */ /* 0x000eb00000000a00 */
[----:B------:R-:W3:Y:S01]  /*00b0*/  LDC.64 R6, c[0x0][0x390] ;  /* 0x0000e400ff067b82 */ /* 0x000ee20000000a00 */
[----:B0-----:R-:W-:-:S06]  /*00c0*/  IMAD.WIDE R2, R9, 0x4, R2 ;  /* 0x0000000409027825 */ /* 0x001fcc00078e0202 */
[----:B-1----:R-:W4:Y:S01]  /*00d0*/  LDG.E R2, desc[UR4][R2.64] ;  /* 0x0000000402027981 */ /* 0x002f22000c1e1900 */
[----:B--2---:R-:W-:-:S06]  /*00e0*/  IMAD.WIDE R4, R9, 0x4, R4 ;  /* 0x0000000409047825 */ /* 0x004fcc00078e0204 */
[----:B------:R-:W4:Y:S01]  /*00f0*/  LDG.E R5, desc[UR4][R4.64] ;  /* 0x0000000404057981 */ /* 0x000f22000c1e1900 */
[----:B---3--:R-:W-:-:S04]  /*0100*/  IMAD.WIDE R6, R9, 0x4, R6 ;  /* 0x0000000409067825 */ /* 0x008fc800078e0206 */
[----:B----4-:R-:W-:-:S05]  /*0110*/  FADD R0, R2, -R5 ;  /* 0x8000000502007221 */ /* 0x010fca0000000000 */
[----:B------:R-:W-:-:S05]  /*0120*/  FSET.BF.GE.AND R9, |R0|, 9.9999997171806853657e-10, PT ;  /* 0x3089705f0009780a */ /* 0x000fca0003806200 */
[----:B------:R-:W-:Y:S01]  /*0130*/  STG.E desc[UR4][R6.64], R9 ;  /* 0x0000000906007986 */ /* 0x000fe2000c101904 */
[----:B------:R-:W-:Y:S05]  /*0140*/  EXIT ;  /* 0x000000000000794d */ /* 0x000fea0003800000 */
.L_x_40:
        /* <DEDUP_REMOVED lines=11> */
.L_x_1127:


//--------------------- .text.less_equal_kernel   --------------------------
	.section	.text.less_equal_kernel,"ax",@progbits
	.align	128
        .global         less_equal_kernel
        .type           less_equal_kernel,@function
        .size           less_equal_kernel,(.L_x_1128 - less_equal_kernel)
        .other          less_equal_kernel,@"STO_CUDA_ENTRY STV_DEFAULT"
less_equal_kernel:
.text.less_equal_kernel:
        /* <DEDUP_REMOVED lines=16> */
[----:B---3--:R-:W-:Y:S01]  /*0100*/  IMAD.WIDE R6, R9, 0x4, R6 ;  /* 0x0000000409067825 */ /* 0x008fe200078e0206 */
[----:B----4-:R-:W-:-:S05]  /*0110*/  FSET.BF.LE.AND R9, R2, R5, PT ;  /* 0x000000050209720a */ /* 0x010fca0003803000 */
[----:B------:R-:W-:Y:S01]  /*0120*/  STG.E desc[UR4][R6.64], R9 ;  /* 0x0000000906007986 */ /* 0x000fe2000c101904 */
[----:B------:R-:W-:Y:S05]  /*0130*/  EXIT ;  /* 0x000000000000794d */ /* 0x000fea0003800000 */
.L_x_41:
        /* <DEDUP_REMOVED lines=12> */
.L_x_1128:


//--------------------- .text.less_kernel         --------------------------
	.section	.text.less_kernel,"ax",@progbits
	.align	128
        .global         less_kernel
        .type           less_kernel,@function
        .size           less_kernel,(.L_x_1129 - less_kernel)
        .other          less_kernel,@"STO_CUDA_ENTRY STV_DEFAULT"
less_kernel:
.text.less_kernel:
        /* <DEDUP_REMOVED lines=17> */
[----:B----4-:R-:W-:-:S05]  /*0110*/  FSET.BF.LT.AND R9, R2, R5, PT ;  /* 0x000000050209720a */ /* 0x010fca0003801000 */
[----:B------:R-:W-:Y:S01]  /*0120*/  STG.E desc[UR4][R6.64], R9 ;  /* 0x0000000906007986 */ /* 0x000fe2000c101904 */
[----:B------:R-:W-:Y:S05]  /*0130*/  EXIT ;  /* 0x000000000000794d */ /* 0x000fea0003800000 */
.L_x_42:
        /* <DEDUP_REMOVED lines=12> */
.L_x_1129:


//--------------------- .text.greater_equal_kernel --------------------------
	.section	.text.greater_equal_kernel,"ax",@progbits
	.align	128
        .global         greater_equal_kernel
        .type           greater_equal_kernel,@function
        .size           greater_equal_kernel,(.L_x_1130 - greater_equal_kernel)
        .other          greater_equal_kernel,@"STO_CUDA_ENTRY STV_DEFAULT"
greater_equal_kernel:
.text.greater_equal_kernel:
        /* <DEDUP_REMOVED lines=17> */
[----:B----4-:R-:W-:-:S05]  /*0110*/  FSET.BF.GE.AND R9, R2, R5, PT ;  /* 0x000000050209720a */ /* 0x010fca0003806000 */
[----:B------:R-:W-:Y:S01]  /*0120*/  STG.E desc[UR4][R6.64], R9 ;  /* 0x0000000906007986 */ /* 0x000fe2000c101904 */
[----:B------:R-:W-:Y:S05]  /*0130*/  EXIT ;  /* 0x000000000000794d */ /* 0x000fea0003800000 */
.L_x_43:
        /* <DEDUP_REMOVED lines=12> */
.L_x_1130:


//--------------------- .text.greater_kernel      --------------------------
	.section	.text.greater_kernel,"ax",@progbits
	.align	128
        .global         greater_kernel
        .type           greater_kernel,@function
        .size           greater_kernel,(.L_x_1131 - greater_kernel)
        .other          greater_kernel,@"STO_CUDA_ENTRY STV_DEFAULT"
greater_kernel:
.text.greater_kernel:
        /* <DEDUP_REMOVED lines=17> */
[----:B----4-:R-:W-:-:S05]  /*0110*/  FSET.BF.GT.AND R9, R2, R5, PT ;  /* 0x000000050209720a */ /* 0x010fca0003804000 */
[----:B------:R-:W-:Y:S01]  /*0120*/  STG.E desc[UR4][R6.64], R9 ;  /* 0x0000000906007986 */ /* 0x000fe2000c101904 */
[----:B------:R-:W-:Y:S05]  /*0130*/  EXIT ;  /* 0x000000000000794d */ /* 0x000fea0003800000 */
.L_x_44:
        /* <DEDUP_REMOVED lines=12> */
.L_x_1131:


//--------------------- .text.equal_kernel        --------------------------
	.section	.text.equal_kernel,"ax",@progbits
	.align	128
        .global         equal_kernel
        .type           equal_kernel,@function
        .size           equal_kernel,(.L_x_1132 - equal_kernel)
        .other          equal_kernel,@"STO_CUDA_ENTRY STV_DEFAULT"
equal_kernel:
.text.equal_kernel:
        /* <DEDUP_REMOVED lines=18> */
[----:B------:R-:W-:-:S05]  /*0120*/  FSET.BF.LT.AND R9, |R0|, 9.9999997171806853657e-10, PT ;  /* 0x3089705f0009780a */ /* 0x000fca0003801200 */
[----:B------:R-:W-:Y:S01]  /*0130*/  STG.E desc[UR4][R6.64], R9 ;  /* 0x0000000906007986 */ /* 0x000fe2000c101904 */
[----:B------:R-:W-:Y:S05]  /*0140*/  EXIT ;  /* 0x000000000000794d */ /* 0x000fea0003800000 */
.L_x_45:
        /* <DEDUP_REMOVED lines=11> */
.L_x_1132:


//--------------------- .text.minimum_backward_kernel --------------------------
	.section	.text.minimum_backward_kernel,"ax",@progbits
	.align	128
        .global         minimum_backward_kernel
        .type           minimum_backward_kernel,@function
        .size           minimum_backward_kernel,(.L_x_1133 - minimum_backward_kernel)
        .other          minimum_backward_kernel,@"STO_CUDA_ENTRY STV_DEFAULT"
minimum_backward_kernel:
.text.minimum_backward_kernel:
        /* <DEDUP_REMOVED lines=16> */
[----:B---3--:R-:W-:-:S06]  /*0100*/  IMAD.WIDE R6, R0, 0x4, R6 ;  /* 0x0000000400067825 */ /* 0x008fcc00078e0206 */
[----:B------:R-:W2:Y:S01]  /*0110*/  LDG.E R7, desc[UR4][R6.64] ;  /* 0x0000000406077981 */ /* 0x000ea2000c1e1900 */
[----:B----4-:R-:W-:-:S05]  /*0120*/  FADD R8, R2, -R5 ;  /* 0x8000000502087221 */ /* 0x010fca0000000000 */
[----:B------:R-:W-:-:S13]  /*0130*/  FSETP.GEU.AND P0, PT, |R8|, 9.9999997171806853657e-10, PT ;  /* 0x3089705f0800780b */ /* 0x000fda0003f0e200 */
[----:B------:R-:W0:Y:S08]  /*0140*/  @!P0 LDC.64 R8, c[0x0][0x398] ;  /* 0x0000e600ff088b82 */ /* 0x000e300000000a00 */
[----:B------:R-:W1:Y:S01]  /*0150*/  @!P0 LDC.64 R10, c[0x0][0x3a0] ;  /* 0x0000e800ff0a8b82 */ /* 0x000e620000000a00 */
[----:B0-----:R-:W-:-:S04]  /*0160*/  @!P0 IMAD.WIDE R8, R0, 0x4, R8 ;  /* 0x0000000400088825 */ /* 0x001fc800078e0208 */
[----:B-1----:R-:W-:Y:S01]  /*0170*/  @!P0 IMAD.WIDE R10, R0, 0x4, R10 ;  /* 0x00000004000a8825 */ /* 0x002fe200078e020a */
[----:B--2---:R0:W-:Y:S04]  /*0180*/  @!P0 STG.E desc[UR4][R8.64], R7 ;  /* 0x0000000708008986 */ /* 0x0041e8000c101904 */
[----:B------:R0:W-:Y:S01]  /*0190*/  @!P0 STG.E desc[UR4][R10.64], RZ ;  /* 0x000000ff0a008986 */ /* 0x0001e2000c101904 */
[----:B------:R-:W-:Y:S05]  /*01a0*/  @!P0 EXIT ;  /* 0x000000000000894d */ /* 0x000fea0003800000 */
[----:B------:R-:W-:-:S13]  /*01b0*/  FSETP.GEU.AND P0, PT, R2, R5, PT ;  /* 0x000000050200720b */ /* 0x000fda0003f0e000 */
[----:B------:R-:W1:Y:S08]  /*01c0*/  @!P0 LDC.64 R2, c[0x0][0x398] ;  /* 0x0000e600ff028b82 */ /* 0x000e700000000a00 */
[----:B------:R-:W2:Y:S01]  /*01d0*/  @!P0 LDC.64 R4, c[0x0][0x3a0] ;  /* 0x0000e800ff048b82 */ /* 0x000ea20000000a00 */
[----:B-1----:R-:W-:-:S05]  /*01e0*/  @!P0 IMAD.WIDE R2, R0, 0x4, R2 ;  /* 0x0000000400028825 */ /* 0x002fca00078e0202 */
[----:B------:R1:W-:Y:S01]  /*01f0*/  @!P0 STG.E desc[UR4][R2.64], R7 ;  /* 0x0000000702008986 */ /* 0x0003e2000c101904 */
[----:B--2---:R-:W-:-:S05]  /*0200*/  @!P0 IMAD.WIDE R4, R0, 0x4, R4 ;  /* 0x0000000400048825 */ /* 0x004fca00078e0204 */
[----:B------:R1:W-:Y:S01]  /*0210*/  @!P0 STG.E desc[UR4][R4.64], RZ ;  /* 0x000000ff04008986 */ /* 0x0003e2000c101904 */
[----:B------:R-:W-:Y:S05]  /*0220*/  @!P0 EXIT ;  /* 0x000000000000894d */ /* 0x000fea0003800000 */
[----:B-1----:R-:W1:Y:S08]  /*0230*/  LDC.64 R2, c[0x0][0x398] ;  /* 0x0000e600ff027b82 */ /* 0x002e700000000a00 */
[----:B------:R-:W2:Y:S01]  /*0240*/  LDC.64 R4, c[0x0][0x3a0] ;  /* 0x0000e800ff047b82 */ /* 0x000ea20000000a00 */
[----:B-1----:R-:W-:-:S05]  /*0250*/  IMAD.WIDE R2, R0, 0x4, R2 ;  /* 0x0000000400027825 */ /* 0x002fca00078e0202 */
[----:B------:R-:W-:Y:S01]  /*0260*/  STG.E desc[UR4][R2.64], RZ ;  /* 0x000000ff02007986 */ /* 0x000fe2000c101904 */
[----:B--2---:R-:W-:-:S05]  /*0270*/  IMAD.WIDE R4, R0, 0x4, R4 ;  /* 0x0000000400047825 */ /* 0x004fca00078e0204 */
[----:B------:R-:W-:Y:S01]  /*0280*/  STG.E desc[UR4][R4.64], R7 ;  /* 0x0000000704007986 */ /* 0x000fe2000c101904 */
[----:B------:R-:W-:Y:S05]  /*0290*/  EXIT ;  /* 0x000000000000794d */ /* 0x000fea0003800000 */
.L_x_46:
        /* <DEDUP_REMOVED lines=14> */
.L_x_1133:


//--------------------- .text.minimum_kernel      --------------------------
	.section	.text.minimum_kernel,"ax",@progbits
	.align	128
        .global         minimum_kernel
        .type           minimum_kernel,@function
        .size           minimum_kernel,(.L_x_1134 - minimum_kernel)
        .other          minimum_kernel,@"STO_CUDA_ENTRY STV_DEFAULT"
minimum_kernel:
.text.minimum_kernel:
        /* <DEDUP_REMOVED lines=17> */
[----:B----4-:R-:W-:-:S05]  /*0110*/  FMNMX R9, R2, R5, PT ;  /* 0x0000000502097209 */ /* 0x010fca0003800000 */
[----:B------:R-:W-:Y:S01]  /*0120*/  STG.E desc[UR4][R6.64], R9 ;  /* 0x0000000906007986 */ /* 0x000fe2000c101904 */
[----:B------:R-:W-:Y:S05]  /*0130*/  EXIT ;  /* 0x000000000000794d */ /* 0x000fea0003800000 */
.L_x_47:
        /* <DEDUP_REMOVED lines=12> */
.L_x_1134:


//--------------------- .text.maximum_backward_kernel --------------------------
	.section	.text.maximum_backward_kernel,"ax",@progbits
	.align	128
        .global         maximum_backward_kernel
        .type           maximum_backward_kernel,@function
        .size           maximum_backward_kernel,(.L_x_1135 - maximum_backward_kernel)
        .other          maximum_backward_kernel,@"STO_CUDA_ENTRY STV_DEFAULT"
maximum_backward_kernel:
.text.maximum_backward_kernel:
        /* <DEDUP_REMOVED lines=27> */
[----:B------:R-:W-:-:S13]  /*01b0*/  FSETP.GT.AND P0, PT, R2, R5, PT ;  /* 0x000000050200720b */ /* 0x000fda0003f04000 */
[----:B------:R-:W1:Y:S08]  /*01c0*/  @P0 LDC.64 R2, c[0x0][0x398] ;  /* 0x0000e600ff020b82 */ /* 0x000e700000000a00 */
[----:B------:R-:W2:Y:S01]  /*01d0*/  @P0 LDC.64 R4, c[0x0][0x3a0] ;  /* 0x0000e800ff040b82 */ /* 0x000ea20000000a00 */
[----:B-1----:R-:W-:-:S05]  /*01e0*/  @P0 IMAD.WIDE R2, R0, 0x4, R2 ;  /* 0x0000000400020825 */ /* 0x002fca00078e0202 */
[----:B------:R1:W-:Y:S01]  /*01f0*/  @P0 STG.E desc[UR4][R2.64], R7 ;  /* 0x0000000702000986 */ /* 0x0003e2000c101904 */
[----:B--2---:R-:W-:-:S05]  /*0200*/  @P0 IMAD.WIDE R4, R0, 0x4, R4 ;  /* 0x0000000400040825 */ /* 0x004fca00078e0204 */
[----:B------:R1:W-:Y:S01]  /*0210*/  @P0 STG.E desc[UR4][R4.64], RZ ;  /* 0x000000ff04000986 */ /* 0x0003e2000c101904 */
[----:B------:R-:W-:Y:S05]  /*0220*/  @P0 EXIT ;  /* 0x000000000000094d */ /* 0x000fea0003800000 */
[----:B-1----:R-:W1:Y:S08]  /*0230*/  LDC.64 R2, c[0x0][0x398] ;  /* 0x0000e600ff027b82 */ /* 0x002e700000000a00 */
[----:B------:R-:W2:Y:S01]  /*0240*/  LDC.64 R4, c[0x0][0x3a0] ;  /* 0x0000e800ff047b82 */ /* 0x000ea20000000a00 */
[----:B-1----:R-:W-:-:S05]  /*0250*/  IMAD.WIDE R2, R0, 0x4, R2 ;  /* 0x0000000400027825 */ /* 0x002fca00078e0202 */
[----:B------:R-:W-:Y:S01]  /*0260*/  STG.E desc[UR4][R2.64], RZ ;  /* 0x000000ff02007986 */ /* 0x000fe2000c101904 */
[----:B--2---:R-:W-:-:S05]  /*0270*/  IMAD.WIDE R4, R0, 0x4, R4 ;  /* 0x0000000400047825 */ /* 0x004fca00078e0204 */
[----:B------:R-:W-:Y:S01]  /*0280*/  STG.E desc[UR4][R4.64], R7 ;  /* 0x0000000704007986 */ /* 0x000fe2000c101904 */
[----:B------:R-:W-:Y:S05]  /*0290*/  EXIT ;  /* 0x000000000000794d */ /* 0x000fea0003800000 */
.L_x_48:
        /* <DEDUP_REMOVED lines=14> */
.L_x_1135:


//--------------------- .text.maximum_kernel      --------------------------
	.section	.text.maximum_kernel,"ax",@progbits
	.align	128
        .global         maximum_kernel
        .type           maximum_kernel,@function
        .size           maximum_kernel,(.L_x_1136 - maximum_kernel)
        .other          maximum_kernel,@"STO_CUDA_ENTRY STV_DEFAULT"
maximum_kernel:
.text.maximum_kernel:
        /* <DEDUP_REMOVED lines=17> */
[----:B----4-:R-:W-:-:S05]  /*0110*/  FMNMX R9, R2, R5, !PT ;  /* 0x0000000502097209 */ /* 0x010fca0007800000 */
[----:B------:R-:W-:Y:S01]  /*0120*/  STG.E desc[UR4][R6.64], R9 ;  /* 0x0000000906007986 */ /* 0x000fe2000c101904 */
[----:B------:R-:W-:Y:S05]  /*0130*/  EXIT ;  /* 0x000000000000794d */ /* 0x000fea0003800000 */
.L_x_49:
        /* <DEDUP_REMOVED lines=12> */
.L_x_1136:


//--------------------- .text.square_backward_kernel --------------------------
	.section	.text.square_backward_kernel,"ax",@progbits
	.align	128
        .global         square_backward_kernel
        .type           square_backward_kernel,@function
        .size           square_backward_kernel,(.L_x_1137 - square_backward_kernel)
        .other          square_backward_kernel,@"STO_CUDA_ENTRY STV_DEFAULT"
square_backward_kernel:
.text.square_backward_kernel:
        /* <DEDUP_REMOVED lines=15> */
[----:B------:R-:W2:Y:S01]  /*00f0*/  LDG.E R5, desc[UR4][R4.64] ;  /* 0x0000000404057981 */ /* 0x000ea2000c1e1900 */
[----:B---3--:R-:W-:-:S04]  /*0100*/  IMAD.WIDE R6, R9, 0x4, R6 ;  /* 0x0000000409067825 */ /* 0x008fc800078e0206 */
[----:B----4-:R-:W-:-:S04]  /*0110*/  FADD R0, R2, R2 ;  /* 0x0000000202007221 */ /* 0x010fc80000000000 */
[----:B--2---:R-:W-:-:S05]  /*0120*/  FMUL R9, R0, R5 ;  /* 0x0000000500097220 */ /* 0x004fca0000400000 */
[----:B------:R-:W-:Y:S01]  /*0130*/  STG.E desc[UR4][R6.64], R9 ;  /* 0x0000000906007986 */ /* 0x000fe2000c101904 */
[----:B------:R-:W-:Y:S05]  /*0140*/  EXIT ;  /* 0x000000000000794d */ /* 0x000fea0003800000 */
.L_x_50:
        /* <DEDUP_REMOVED lines=11> */
.L_x_1137:


//--------------------- .text.square_kernel       --------------------------
	.section	.text.square_kernel,"ax",@progbits
	.align	128
        .global         square_kernel
        .type           square_kernel,@function
        .size           square_kernel,(.L_x_1138 - square_kernel)
        .other          square_kernel,@"STO_CUDA_ENTRY STV_DEFAULT"
square_kernel:
.text.square_kernel:
        /* <DEDUP_REMOVED lines=10> */
[----:B------:R-:W2:Y:S01]  /*00a0*/  LDC.64 R4, c[0x0][0x388] ;  /* 0x0000e200ff047b82 */ /* 0x000ea20000000a00 */
[----:B0-----:R-:W-:-:S06]  /*00b0*/  IMAD.WIDE R2, R7, 0x4, R2 ;  /* 0x0000000407027825 */ /* 0x001fcc00078e0202 */
[----:B-1----:R-:W3:Y:S01]  /*00c0*/  LDG.E R2, desc[UR4][R2.64] ;  /* 0x0000000402027981 */ /* 0x002ee2000c1e1900 */
[----:B--2---:R-:W-:-:S04]  /*00d0*/  IMAD.WIDE R4, R7, 0x4, R4 ;  /* 0x0000000407047825 */ /* 0x004fc800078e0204 */
[----:B---3--:R-:W-:-:S05]  /*00e0*/  FMUL R7, R2, R2 ;  /* 0x0000000202077220 */ /* 0x008fca0000400000 */
[----:B------:R-:W-:Y:S01]  /*00f0*/  STG.E desc[UR4][R4.64], R7 ;  /* 0x0000000704007986 */ /* 0x000fe2000c101904 */
[----:B------:R-:W-:Y:S05]  /*0100*/  EXIT ;  /* 0x000000000000794d */ /* 0x000fea0003800000 */
.L_x_51:
        /* <DEDUP_REMOVED lines=15> */
.L_x_1138:


//--------------------- .text.powf_backward_kernel --------------------------
	.section	.text.powf_backward_kernel,"ax",@progbits
	.align	128
        .global         powf_backward_kernel
        .type           powf_backward_kernel,@function
        .size           powf_backward_kernel,(.L_x_1139 - powf_backward_kernel)
        .other          powf_backward_kernel,@"STO_CUDA_ENTRY STV_DEFAULT"
powf_backward_kernel:
.text.powf_backward_kernel:
        /* <DEDUP_REMOVED lines=12> */
[----:B0-----:R-:W-:-:S07]  /*00c0*/  IMAD.WIDE R4, R2, 0x4, R4 ;  /* 0x0000000402047825 */ /* 0x001fce00078e0204 */
[----:B------:R-:W0:Y:S01]  /*00d0*/  LDC.64 R10, c[0x0][0x388] ;  /* 0x0000e200ff0a7b82 */ /* 0x000e220000000a00 */
[----:B-1----:R-:W4:Y:S02]  /*00e0*/  LDG.E R3, desc[UR4][R4.64] ;  /* 0x0000000404037981 */ /* 0x002f24000c1e1900 */
[----:B----4-:R-:W-:-:S13]  /*00f0*/  FSETP.GEU.AND P0, PT, R3, 9.9999997171806853657e-10, PT ;  /* 0x3089705f0300780b */ /* 0x010fda0003f0e000 */
[----:B--2---:R-:W-:-:S04]  /*0100*/  @!P0 IMAD.WIDE R6, R2, 0x4, R6 ;  /* 0x0000000402068825 */ /* 0x004fc800078e0206 */
[----:B---3--:R-:W-:Y:S01]  /*0110*/  @!P0 IMAD.WIDE R8, R2, 0x4, R8 ;  /* 0x0000000402088825 */ /* 0x008fe200078e0208 */
[----:B------:R1:W-:Y:S04]  /*0120*/  @!P0 STG.E desc[UR4][R6.64], RZ ;  /* 0x000000ff06008986 */ /* 0x0003e8000c101904 */
[----:B------:R1:W-:Y:S01]  /*0130*/  @!P0 STG.E desc[UR4][R8.64], RZ ;  /* 0x000000ff08008986 */ /* 0x0003e2000c101904 */
[----:B0-----:R-:W-:Y:S05]  /*0140*/  @!P0 EXIT ;  /* 0x000000000000894d */ /* 0x001fea0003800000 */
[C---:B-1----:R-:W-:Y:S01]  /*0150*/  IMAD.WIDE R8, R2.reuse, 0x4, R10 ;  /* 0x0000000402087825 */ /* 0x042fe200078e020a */
[----:B------:R-:W0:Y:S04]  /*0160*/  LDC.64 R6, c[0x0][0x390] ;  /* 0x0000e400ff067b82 */ /* 0x000e280000000a00 */
[----:B------:R-:W2:Y:S04]  /*0170*/  LDG.E R4, desc[UR4][R8.64] ;  /* 0x0000000408047981 */ /* 0x000ea8000c1e1900 */
[----:B------:R-:W1:Y:S01]  /*0180*/  LDC.64 R12, c[0x0][0x398] ;  /* 0x0000e600ff0c7b82 */ /* 0x000e620000000a00 */
[----:B0-----:R-:W-:-:S05]  /*0190*/  IMAD.WIDE R10, R2, 0x4, R6 ;  /* 0x00000004020a7825 */ /* 0x001fca00078e0206 */
[----:B------:R0:W5:Y:S01]  /*01a0*/  LDG.E R5, desc[UR4][R10.64] ;  /* 0x000000040a057981 */ /* 0x000162000c1e1900 */
[----:B-1----:R-:W-:-:S05]  /*01b0*/  IMAD.WIDE R12, R2, 0x4, R12 ;  /* 0x00000004020c7825 */ /* 0x002fca00078e020c */
[----:B------:R0:W5:Y:S01]  /*01c0*/  LDG.E R6, desc[UR4][R12.64] ;  /* 0x000000040c067981 */ /* 0x000162000c1e1900 */
[----:B------:R-:W-:Y:S01]  /*01d0*/  BSSY.RECONVERGENT B0, `(.L_x_52) ;  /* 0x000004f000007945 */ /* 0x000fe20003800200 */
[----:B------:R-:W-:Y:S02]  /*01e0*/  HFMA2 R7, -RZ, RZ, 1.875, 0 ;  /* 0x3f800000ff077431 */ /* 0x000fe400000001ff */
[----:B--2---:R-:W-:-:S05]  /*01f0*/  FADD R0, R4, -1 ;  /* 0xbf80000004007421 */ /* 0x004fca0000000000 */
[----:B------:R-:W-:-:S04]  /*0200*/  FSETP.NEU.AND P0, PT, R0, RZ, PT ;  /* 0x000000ff0000720b */ /* 0x000fc80003f0d000 */
[----:B------:R-:W-:-:S13]  /*0210*/  FSETP.EQ.OR P0, PT, R3, 1, !P0 ;  /* 0x3f8000000300780b */ /* 0x000fda0004702400 */
[----:B0-----:R-:W-:Y:S05]  /*0220*/  @P0 BRA `(.L_x_53) ;  /* 0x0000000400240947 */ /* 0x001fea0003800000 */
[----:B------:R-:W-:-:S04]  /*0230*/  FSETP.NAN.AND P0, PT, |R0|, |R0|, PT ;  /* 0x400000000000720b */ /* 0x000fc80003f08200 */
[----:B------:R-:W-:-:S13]  /*0240*/  FSETP.NUM.AND P0, PT, |R3|, |R3|, !P0 ;  /* 0x400000030300720b */ /* 0x000fda0004707200 */
[----:B------:R-:W-:Y:S01]  /*0250*/  @!P0 FADD R7, R3, R0 ;  /* 0x0000000003078221 */ /* 0x000fe20000000000 */
[----:B------:R-:W-:Y:S06]  /*0260*/  @!P0 BRA `(.L_x_53) ;  /* 0x0000000400148947 */ /* 0x000fec0003800000 */
[C---:B------:R-:W-:Y:S01]  /*0270*/  FMUL R8, |R3|.reuse, 16777216 ;  /* 0x4b80000003087820 */ /* 0x040fe20000400200 */
[C---:B------:R-:W-:Y:S02]  /*0280*/  FSETP.GEU.AND P0, PT, |R3|.reuse, 1.175494350822287508e-38, PT ;  /* 0x008000000300780b */ /* 0x040fe40003f0e200 */
[----:B------:R-:W-:Y:S02]  /*0290*/  MOV R15, 0x3a2c32e4 ;  /* 0x3a2c32e4000f7802 */ /* 0x000fe40000000f00 */
[----:B------:R-:W-:Y:S02]  /*02a0*/  FSEL R8, R8, |R3|, !P0 ;  /* 0x4000000308087208 */ /* 0x000fe40004000000 */
[----:B------:R-:W-:Y:S02]  /*02b0*/  FSETP.NEU.AND P2, PT, |R3|, +INF , PT ;  /* 0x7f8000000300780b */ /* 0x000fe40003f4d200 */
[----:B------:R-:W-:-:S04]  /*02c0*/  IADD3 R7, PT, PT, R8, -0x3f3504f3, RZ ;  /* 0xc0cafb0d08077810 */ /* 0x000fc80007ffe0ff */
[----:B------:R-:W-:-:S04]  /*02d0*/  LOP3.LUT R7, R7, 0xff800000, RZ, 0xc0, !PT ;  /* 0xff80000007077812 */ /* 0x000fc800078ec0ff */
[-C--:B------:R-:W-:Y:S02]  /*02e0*/  IADD3 R8, PT, PT, R8, -R7.reuse, RZ ;  /* 0x8000000708087210 */ /* 0x080fe40007ffe0ff */
[----:B------:R-:W-:-:S03]  /*02f0*/  I2FP.F32.S32 R7, R7 ;  /* 0x0000000700077245 */ /* 0x000fc60000201400 */
[C---:B------:R-:W-:Y:S01]  /*0300*/  FADD R10, R8.reuse, 1 ;  /* 0x3f800000080a7421 */ /* 0x040fe20000000000 */
[----:B------:R-:W-:Y:S01]  /*0310*/  FADD R9, R8, -1 ;  /* 0xbf80000008097421 */ /* 0x000fe20000000000 */
[----:B------:R-:W-:-:S03]  /*0320*/  FSEL R8, RZ, -24, P0 ;  /* 0xc1c00000ff087808 */ /* 0x000fc60000000000 */
[----:B------:R-:W-:Y:S01]  /*0330*/  FADD R11, R9, R9 ;  /* 0x00000009090b7221 */ /* 0x000fe20000000000 */
[----:B------:R-:W0:Y:S01]  /*0340*/  MUFU.RCP R10, R10 ;  /* 0x0000000a000a7308 */ /* 0x000e220000001000 */
[----:B------:R-:W-:Y:S02]  /*0350*/  FFMA R8, R7, 1.1920928955078125e-07, R8 ;  /* 0x3400000007087823 */ /* 0x000fe40000000008 */
[----:B0-----:R-:W-:-:S04]  /*0360*/  FMUL R11, R10, R11 ;  /* 0x0000000b0a0b7220 */ /* 0x001fc80000400000 */
[----:B------:R-:W-:Y:S01]  /*0370*/  FADD R13, R9, -R11 ;  /* 0x8000000b090d7221 */ /* 0x000fe20000000000 */
[C---:B------:R-:W-:Y:S01]  /*0380*/  FMUL R12, R11.reuse, R11 ;  /* 0x0000000b0b0c7220 */ /* 0x040fe20000400000 */
[----:B------:R-:W-:Y:S02]  /*0390*/  FFMA R7, R11, 1.4426950216293334961, R8 ;  /* 0x3fb8aa3b0b077823 */ /* 0x000fe40000000008 */
[----:B------:R-:W-:Y:S01]  /*03a0*/  FADD R14, R13, R13 ;  /* 0x0000000d0d0e7221 */ /* 0x000fe20000000000 */
[----:B------:R-:W-:Y:S01]  /*03b0*/  FFMA R13, R12, R15, 0.0032181653659790754318 ;  /* 0x3b52e7db0c0d7423 */ /* 0x000fe2000000000f */
[----:B------:R-:W-:Y:S02]  /*03c0*/  FADD R8, R8, -R7 ;  /* 0x8000000708087221 */ /* 0x000fe40000000000 */
[----:B------:R-:W-:Y:S01]  /*03d0*/  FFMA R9, R9, -R11, R14 ;  /* 0x8000000b09097223 */ /* 0x000fe2000000000e */
[----:B------:R-:W-:Y:S01]  /*03e0*/  FFMA R13, R12, R13, 0.018033718690276145935 ;  /* 0x3c93bb730c0d7423 */ /* 0x000fe2000000000d */
[----:B------:R-:W-:-:S02]  /*03f0*/  FFMA R8, R11, 1.4426950216293334961, R8 ;  /* 0x3fb8aa3b0b087823 */ /* 0x000fc40000000008 */
[----:B------:R-:W-:Y:S01]  /*0400*/  FMUL R9, R10, R9 ;  /* 0x000000090a097220 */ /* 0x000fe20000400000 */
[----:B------:R-:W-:-:S03]  /*0410*/  FFMA R13, R12, R13, 0.12022458761930465698 ;  /* 0x3df6384f0c0d7423 */ /* 0x000fc6000000000d */
[----:B------:R-:W-:Y:S01]  /*0420*/  FFMA R8, R9, 1.4426950216293334961, R8 ;  /* 0x3fb8aa3b09087823 */ /* 0x000fe20000000008 */
[----:B------:R-:W-:-:S03]  /*0430*/  FMUL R12, R12, R13 ;  /* 0x0000000d0c0c7220 */ /* 0x000fc60000400000 */
[----:B------:R-:W-:Y:S01]  /*0440*/  FFMA R10, R11, 1.9251366722983220825e-08, R8 ;  /* 0x32a55e340b0a7823 */ /* 0x000fe20000000008 */
[----:B------:R-:W-:-:S04]  /*0450*/  FMUL R8, R12, 3 ;  /* 0x404000000c087820 */ /* 0x000fc80000400000 */
[----:B------:R-:W-:Y:S01]  /*0460*/  FFMA R9, R9, R8, R10 ;  /* 0x0000000809097223 */ /* 0x000fe2000000000a */
[----:B------:R-:W-:-:S03]  /*0470*/  HFMA2 R10, -RZ, RZ, 0.64013671875, -15.109375 ;  /* 0x391fcb8eff0a7431 */ /* 0x000fc600000001ff */
[----:B------:R-:W-:-:S04]  /*0480*/  FFMA R12, R11, R12, R9 ;  /* 0x0000000c0b0c7223 */ /* 0x000fc80000000009 */
[----:B------:R-:W-:-:S04]  /*0490*/  FADD R9, R7, R12 ;  /* 0x0000000c07097221 */ /* 0x000fc80000000000 */
[----:B------:R-:W-:Y:S01]  /*04a0*/  FMUL R11, R0, R9 ;  /* 0x00000009000b7220 */ /* 0x000fe20000400000 */
[----:B------:R-:W-:-:S03]  /*04b0*/  FADD R7, -R7, R9 ;  /* 0x0000000907077221 */ /* 0x000fc60000000100 */
[----:B------:R-:W0:Y:S01]  /*04c0*/  FRND R8, R11 ;  /* 0x0000000b00087307 */ /* 0x000e220000201000 */
[----:B------:R-:W-:Y:S01]  /*04d0*/  FADD R12, R12, -R7 ;  /* 0x800000070c0c7221 */ /* 0x000fe20000000000 */
[----:B------:R-:W-:Y:S01]  /*04e0*/  FFMA R9, R0, R9, -R11 ;  /* 0x0000000900097223 */ /* 0x000fe2000000080b */
[----:B------:R-:W-:-:S03]  /*04f0*/  FSETP.GT.AND P0, PT, |R11|, 152, PT ;  /* 0x431800000b00780b */ /* 0x000fc60003f04200 */
[----:B------:R-:W-:Y:S02]  /*0500*/  FFMA R12, R0, R12, R9 ;  /* 0x0000000c000c7223 */ /* 0x000fe40000000009 */
[----:B------:R-:W1:Y:S01]  /*0510*/  F2I.NTZ R9, R11 ;  /* 0x0000000b00097305 */ /* 0x000e620000203100 */
[----:B0-----:R-:W-:Y:S01]  /*0520*/  FADD R7, R11, -R8 ;  /* 0x800000080b077221 */ /* 0x001fe20000000000 */
[----:B------:R-:W-:-:S03]  /*0530*/  FSETP.GT.AND P1, PT, R8, RZ, PT ;  /* 0x000000ff0800720b */ /* 0x000fc60003f24000 */
[----:B------:R-:W-:Y:S01]  /*0540*/  FADD R7, R7, R12 ;  /* 0x0000000c07077221 */ /* 0x000fe20000000000 */
[----:B------:R-:W-:Y:S02]  /*0550*/  SEL R8, RZ, 0x83000000, P1 ;  /* 0x83000000ff087807 */ /* 0x000fe40000800000 */
[----:B------:R-:W-:Y:S01]  /*0560*/  FSETP.GEU.AND P1, PT, R11, RZ, PT ;  /* 0x000000ff0b00720b */ /* 0x000fe20003f2e000 */
[----:B------:R-:W-:Y:S01]  /*0570*/  FFMA R10, R7, R10, 0.0013391353422775864601 ;  /* 0x3aaf85ed070a7423 */ /* 0x000fe2000000000a */
[----:B-1----:R-:W-:-:S03]  /*0580*/  LEA R9, R9, -R8, 0x17 ;  /* 0x8000000809097211 */ /* 0x002fc600078eb8ff */
[----:B------:R-:W-:-:S04]  /*0590*/  FFMA R10, R7, R10, 0.0096188392490148544312 ;  /* 0x3c1d9856070a7423 */ /* 0x000fc8000000000a */
[----:B------:R-:W-:-:S04]  /*05a0*/  FFMA R10, R7, R10, 0.055503588169813156128 ;  /* 0x3d6357bb070a7423 */ /* 0x000fc8000000000a */
[----:B------:R-:W-:-:S04]  /*05b0*/  FFMA R10, R7, R10, 0.24022644758224487305 ;  /* 0x3e75fdec070a7423 */ /* 0x000fc8000000000a */
[----:B------:R-:W-:Y:S01]  /*05c0*/  FFMA R12, R7, R10, 0.69314718246459960938 ;  /* 0x3f317218070c7423 */ /* 0x000fe2000000000a */
[----:B------:R-:W-:-:S03]  /*05d0*/  IADD3 R10, PT, PT, R8, 0x7f000000, RZ ;  /* 0x7f000000080a7810 */ /* 0x000fc60007ffe0ff */
[----:B------:R-:W-:Y:S01]  /*05e0*/  FFMA R13, R7, R12, 1 ;  /* 0x3f800000070d7423 */ /* 0x000fe2000000000c */
[----:B------:R-:W-:-:S03]  /*05f0*/  FSEL R7, RZ, +INF , !P1 ;  /* 0x7f800000ff077808 */ /* 0x000fc60004800000 */
[----:B------:R-:W-:-:S04]  /*0600*/  FMUL R10, R10, R13 ;  /* 0x0000000d0a0a7220 */ /* 0x000fc80000400000 */
[----:B------:R-:W-:Y:S01]  /*0610*/  @!P0 FMUL R7, R9, R10 ;  /* 0x0000000a09078220 */ /* 0x000fe20000400000 */
[----:B------:R-:W-:Y:S06]  /*0620*/  @P2 BRA `(.L_x_53) ;  /* 0x0000000000242947 */ /* 0x000fec0003800000 */
[----:B------:R-:W-:Y:S01]  /*0630*/  FMUL R8, R0, 0.5 ;  /* 0x3f00000000087820 */ /* 0x000fe20000400000 */
[----:B------:R-:W-:-:S05]  /*0640*/  FSETP.GEU.AND P1, PT, R4, 1, PT ;  /* 0x3f8000000400780b */ /* 0x000fca0003f2e000 */
[----:B------:R-:W0:Y:S02]  /*0650*/  FRND.TRUNC R8, R8 ;  /* 0x0000000800087307 */ /* 0x000e24000020d000 */
[----:B0-----:R-:W-:-:S04]  /*0660*/  FADD R7, R8, R8 ;  /* 0x0000000808077221 */ /* 0x001fc80000000000 */
[----:B------:R-:W-:-:S05]  /*0670*/  FADD R7, R0, -R7 ;  /* 0x8000000700077221 */ /* 0x000fca0000000000 */
[----:B------:R-:W-:Y:S01]  /*0680*/  FSETP.NEU.AND P0, PT, |R7|, 1, PT ;  /* 0x3f8000000700780b */ /* 0x000fe20003f0d200 */
[----:B------:R-:W-:-:S05]  /*0690*/  FADD R7, R3, R3 ;  /* 0x0000000303077221 */ /* 0x000fca0000000000 */
[----:B------:R-:W-:-:S07]  /*06a0*/  @!P1 LOP3.LUT R7, R7, 0x7f800000, RZ, 0x3c, !PT ;  /* 0x7f80000007079812 */ /* 0x000fce00078e3cff */
[----:B------:R-:W-:-:S07]  /*06b0*/  @P0 LOP3.LUT R7, R7, 0x7fffffff, RZ, 0xc0, !PT ;  /* 0x7fffffff07070812 */ /* 0x000fce00078ec0ff */
.L_x_53:
[----:B------:R-:W-:Y:S05]  /*06c0*/  BSYNC.RECONVERGENT B0 ;  /* 0x0000000000007941 */ /* 0x000fea0003800200 */
.L_x_52:
[C---:B------:R-:W-:Y:S01]  /*06d0*/  IADD3 R0, PT, PT, R3.reuse, -0x3f2aaaab, RZ ;  /* 0xc0d5555503007810 */ /* 0x040fe20007ffe0ff */
[----:B------:R-:W0:Y:S01]  /*06e0*/  LDC.64 R10, c[0x0][0x3a0] ;  /* 0x0000e800ff0a7b82 */ /* 0x000e220000000a00 */
[----:B------:R-:W-:Y:S01]  /*06f0*/  MOV R9, 0x3e055027 ;  /* 0x3e05502700097802 */ /* 0x000fe20000000f00 */
[----:B-----5:R-:W-:Y:S01]  /*0700*/  FMUL R4, R6, R4 ;  /* 0x0000000406047220 */ /* 0x020fe20000400000 */
[----:B------:R-:W-:Y:S01]  /*0710*/  LOP3.LUT R0, R0, 0xff800000, RZ, 0xc0, !PT ;  /* 0xff80000000007812 */ /* 0x000fe200078ec0ff */
[----:B------:R-:W-:Y:S01]  /*0720*/  FMUL R5, R6, R5 ;  /* 0x0000000506057220 */ /* 0x000fe20000400000 */
[C---:B------:R-:W-:Y:S01]  /*0730*/  ISETP.GT.U32.AND P0, PT, R3.reuse, 0x7f7fffff, PT ;  /* 0x7f7fffff0300780c */ /* 0x040fe20003f04070 */
[----:B------:R-:W-:Y:S01]  /*0740*/  FMUL R7, R4, R7 ;  /* 0x0000000704077220 */ /* 0x000fe20000400000 */
[-C--:B------:R-:W-:Y:S02]  /*0750*/  IADD3 R8, PT, PT, R3, -R0.reuse, RZ ;  /* 0x8000000003087210 */ /* 0x080fe40007ffe0ff */
[----:B------:R-:W-:-:S03]  /*0760*/  I2FP.F32.S32 R0, R0 ;  /* 0x0000000000007245 */ /* 0x000fc60000201400 */
[----:B------:R-:W-:Y:S02]  /*0770*/  FADD R12, R8, -1 ;  /* 0xbf800000080c7421 */ /* 0x000fe40000000000 */
[----:B------:R-:W-:Y:S02]  /*0780*/  FFMA R0, R0, 1.1920928955078125e-07, RZ ;  /* 0x3400000000007823 */ /* 0x000fe400000000ff */
[----:B------:R-:W-:-:S04]  /*0790*/  FFMA R9, R12, -R9, 0.14084610342979431152 ;  /* 0x3e1039f60c097423 */ /* 0x000fc80000000809 */
[----:B------:R-:W-:-:S04]  /*07a0*/  FFMA R9, R12, R9, -0.12148627638816833496 ;  /* 0xbdf8cdcc0c097423 */ /* 0x000fc80000000009 */
[----:B------:R-:W-:Y:S01]  /*07b0*/  FFMA R9, R12, R9, 0.13980610668659210205 ;  /* 0x3e0f29550c097423 */ /* 0x000fe20000000009 */
[----:B0-----:R-:W-:-:S04]  /*07c0*/  IMAD.WIDE R10, R2, 0x4, R10 ;  /* 0x00000004020a7825 */ /* 0x001fc800078e020a */
[C---:B------:R-:W-:Y:S01]  /*07d0*/  FFMA R9, R12.reuse, R9, -0.16684235632419586182 ;  /* 0xbe2ad8b90c097423 */ /* 0x040fe20000000009 */
[----:B------:R-:W-:Y:S03]  /*07e0*/  STG.E desc[UR4][R10.64], R7 ;  /* 0x000000070a007986 */ /* 0x000fe6000c101904 */
[----:B------:R-:W-:-:S04]  /*07f0*/  FFMA R9, R12, R9, 0.20012299716472625732 ;  /* 0x3e4ced0b0c097423 */ /* 0x000fc80000000009 */
[----:B------:R-:W-:-:S04]  /*0800*/  FFMA R9, R12, R9, -0.24999669194221496582 ;  /* 0xbe7fff220c097423 */ /* 0x000fc80000000009 */
[C---:B------:R-:W-:Y:S02]  /*0810*/  FFMA R13, R12.reuse, R9, 0.33333182334899902344 ;  /* 0x3eaaaa780c0d7423 */ /* 0x040fe40000000009 */
[----:B------:R-:W0:Y:S02]  /*0820*/  LDC.64 R8, c[0x0][0x3a8] ;  /* 0x0000ea00ff087b82 */ /* 0x000e240000000a00 */
[----:B------:R-:W-:-:S04]  /*0830*/  FFMA R13, R12, R13, -0.5 ;  /* 0xbf0000000c0d7423 */ /* 0x000fc8000000000d */
[----:B------:R-:W-:-:S04]  /*0840*/  FMUL R13, R12, R13 ;  /* 0x0000000d0c0d7220 */ /* 0x000fc80000400000 */
[----:B------:R-:W-:Y:S01]  /*0850*/  FFMA R13, R12, R13, R12 ;  /* 0x0000000d0c0d7223 */ /* 0x000fe2000000000c */
[----:B------:R-:W-:-:S03]  /*0860*/  MOV R12, 0x7f800000 ;  /* 0x7f800000000c7802 */ /* 0x000fc60000000f00 */
[----:B------:R-:W-:Y:S02]  /*0870*/  FFMA R0, R0, 0.69314718246459960938, R13 ;  /* 0x3f31721800007823 */ /* 0x000fe4000000000d */
[----:B------:R-:W-:-:S04]  /*0880*/  @P0 FFMA R0, R3, R12, +INF ;  /* 0x7f80000003000423 */ /* 0x000fc8000000000c */
[----:B------:R-:W-:Y:S01]  /*0890*/  FMUL R5, R5, R0 ;  /* 0x0000000005057220 */ /* 0x000fe20000400000 */
[----:B0-----:R-:W-:-:S05]  /*08a0*/  IMAD.WIDE R8, R2, 0x4, R8 ;  /* 0x0000000402087825 */ /* 0x001fca00078e0208 */
[----:B------:R-:W-:Y:S01]  /*08b0*/  STG.E desc[UR4][R8.64], R5 ;  /* 0x0000000508007986 */ /* 0x000fe2000c101904 */
[----:B------:R-:W-:Y:S05]  /*08c0*/  EXIT ;  /* 0x000000000000794d */ /* 0x000fea0003800000 */
.L_x_54:
        /* <DEDUP_REMOVED lines=11> */
.L_x_1139:


//--------------------- .text.powf_kernel         --------------------------
	.section	.text.powf_kernel,"ax",@progbits
	.align	128
        .global         powf_kernel
        .type           powf_kernel,@function
        .size           powf_kernel,(.L_x_1140 - powf_kernel)
        .other          powf_kernel,@"STO_CUDA_ENTRY STV_DEFAULT"
powf_kernel:
.text.powf_kernel:
        /* <DEDUP_REMOVED lines=11> */
[----:B0-----:R-:W-:-:S05]  /*00b0*/  IMAD.WIDE R4, R0, 0x4, R4 ;  /* 0x0000000400047825 */ /* 0x001fca00078e0204 */
[----:B-1----:R-:W3:Y:S01]  /*00c0*/  LDG.E R2, desc[UR4][R4.64] ;  /* 0x0000000404027981 */ /* 0x002ee2000c1e1900 */
[----:B--2---:R-:W-:-:S05]  /*00d0*/  IMAD.WIDE R6, R0, 0x4, R6 ;  /* 0x0000000400067825 */ /* 0x004fca00078e0206 */
[----:B------:R0:W2:Y:S01]  /*00e0*/  LDG.E R3, desc[UR4][R6.64] ;  /* 0x0000000406037981 */ /* 0x0000a2000c1e1900 */
[----:B------:R-:W-:Y:S01]  /*00f0*/  BSSY.RECONVERGENT B0, `(.L_x_55) ;  /* 0x000005a000007945 */ /* 0x000fe20003800200 */
[C---:B---3--:R-:W-:Y:S01]  /*0100*/  FMUL R9, |R2|.reuse, 16777216 ;  /* 0x4b80000002097820 */ /* 0x048fe20000400200 */
[----:B------:R-:W-:-:S04]  /*0110*/  FSETP.GEU.AND P0, PT, |R2|, 1.175494350822287508e-38, PT ;  /* 0x008000000200780b */ /* 0x000fc80003f0e200 */
[----:B------:R-:W-:Y:S02]  /*0120*/  FSEL R9, R9, |R2|, !P0 ;  /* 0x4000000209097208 */ /* 0x000fe40004000000 */
[----:B------:R-:W-:Y:S02]  /*0130*/  FSEL R4, RZ, -24, P0 ;  /* 0xc1c00000ff047808 */ /* 0x000fe40000000000 */
[----:B------:R-:W-:-:S04]  /*0140*/  IADD3 R8, PT, PT, R9, -0x3f3504f3, RZ ;  /* 0xc0cafb0d09087810 */ /* 0x000fc80007ffe0ff */
[----:B------:R-:W-:-:S04]  /*0150*/  LOP3.LUT R8, R8, 0xff800000, RZ, 0xc0, !PT ;  /* 0xff80000008087812 */ /* 0x000fc800078ec0ff */
[-C--:B------:R-:W-:Y:S02]  /*0160*/  IADD3 R9, PT, PT, R9, -R8.reuse, RZ ;  /* 0x8000000809097210 */ /* 0x080fe40007ffe0ff */
[----:B------:R-:W-:Y:S01]  /*0170*/  I2FP.F32.S32 R5, R8 ;  /* 0x0000000800057245 */ /* 0x000fe20000201400 */
[----:B------:R-:W-:Y:S02]  /*0180*/  HFMA2 R8, -RZ, RZ, 0.771484375, 0.21533203125 ;  /* 0x3a2c32e4ff087431 */ /* 0x000fe400000001ff */
[C---:B------:R-:W-:Y:S01]  /*0190*/  FADD R10, R9.reuse, 1 ;  /* 0x3f800000090a7421 */ /* 0x040fe20000000000 */
[----:B------:R-:W-:Y:S01]  /*01a0*/  FADD R9, R9, -1 ;  /* 0xbf80000009097421 */ /* 0x000fe20000000000 */
[----:B------:R-:W-:-:S03]  /*01b0*/  FFMA R4, R5, 1.1920928955078125e-07, R4 ;  /* 0x3400000005047823 */ /* 0x000fc60000000004 */
[----:B------:R-:W-:Y:S01]  /*01c0*/  FADD R11, R9, R9 ;  /* 0x00000009090b7221 */ /* 0x000fe20000000000 */
[----:B------:R-:W1:Y:S03]  /*01d0*/  MUFU.RCP R10, R10 ;  /* 0x0000000a000a7308 */ /* 0x000e660000001000 */
[----:B-1----:R-:W-:-:S04]  /*01e0*/  FMUL R11, R10, R11 ;  /* 0x0000000b0a0b7220 */ /* 0x002fc80000400000 */
[----:B0-----:R-:W-:Y:S01]  /*01f0*/  FADD R6, R9, -R11 ;  /* 0x8000000b09067221 */ /* 0x001fe20000000000 */
[CC--:B------:R-:W-:Y:S01]  /*0200*/  FMUL R5, R11.reuse, R11.reuse ;  /* 0x0000000b0b057220 */ /* 0x0c0fe20000400000 */
        /* <DEDUP_REMOVED lines=13> */
[----:B------:R-:W-:-:S04]  /*02e0*/  FFMA R5, R9, R5, R4 ;  /* 0x0000000509057223 */ /* 0x000fc80000000004 */
[----:B------:R-:W-:-:S04]  /*02f0*/  FFMA R8, R11, R8, R5 ;  /* 0x000000080b087223 */ /* 0x000fc80000000005 */
[----:B------:R-:W-:-:S04]  /*0300*/  FADD R4, R7, R8 ;  /* 0x0000000807047221 */ /* 0x000fc80000000000 */
[----:B--2---:R-:W-:Y:S01]  /*0310*/  FMUL R6, R3, R4 ;  /* 0x0000000403067220 */ /* 0x004fe20000400000 */
[----:B------:R-:W-:-:S03]  /*0320*/  FADD R7, -R7, R4 ;  /* 0x0000000407077221 */ /* 0x000fc60000000100 */
[----:B------:R-:W0:Y:S01]  /*0330*/  FRND R9, R6 ;  /* 0x0000000600097307 */ /* 0x000e220000201000 */
[----:B------:R-:W-:Y:S01]  /*0340*/  FADD R8, R8, -R7 ;  /* 0x8000000708087221 */ /* 0x000fe20000000000 */
[C---:B------:R-:W-:Y:S01]  /*0350*/  FFMA R5, R3.reuse, R4, -R6 ;  /* 0x0000000403057223 */ /* 0x040fe20000000806 */
[----:B------:R-:W-:Y:S02]  /*0360*/  MOV R7, 0x391fcb8e ;  /* 0x391fcb8e00077802 */ /* 0x000fe40000000f00 */
[C---:B------:R-:W-:Y:S01]  /*0370*/  FSETP.GT.AND P1, PT, |R6|.reuse, 152, PT ;  /* 0x431800000600780b */ /* 0x040fe20003f24200 */
[----:B------:R-:W-:Y:S01]  /*0380*/  FFMA R5, R3, R8, R5 ;  /* 0x0000000803057223 */ /* 0x000fe20000000005 */
[C---:B------:R-:W-:Y:S01]  /*0390*/  FSETP.GEU.AND P2, PT, R6.reuse, RZ, PT ;  /* 0x000000ff0600720b */ /* 0x040fe20003f4e000 */
[----:B0-----:R-:W-:Y:S01]  /*03a0*/  FADD R4, R6, -R9 ;  /* 0x8000000906047221 */ /* 0x001fe20000000000 */
[----:B------:R-:W-:-:S03]  /*03b0*/  FSETP.GT.AND P0, PT, R9, RZ, PT ;  /* 0x000000ff0900720b */ /* 0x000fc60003f04000 */
[----:B------:R-:W-:Y:S01]  /*03c0*/  FADD R4, R5, R4 ;  /* 0x0000000405047221 */ /* 0x000fe20000000000 */
[----:B------:R-:W-:Y:S02]  /*03d0*/  SEL R8, RZ, 0x83000000, P0 ;  /* 0x83000000ff087807 */ /* 0x000fe40000000000 */
[----:B------:R-:W-:Y:S01]  /*03e0*/  FSETP.NEU.AND P0, PT, R3, RZ, PT ;  /* 0x000000ff0300720b */ /* 0x000fe20003f0d000 */
[----:B------:R-:W-:Y:S01]  /*03f0*/  FFMA R5, R4, R7, 0.0013391353422775864601 ;  /* 0x3aaf85ed04057423 */ /* 0x000fe20000000007 */
[----:B------:R-:W-:Y:S01]  /*0400*/  IADD3 R10, PT, PT, R8, 0x7f000000, RZ ;  /* 0x7f000000080a7810 */ /* 0x000fe20007ffe0ff */
[----:B------:R-:W0:Y:S01]  /*0410*/  F2I.NTZ R7, R6 ;  /* 0x0000000600077305 */ /* 0x000e220000203100 */
[----:B------:R-:W-:Y:S01]  /*0420*/  FSETP.EQ.OR P0, PT, R2, 1, !P0 ;  /* 0x3f8000000200780b */ /* 0x000fe20004702400 */
[----:B------:R-:W-:-:S04]  /*0430*/  FFMA R5, R4, R5, 0.0096188392490148544312 ;  /* 0x3c1d985604057423 */ /* 0x000fc80000000005 */
[----:B------:R-:W-:-:S04]  /*0440*/  FFMA R5, R4, R5, 0.055503588169813156128 ;  /* 0x3d6357bb04057423 */ /* 0x000fc80000000005 */
[----:B------:R-:W-:-:S04]  /*0450*/  FFMA R5, R4, R5, 0.24022644758224487305 ;  /* 0x3e75fdec04057423 */ /* 0x000fc80000000005 */
[----:B------:R-:W-:Y:S01]  /*0460*/  FFMA R5, R4, R5, 0.69314718246459960938 ;  /* 0x3f31721804057423 */ /* 0x000fe20000000005 */
[----:B0-----:R-:W-:-:S03]  /*0470*/  LEA R8, R7, -R8, 0x17 ;  /* 0x8000000807087211 */ /* 0x001fc600078eb8ff */
[----:B------:R-:W-:-:S04]  /*0480*/  FFMA R5, R4, R5, 1 ;  /* 0x3f80000004057423 */ /* 0x000fc80000000005 */
[----:B------:R-:W-:-:S04]  /*0490*/  FMUL R5, R5, R10 ;  /* 0x0000000a05057220 */ /* 0x000fc80000400000 */
[----:B------:R-:W-:Y:S01]  /*04a0*/  FMUL R8, R5, R8 ;  /* 0x0000000805087220 */ /* 0x000fe20000400000 */
[----:B------:R-:W-:Y:S01]  /*04b0*/  HFMA2 R5, -RZ, RZ, 1.875, 0 ;  /* 0x3f800000ff057431 */ /* 0x000fe200000001ff */
[----:B------:R-:W-:Y:S01]  /*04c0*/  @P1 FSEL R8, RZ, +INF , !P2 ;  /* 0x7f800000ff081808 */ /* 0x000fe20005000000 */
[----:B------:R-:W-:Y:S06]  /*04d0*/  @P0 BRA `(.L_x_56) ;  /* 0x00000000006c0947 */ /* 0x000fec0003800000 */
[----:B------:R-:W-:-:S04]  /*04e0*/  FSETP.NAN.AND P0, PT, |R3|, |R3|, PT ;  /* 0x400000030300720b */ /* 0x000fc80003f08200 */
[----:B------:R-:W-:-:S13]  /*04f0*/  FSETP.NUM.AND P0, PT, |R2|, |R2|, !P0 ;  /* 0x400000020200720b */ /* 0x000fda0004707200 */
[----:B------:R-:W-:Y:S01]  /*0500*/  @!P0 FADD R5, R2, R3 ;  /* 0x0000000302058221 */ /* 0x000fe20000000000 */
[----:B------:R-:W-:Y:S06]  /*0510*/  @!P0 BRA `(.L_x_56) ;  /* 0x00000000005c8947 */ /* 0x000fec0003800000 */
[----:B------:R-:W-:Y:S01]  /*0520*/  FMUL R6, R3, 0.5 ;  /* 0x3f00000003067820 */ /* 0x000fe20000400000 */
[----:B------:R-:W-:-:S04]  /*0530*/  FSETP.NEU.AND P0, PT, |R2|, +INF , PT ;  /* 0x7f8000000200780b */ /* 0x000fc80003f0d200 */
[----:B------:R-:W-:Y:S01]  /*0540*/  FSETP.NEU.AND P0, PT, R2, RZ, P0 ;  /* 0x000000ff0200720b */ /* 0x000fe2000070d000 */
[----:B------:R-:W0:Y:S03]  /*0550*/  FRND.TRUNC R6, R6 ;  /* 0x0000000600067307 */ /* 0x000e26000020d000 */
[----:B------:R-:W-:Y:S01]  /*0560*/  FSETP.GEU.OR P1, PT, R3, RZ, P0 ;  /* 0x000000ff0300720b */ /* 0x000fe2000072e400 */
[----:B0-----:R-:W-:-:S04]  /*0570*/  FADD R4, R6, R6 ;  /* 0x0000000606047221 */ /* 0x001fc80000000000 */
[----:B------:R-:W-:-:S04]  /*0580*/  FADD R7, R3, -R4 ;  /* 0x8000000403077221 */ /* 0x000fc80000000000 */
[----:B------:R-:W-:Y:S01]  /*0590*/  @!P0 FADD R4, R2, R2 ;  /* 0x0000000202048221 */ /* 0x000fe20000000000 */
[----:B------:R-:W-:-:S04]  /*05a0*/  FSETP.NEU.AND P2, PT, |R7|, 1, !P0 ;  /* 0x3f8000000700780b */ /* 0x000fc8000474d200 */
[----:B------:R-:W-:-:S09]  /*05b0*/  @!P1 LOP3.LUT R4, R4, 0x7f800000, RZ, 0x3c, !PT ;  /* 0x7f80000004049812 */ /* 0x000fd200078e3cff */
[----:B------:R-:W-:-:S04]  /*05c0*/  @P2 LOP3.LUT R4, R4, 0x7fffffff, RZ, 0xc0, !PT ;  /* 0x7fffffff04042812 */ /* 0x000fc800078ec0ff */
[----:B------:R-:W-:Y:S01]  /*05d0*/  @!P0 MOV R5, R4 ;  /* 0x0000000400058202 */ /* 0x000fe20000000f00 */
[----:B------:R-:W-:Y:S06]  /*05e0*/  @!P0 BRA `(.L_x_56) ;  /* 0x0000000000288947 */ /* 0x000fec0003800000 */
[----:B------:R-:W-:Y:S02]  /*05f0*/  FSETP.NEU.AND P0, PT, |R3|, +INF , PT ;  /* 0x7f8000000300780b */ /* 0x000fe40003f0d200 */
[----:B------:R-:W-:-:S13]  /*0600*/  FSETP.EQ.AND P1, PT, R2, -1, PT ;  /* 0xbf8000000200780b */ /* 0x000fda0003f22000 */
[----:B------:R-:W-:Y:S05]  /*0610*/  @!P0 BRA P1, `(.L_x_56) ;  /* 0x00000000001c8947 */ /* 0x000fea0000800000 */
[----:B------:R-:W-:Y:S02]  /*0620*/  FSETP.GEU.AND P1, PT, R2, RZ, PT ;  /* 0x000000ff0200720b */ /* 0x000fe40003f2e000 */
[----:B------:R-:W-:-:S11]  /*0630*/  MOV R5, R8 ;  /* 0x0000000800057202 */ /* 0x000fd60000000f00 */
[----:B------:R-:W0:Y:S01]  /*0640*/  @!P1 FRND.FLOOR R2, R3 ;  /* 0x0000000300029307 */ /* 0x000e220000205000 */
[----:B------:R-:W-:Y:S02]  /*0650*/  @!P1 FSETP.NEU.AND P2, PT, |R7|, 1, PT ;  /* 0x3f8000000700980b */ /* 0x000fe40003f4d200 */
[----:B0-----:R-:W-:Y:S02]  /*0660*/  @!P1 FSETP.NEU.AND P0, PT, R3, R2, PT ;  /* 0x000000020300920b */ /* 0x001fe40003f0d000 */
[----:B------:R-:W-:-:S04]  /*0670*/  @!P1 FSEL R2, R8, -R8, P2 ;  /* 0x8000000808029208 */ /* 0x000fc80001000000 */
[----:B------:R-:W-:-:S07]  /*0680*/  @!P1 FSEL R5, R2, +QNAN , !P0 ;  /* 0x7fffffff02059808 */ /* 0x000fce0004000000 */
.L_x_56:
[----:B------:R-:W-:Y:S05]  /*0690*/  BSYNC.RECONVERGENT B0 ;  /* 0x0000000000007941 */ /* 0x000fea0003800200 */
.L_x_55:
[----:B------:R-:W0:Y:S02]  /*06a0*/  LDC.64 R2, c[0x0][0x390] ;  /* 0x0000e400ff027b82 */ /* 0x000e240000000a00 */
[----:B0-----:R-:W-:-:S05]  /*06b0*/  IMAD.WIDE R2, R0, 0x4, R2 ;  /* 0x0000000400027825 */ /* 0x001fca00078e0202 */
[----:B------:R-:W-:Y:S01]  /*06c0*/  STG.E desc[UR4][R2.64], R5 ;  /* 0x0000000502007986 */ /* 0x000fe2000c101904 */
[----:B------:R-:W-:Y:S05]  /*06d0*/  EXIT ;  /* 0x000000000000794d */ /* 0x000fea0003800000 */
.L_x_57:
        /* <DEDUP_REMOVED lines=10> */
.L_x_1140:


//--------------------- .text.softplus_backward_kernel --------------------------
	.section	.text.softplus_backward_kernel,"ax",@progbits
	.align	128
        .global         softplus_backward_kernel
        .type           softplus_backward_kernel,@function
        .size           softplus_backward_kernel,(.L_x_1109 - softplus_backward_kernel)
        .other          softplus_backward_kernel,@"STO_CUDA_ENTRY STV_DEFAULT"
softplus_backward_kernel:
.text.softplus_backward_kernel:
        /* <DEDUP_REMOVED lines=12> */
[----:B------:R-:W-:Y:S01]  /*00c0*/  IMAD.MOV.U32 R7, RZ, RZ, 0x3bbb989d ;  /* 0x3bbb989dff077424 */ /* 0x000fe200078e00ff */
[----:B------:R-:W-:Y:S01]  /*00d0*/  BSSY.RECONVERGENT B0, `(.L_x_58) ;  /* 0x0000015000007945 */ /* 0x000fe20003800200 */
[----:B------:R-:W-:Y:S02]  /*00e0*/  IMAD.MOV.U32 R9, RZ, RZ, 0x437c0000 ;  /* 0x437c0000ff097424 */ /* 0x000fe400078e00ff */
[----:B--2---:R-:W-:-:S04]  /*00f0*/  FFMA.SAT R0, R4, -R7, 0.5 ;  /* 0x3f00000004007423 */ /* 0x004fc80000002807 */
[----:B------:R-:W-:-:S04]  /*0100*/  FFMA.RM R0, R0, R9, 12582913 ;  /* 0x4b40000100007423 */ /* 0x000fc80000004009 */
[C---:B------:R-:W-:Y:S01]  /*0110*/  FADD R7, R0.reuse, -12583039 ;  /* 0xcb40007f00077421 */ /* 0x040fe20000000000 */
[----:B------:R-:W-:-:S03]  /*0120*/  SHF.L.U32 R0, R0, 0x17, RZ ;  /* 0x0000001700007819 */ /* 0x000fc600000006ff */
[----:B------:R-:W-:-:S04]  /*0130*/  FFMA R7, R4, -1.4426950216293334961, -R7 ;  /* 0xbfb8aa3b04077823 */ /* 0x000fc80000000807 */
[----:B------:R-:W-:-:S06]  /*0140*/  FFMA R7, R4, -1.925963033500011079e-08, R7 ;  /* 0xb2a5706004077823 */ /* 0x000fcc0000000007 */
[----:B------:R-:W0:Y:S02]  /*0150*/  MUFU.EX2 R7, R7 ;  /* 0x0000000700077308 */ /* 0x000e240000000800 */
[----:B0-----:R-:W-:-:S04]  /*0160*/  FFMA R0, R0, R7, 1 ;  /* 0x3f80000000007423 */ /* 0x001fc80000000007 */
[----:B------:R-:W-:-:S05]  /*0170*/  VIADD R2, R0, 0x1800000 ;  /* 0x0180000000027836 */ /* 0x000fca0000000000 */
[----:B------:R-:W-:-:S04]  /*0180*/  LOP3.LUT R2, R2, 0x7f800000, RZ, 0xc0, !PT ;  /* 0x7f80000002027812 */ /* 0x000fc800078ec0ff */
[----:B------:R-:W-:-:S13]  /*0190*/  ISETP.GT.U32.AND P0, PT, R2, 0x1ffffff, PT ;  /* 0x01ffffff0200780c */ /* 0x000fda0003f04070 */
[----:B------:R-:W-:Y:S05]  /*01a0*/  @P0 BRA `(.L_x_59) ;  /* 0x00000000000c0947 */ /* 0x000fea0003800000 */
[----:B------:R-:W-:-:S07]  /*01b0*/  MOV R4, 0x1d0 ;  /* 0x000001d000047802 */ /* 0x000fce0000000f00 */
[----:B------:R-:W-:Y:S05]  /*01c0*/  CALL.REL.NOINC `($__internal_0_$__cuda_sm20_rcp_rn_f32_slowpath) ;  /* 0x0000000000387944 */ /* 0x000fea0003c00000 */
[----:B------:R-:W-:Y:S05]  /*01d0*/  BRA `(.L_x_60) ;  /* 0x0000000000107947 */ /* 0x000fea0003800000 */
.L_x_59:
[----:B------:R-:W0:Y:S02]  /*01e0*/  MUFU.RCP R5, R0 ;  /* 0x0000000000057308 */ /* 0x000e240000001000 */
[----:B0-----:R-:W-:-:S04]  /*01f0*/  FFMA R2, R0, R5, -1 ;  /* 0xbf80000000027423 */ /* 0x001fc80000000005 */
[----:B------:R-:W-:-:S04]  /*0200*/  FADD.FTZ R2, -R2, -RZ ;  /* 0x800000ff02027221 */ /* 0x000fc80000010100 */
[----:B------:R-:W-:-:S07]  /*0210*/  FFMA R8, R5, R2, R5 ;  /* 0x0000000205087223 */ /* 0x000fce0000000005 */
.L_x_60:
[----:B------:R-:W-:Y:S05]  /*0220*/  BSYNC.RECONVERGENT B0 ;  /* 0x0000000000007941 */ /* 0x000fea0003800200 */
.L_x_58:
[----:B------:R-:W0:Y:S08]  /*0230*/  LDC.64 R4, c[0x0][0x388] ;  /* 0x0000e200ff047b82 */ /* 0x000e300000000a00 */
[----:B------:R-:W1:Y:S01]  /*0240*/  LDC.64 R6, c[0x0][0x390] ;  /* 0x0000e400ff067b82 */ /* 0x000e620000000a00 */
[----:B0-----:R-:W-:-:S06]  /*0250*/  IMAD.WIDE R4, R3, 0x4, R4 ;  /* 0x0000000403047825 */ /* 0x001fcc00078e0204 */
[----:B------:R-:W2:Y:S01]  /*0260*/  LDG.E R5, desc[UR4][R4.64] ;  /* 0x0000000404057981 */ /* 0x000ea2000c1e1900 */
[----:B-1----:R-:W-:-:S04]  /*0270*/  IMAD.WIDE R2, R3, 0x4, R6 ;  /* 0x0000000403027825 */ /* 0x002fc800078e0206 */
[----:B--2---:R-:W-:-:S05]  /*0280*/  FMUL R7, R5, R8 ;  /* 0x0000000805077220 */ /* 0x004fca0000400000 */
[----:B------:R-:W-:Y:S01]  /*0290*/  STG.E desc[UR4][R2.64], R7 ;  /* 0x0000000702007986 */ /* 0x000fe2000c101904 */
[----:B------:R-:W-:Y:S05]  /*02a0*/  EXIT ;  /* 0x000000000000794d */ /* 0x000fea0003800000 */
        .weak           $__internal_0_$__cuda_sm20_rcp_rn_f32_slowpath
        .type           $__internal_0_$__cuda_sm20_rcp_rn_f32_slowpath,@function
        .size           $__internal_0_$__cuda_sm20_rcp_rn_f32_slowpath,(.L_x_1109 - $__internal_0_$__cuda_sm20_rcp_rn_f32_slowpath)
$__internal_0_$__cuda_sm20_rcp_rn_f32_slowpath:
[----:B------:R-:W-:Y:S01]  /*02b0*/  SHF.L.U32 R2, R0, 0x1, RZ ;  /* 0x0000000100027819 */ /* 0x000fe200000006ff */
[----:B------:R-:W-:Y:S03]  /*02c0*/  BSSY.RECONVERGENT B1, `(.L_x_61) ;  /* 0x0000030000017945 */ /* 0x000fe60003800200 */
[----:B------:R-:W-:-:S04]  /*02d0*/  SHF.R.U32.HI R2, RZ, 0x18, R2 ;  /* 0x00000018ff027819 */ /* 0x000fc80000011602 */
[----:B------:R-:W-:-:S13]  /*02e0*/  ISETP.NE.U32.AND P0, PT, R2, RZ, PT ;  /* 0x000000ff0200720c */ /* 0x000fda0003f05070 */
[----:B------:R-:W-:Y:S05]  /*02f0*/  @P0 BRA `(.L_x_62) ;  /* 0x0000000000280947 */ /* 0x000fea0003800000 */
[----:B------:R-:W-:-:S05]  /*0300*/  IMAD.SHL.U32 R2, R0, 0x2, RZ ;  /* 0x0000000200027824 */ /* 0x000fca00078e00ff */
[----:B------:R-:W-:-:S13]  /*0310*/  ISETP.NE.AND P0, PT, R2, RZ, PT ;  /* 0x000000ff0200720c */ /* 0x000fda0003f05270 */
[----:B------:R-:W-:Y:S01]  /*0320*/  @P0 FFMA R6, R0, 1.84467440737095516160e+19, RZ ;  /* 0x5f80000000060823 */ /* 0x000fe200000000ff */
[----:B------:R-:W-:Y:S08]  /*0330*/  @!P0 MUFU.RCP R5, R0 ;  /* 0x0000000000058308 */ /* 0x000ff00000001000 */
[----:B------:R-:W0:Y:S02]  /*0340*/  @P0 MUFU.RCP R7, R6 ;  /* 0x0000000600070308 */ /* 0x000e240000001000 */
[----:B0-----:R-:W-:-:S04]  /*0350*/  @P0 FFMA R2, R6, R7, -1 ;  /* 0xbf80000006020423 */ /* 0x001fc80000000007 */
[----:B------:R-:W-:-:S04]  /*0360*/  @P0 FADD.FTZ R2, -R2, -RZ ;  /* 0x800000ff02020221 */ /* 0x000fc80000010100 */
[----:B------:R-:W-:-:S04]  /*0370*/  @P0 FFMA R2, R7, R2, R7 ;  /* 0x0000000207020223 */ /* 0x000fc80000000007 */
[----:B------:R-:W-:Y:S01]  /*0380*/  @P0 FFMA R5, R2, 1.84467440737095516160e+19, RZ ;  /* 0x5f80000002050823 */ /* 0x000fe200000000ff */
[----:B------:R-:W-:Y:S06]  /*0390*/  BRA `(.L_x_63) ;  /* 0x0000000000887947 */ /* 0x000fec0003800000 */
.L_x_62:
[----:B------:R-:W-:-:S04]  /*03a0*/  IADD3 R5, PT, PT, R2, -0xfd, RZ ;  /* 0xffffff0302057810 */ /* 0x000fc80007ffe0ff */
[----:B------:R-:W-:-:S13]  /*03b0*/  ISETP.GT.U32.AND P0, PT, R5, 0x1, PT ;  /* 0x000000010500780c */ /* 0x000fda0003f04070 */
[----:B------:R-:W-:Y:S05]  /*03c0*/  @P0 BRA `(.L_x_64) ;  /* 0x0000000000780947 */ /* 0x000fea0003800000 */
[----:B------:R-:W-:Y:S01]  /*03d0*/  LOP3.LUT R6, R0, 0x7fffff, RZ, 0xc0, !PT ;  /* 0x007fffff00067812 */ /* 0x000fe200078ec0ff */
[----:B------:R-:W-:-:S03]  /*03e0*/  IMAD.MOV.U32 R10, RZ, RZ, 0x3 ;  /* 0x00000003ff0a7424 */ /* 0x000fc600078e00ff */
[----:B------:R-:W-:Y:S02]  /*03f0*/  LOP3.LUT R6, R6, 0x3f800000, RZ, 0xfc, !PT ;  /* 0x3f80000006067812 */ /* 0x000fe400078efcff */
[----:B------:R-:W-:Y:S02]  /*0400*/  SHF.L.U32 R11, R10, R5, RZ ;  /* 0x000000050a0b7219 */ /* 0x000fe400000006ff */
[----:B------:R-:W0:Y:S02]  /*0410*/  MUFU.RCP R7, R6 ;  /* 0x0000000600077308 */ /* 0x000e240000001000 */
[----:B0-----:R-:W-:-:S04]  /*0420*/  FFMA R8, R6, R7, -1 ;  /* 0xbf80000006087423 */ /* 0x001fc80000000007 */
[----:B------:R-:W-:-:S04]  /*0430*/  FADD.FTZ R8, -R8, -RZ ;  /* 0x800000ff08087221 */ /* 0x000fc80000010100 */
[CCC-:B------:R-:W-:Y:S01]  /*0440*/  FFMA.RM R9, R7.reuse, R8.reuse, R7.reuse ;  /* 0x0000000807097223 */ /* 0x1c0fe20000004007 */
[----:B------:R-:W-:-:S04]  /*0450*/  FFMA.RP R8, R7, R8, R7 ;  /* 0x0000000807087223 */ /* 0x000fc80000008007 */
[C---:B------:R-:W-:Y:S02]  /*0460*/  LOP3.LUT R7, R9.reuse, 0x7fffff, RZ, 0xc0, !PT ;  /* 0x007fffff09077812 */ /* 0x040fe400078ec0ff */
[----:B------:R-:W-:Y:S02]  /*0470*/  FSETP.NEU.FTZ.AND P0, PT, R9, R8, PT ;  /* 0x000000080900720b */ /* 0x000fe40003f1d000 */
[----:B------:R-:W-:Y:S02]  /*0480*/  LOP3.LUT R8, R7, 0x800000, RZ, 0xfc, !PT ;  /* 0x0080000007087812 */ /* 0x000fe400078efcff */
[----:B------:R-:W-:Y:S02]  /*0490*/  SEL R7, RZ, 0xffffffff, !P0 ;  /* 0xffffffffff077807 */ /* 0x000fe40004000000 */
[----:B------:R-:W-:Y:S02]  /*04a0*/  LOP3.LUT R6, R11, R8, RZ, 0xc0, !PT ;  /* 0x000000080b067212 */ /* 0x000fe400078ec0ff */
[----:B------:R-:W-:-:S02]  /*04b0*/  IADD3 R7, PT, PT, -R7, RZ, RZ ;  /* 0x000000ff07077210 */ /* 0x000fc40007ffe1ff */
[-C--:B------:R-:W-:Y:S02]  /*04c0*/  SHF.R.U32.HI R6, RZ, R5.reuse, R6 ;  /* 0x00000005ff067219 */ /* 0x080fe40000011606 */
[----:B------:R-:W-:Y:S02]  /*04d0*/  LOP3.LUT P1, RZ, R7, R5, R8, 0xf8, !PT ;  /* 0x0000000507ff7212 */ /* 0x000fe4000782f808 */
[C---:B------:R-:W-:Y:S02]  /*04e0*/  LOP3.LUT P0, RZ, R6.reuse, 0x1, RZ, 0xc0, !PT ;  /* 0x0000000106ff7812 */ /* 0x040fe4000780c0ff */
[----:B------:R-:W-:-:S04]  /*04f0*/  LOP3.LUT P2, RZ, R6, 0x2, RZ, 0xc0, !PT ;  /* 0x0000000206ff7812 */ /* 0x000fc8000784c0ff */
[----:B------:R-:W-:Y:S02]  /*0500*/  PLOP3.LUT P0, PT, P0, P1, P2, 0xe0, 0x0 ;  /* 0x000000000000781c */ /* 0x000fe40000703c20 */
[----:B------:R-:W-:Y:S02]  /*0510*/  LOP3.LUT P1, RZ, R0, 0x7fffff, RZ, 0xc0, !PT ;  /* 0x007fffff00ff7812 */ /* 0x000fe4000782c0ff */
[----:B------:R-:W-:-:S05]  /*0520*/  SEL R5, RZ, 0x1, !P0 ;  /* 0x00000001ff057807 */ /* 0x000fca0004000000 */
[----:B------:R-:W-:-:S05]  /*0530*/  IMAD.MOV R5, RZ, RZ, -R5 ;  /* 0x000000ffff057224 */ /* 0x000fca00078e0a05 */
[----:B------:R-:W-:Y:S02]  /*0540*/  ISETP.GE.AND P0, PT, R5, RZ, PT ;  /* 0x000000ff0500720c */ /* 0x000fe40003f06270 */
[----:B------:R-:W-:-:S04]  /*0550*/  IADD3 R5, PT, PT, R2, -0xfc, RZ ;  /* 0xffffff0402057810 */ /* 0x000fc80007ffe0ff */
[----:B------:R-:W-:-:S07]  /*0560*/  SHF.R.U32.HI R5, RZ, R5, R8 ;  /* 0x00000005ff057219 */ /* 0x000fce0000011608 */
[----:B------:R-:W-:-:S05]  /*0570*/  @!P0 VIADD R5, R5, 0x1 ;  /* 0x0000000105058836 */ /* 0x000fca0000000000 */
[----:B------:R-:W-:-:S04]  /*0580*/  @!P1 SHF.L.U32 R5, R5, 0x1, RZ ;  /* 0x0000000105059819 */ /* 0x000fc800000006ff */
[----:B------:R-:W-:Y:S01]  /*0590*/  LOP3.LUT R5, R5, 0x80000000, R0, 0xf8, !PT ;  /* 0x8000000005057812 */ /* 0x000fe200078ef800 */
[----:B------:R-:W-:Y:S06]  /*05a0*/  BRA `(.L_x_63) ;  /* 0x0000000000047947 */ /* 0x000fec0003800000 */
.L_x_64:
[----:B------:R0:W1:Y:S02]  /*05b0*/  MUFU.RCP R5, R0 ;  /* 0x0000000000057308 */ /* 0x0000640000001000 */
.L_x_63:
[----:B------:R-:W-:Y:S05]  /*05c0*/  BSYNC.RECONVERGENT B1 ;  /* 0x0000000000017941 */ /* 0x000fea0003800200 */
.L_x_61:
[----:B-1----:R-:W-:Y:S02]  /*05d0*/  IMAD.MOV.U32 R8, RZ, RZ, R5 ;  /* 0x000000ffff087224 */ /* 0x002fe400078e0005 */
[----:B------:R-:W-:-:S04]  /*05e0*/  HFMA2 R5, -RZ, RZ, 0, 0 ;  /* 0x00000000ff057431 */ /* 0x000fc800000001ff */
[----:B0-----:R-:W-:Y:S05]  /*05f0*/  RET.REL.NODEC R4 `(softplus_backward_kernel) ;  /* 0xfffffff804807950 */ /* 0x001fea0003c3ffff */
.L_x_65:
        /* <DEDUP_REMOVED lines=16> */
.L_x_1109:


//--------------------- .text.softplus_kernel     --------------------------
	.section	.text.softplus_kernel,"ax",@progbits
	.align	128
        .global         softplus_kernel
        .type           softplus_kernel,@function
        .size           softplus_kernel,(.L_x_1142 - softplus_kernel)
        .other          softplus_kernel,@"STO_CUDA_ENTRY STV_DEFAULT"
softplus_kernel:
.text.softplus_kernel:
        /* <DEDUP_REMOVED lines=12> */
[----:B------:R-:W-:Y:S01]  /*00c0*/  HFMA2 R3, -RZ, RZ, 0.96630859375, -0.0022525787353515625 ;  /* 0x3bbb989dff037431 */ /* 0x000fe200000001ff */
[----:B------:R-:W-:Y:S01]  /*00d0*/  MOV R7, 0x437c0000 ;  /* 0x437c000000077802 */ /* 0x000fe20000000f00 */
[----:B------:R-:W-:-:S03]  /*00e0*/  HFMA2 R8, -RZ, RZ, 1.5048828125, 33.21875 ;  /* 0x3e055027ff087431 */ /* 0x000fc600000001ff */
[----:B--2---:R-:W-:-:S04]  /*00f0*/  FFMA.SAT R2, |R4|, -R3, 0.5 ;  /* 0x3f00000004027423 */ /* 0x004fc80000002a03 */
[----:B------:R-:W-:-:S04]  /*0100*/  FFMA.RM R2, R2, R7, 12582913 ;  /* 0x4b40000102027423 */ /* 0x000fc80000004007 */
[C---:B------:R-:W-:Y:S01]  /*0110*/  FADD R3, R2.reuse, -12583039 ;  /* 0xcb40007f02037421 */ /* 0x040fe20000000000 */
[----:B------:R-:W-:-:S03]  /*0120*/  SHF.L.U32 R2, R2, 0x17, RZ ;  /* 0x0000001702027819 */ /* 0x000fc600000006ff */
[----:B------:R-:W-:-:S04]  /*0130*/  FFMA R3, |R4|, -1.4426950216293334961, -R3 ;  /* 0xbfb8aa3b04037823 */ /* 0x000fc80000000a03 */
[----:B------:R-:W-:Y:S01]  /*0140*/  FFMA R3, |R4|, -1.925963033500011079e-08, R3 ;  /* 0xb2a5706004037823 */ /* 0x000fe20000000203 */
[----:B------:R-:W-:-:S05]  /*0150*/  FMNMX R4, RZ, R4, !PT ;  /* 0x00000004ff047209 */ /* 0x000fca0007800000 */
[----:B------:R-:W0:Y:S02]  /*0160*/  MUFU.EX2 R3, R3 ;  /* 0x0000000300037308 */ /* 0x000e240000000800 */
[----:B0-----:R-:W-:-:S05]  /*0170*/  FFMA R6, R2, R3, 1 ;  /* 0x3f80000002067423 */ /* 0x001fca0000000003 */
[----:B------:R-:W-:-:S04]  /*0180*/  FSETP.GEU.AND P0, PT, R6, 1.175494350822287508e-38, PT ;  /* 0x008000000600780b */ /* 0x000fc80003f0e000 */
[----:B------:R-:W-:-:S09]  /*0190*/  FSEL R5, RZ, -23, P0 ;  /* 0xc1b80000ff057808 */ /* 0x000fd20000000000 */
[----:B------:R-:W-:-:S05]  /*01a0*/  @!P0 FMUL R6, R6, 8388608 ;  /* 0x4b00000006068820 */ /* 0x000fca0000400000 */
[C---:B------:R-:W-:Y:S02]  /*01b0*/  IADD3 R2, PT, PT, R6.reuse, -0x3f2aaaab, RZ ;  /* 0xc0d5555506027810 */ /* 0x040fe40007ffe0ff */
[----:B------:R-:W-:Y:S02]  /*01c0*/  ISETP.GT.U32.AND P0, PT, R6, 0x7f7fffff, PT ;  /* 0x7f7fffff0600780c */ /* 0x000fe40003f04070 */
[----:B------:R-:W-:-:S04]  /*01d0*/  LOP3.LUT R7, R2, 0xff800000, RZ, 0xc0, !PT ;  /* 0xff80000002077812 */ /* 0x000fc800078ec0ff */
[----:B------:R-:W-:-:S05]  /*01e0*/  IADD3 R2, PT, PT, R6, -R7, RZ ;  /* 0x8000000706027210 */ /* 0x000fca0007ffe0ff */
[----:B------:R-:W-:-:S04]  /*01f0*/  FADD R9, R2, -1 ;  /* 0xbf80000002097421 */ /* 0x000fc80000000000 */
[----:B------:R-:W-:-:S04]  /*0200*/  FFMA R2, R9, -R8, 0.14084610342979431152 ;  /* 0x3e1039f609027423 */ /* 0x000fc80000000808 */
[----:B------:R-:W-:-:S04]  /*0210*/  FFMA R2, R9, R2, -0.12148627638816833496 ;  /* 0xbdf8cdcc09027423 */ /* 0x000fc80000000002 */
[----:B------:R-:W-:-:S04]  /*0220*/  FFMA R2, R9, R2, 0.13980610668659210205 ;  /* 0x3e0f295509027423 */ /* 0x000fc80000000002 */
[----:B------:R-:W-:-:S04]  /*0230*/  FFMA R2, R9, R2, -0.16684235632419586182 ;  /* 0xbe2ad8b909027423 */ /* 0x000fc80000000002 */
[----:B------:R-:W-:-:S04]  /*0240*/  FFMA R2, R9, R2, 0.20012299716472625732 ;  /* 0x3e4ced0b09027423 */ /* 0x000fc80000000002 */
[----:B------:R-:W-:-:S04]  /*0250*/  FFMA R2, R9, R2, -0.24999669194221496582 ;  /* 0xbe7fff2209027423 */ /* 0x000fc80000000002 */
[C---:B------:R-:W-:Y:S02]  /*0260*/  FFMA R8, R9.reuse, R2, 0.33333182334899902344 ;  /* 0x3eaaaa7809087423 */ /* 0x040fe40000000002 */
[----:B------:R-:W0:Y:S02]  /*0270*/  LDC.64 R2, c[0x0][0x388] ;  /* 0x0000e200ff027b82 */ /* 0x000e240000000a00 */
[C---:B------:R-:W-:Y:S01]  /*0280*/  FFMA R10, R9.reuse, R8, -0.5 ;  /* 0xbf000000090a7423 */ /* 0x040fe20000000008 */
[----:B------:R-:W-:Y:S02]  /*0290*/  I2FP.F32.S32 R8, R7 ;  /* 0x0000000700087245 */ /* 0x000fe40000201400 */
[----:B------:R-:W-:Y:S01]  /*02a0*/  MOV R7, 0x7f800000 ;  /* 0x7f80000000077802 */ /* 0x000fe20000000f00 */
[----:B------:R-:W-:Y:S02]  /*02b0*/  FMUL R10, R9, R10 ;  /* 0x0000000a090a7220 */ /* 0x000fe40000400000 */
[----:B------:R-:W-:-:S02]  /*02c0*/  FFMA R5, R8, 1.1920928955078125e-07, R5 ;  /* 0x3400000008057823 */ /* 0x000fc40000000005 */
[----:B------:R-:W-:-:S04]  /*02d0*/  FFMA R10, R9, R10, R9 ;  /* 0x0000000a090a7223 */ /* 0x000fc80000000009 */
[----:B------:R-:W-:Y:S01]  /*02e0*/  FFMA R5, R5, 0.69314718246459960938, R10 ;  /* 0x3f31721805057823 */ /* 0x000fe2000000000a */
[C---:B------:R-:W-:Y:S01]  /*02f0*/  @P0 FFMA R5, R6.reuse, R7, +INF ;  /* 0x7f80000006050423 */ /* 0x040fe20000000007 */
[----:B------:R-:W-:-:S04]  /*0300*/  FSETP.NEU.AND P0, PT, R6, RZ, PT ;  /* 0x000000ff0600720b */ /* 0x000fc80003f0d000 */
[----:B------:R-:W-:Y:S01]  /*0310*/  FSEL R5, R5, -INF , P0 ;  /* 0xff80000005057808 */ /* 0x000fe20000000000 */
[----:B0-----:R-:W-:-:S04]  /*0320*/  IMAD.WIDE R2, R0, 0x4, R2 ;  /* 0x0000000400027825 */ /* 0x001fc800078e0202 */
[----:B------:R-:W-:-:S05]  /*0330*/  FADD R5, R4, R5 ;  /* 0x0000000504057221 */ /* 0x000fca0000000000 */
[----:B------:R-:W-:Y:S01]  /*0340*/  STG.E desc[UR4][R2.64], R5 ;  /* 0x0000000502007986 */ /* 0x000fe2000c101904 */
[----:B------:R-:W-:Y:S05]  /*0350*/  EXIT ;  /* 0x000000000000794d */ /* 0x000fea0003800000 */
.L_x_66:
        /* <DEDUP_REMOVED lines=10> */
.L_x_1142:


//--------------------- .text.sigmoid_backward_kernel --------------------------
	.section	.text.sigmoid_backward_kernel,"ax",@progbits
	.align	128
        .global         sigmoid_backward_kernel
        .type           sigmoid_backward_kernel,@function
        .size           sigmoid_backward_kernel,(.L_x_1143 - sigmoid_backward_kernel)
        .other          sigmoid_backward_kernel,@"STO_CUDA_ENTRY STV_DEFAULT"
sigmoid_backward_kernel:
.text.sigmoid_backward_kernel:
        /* <DEDUP_REMOVED lines=17> */
[C---:B----4-:R-:W-:Y:S01]  /*0110*/  FADD R11, -R2.reuse, 1 ;  /* 0x3f800000020b7421 */ /* 0x050fe20000000100 */
[----:B--2---:R-:W-:-:S04]  /*0120*/  FMUL R0, R2, R5 ;  /* 0x0000000502007220 */ /* 0x004fc80000400000 */
[----:B------:R-:W-:-:S05]  /*0130*/  FMUL R11, R0, R11 ;  /* 0x0000000b000b7220 */ /* 0x000fca0000400000 */
[----:B------:R-:W-:Y:S01]  /*0140*/  STG.E desc[UR4][R6.64], R11 ;  /* 0x0000000b06007986 */ /* 0x000fe2000c101904 */
[----:B------:R-:W-:Y:S05]  /*0150*/  EXIT ;  /* 0x000000000000794d */ /* 0x000fea0003800000 */
.L_x_67:
        /* <DEDUP_REMOVED lines=10> */
.L_x_1143:


//--------------------- .text.sigmoid_kernel      --------------------------
	.section	.text.sigmoid_kernel,"ax",@progbits
	.align	128
        .global         sigmoid_kernel
        .type           sigmoid_kernel,@function
        .size           sigmoid_kernel,(.L_x_1110 - sigmoid_kernel)
        .other          sigmoid_kernel,@"STO_CUDA_ENTRY STV_DEFAULT"
sigmoid_kernel:
.text.sigmoid_kernel:
        /* <DEDUP_REMOVED lines=28> */
[----:B------:R-:W-:Y:S05]  /*01c0*/  CALL.REL.NOINC `($__internal_1_$__cuda_sm20_rcp_rn_f32_slowpath) ;  /* 0x0000000000287944 */ /* 0x000fea0003c00000 */
[----:B------:R-:W-:Y:S05]  /*01d0*/  BRA `(.L_x_70) ;  /* 0x0000000000107947 */ /* 0x000fea0003800000 */
.L_x_69:
[----:B------:R-:W0:Y:S02]  /*01e0*/  MUFU.RCP R7, R0 ;  /* 0x0000000000077308 */ /* 0x000e240000001000 */
[----:B0-----:R-:W-:-:S04]  /*01f0*/  FFMA R2, R0, R7, -1 ;  /* 0xbf80000000027423 */ /* 0x001fc80000000007 */
[----:B------:R-:W-:-:S04]  /*0200*/  FADD.FTZ R2, -R2, -RZ ;  /* 0x800000ff02027221 */ /* 0x000fc80000010100 */
[----:B------:R-:W-:-:S07]  /*0210*/  FFMA R7, R7, R2, R7 ;  /* 0x0000000207077223 */ /* 0x000fce0000000007 */
.L_x_70:
[----:B------:R-:W-:Y:S05]  /*0220*/  BSYNC.RECONVERGENT B0 ;  /* 0x0000000000007941 */ /* 0x000fea0003800200 */
.L_x_68:
[----:B------:R-:W0:Y:S02]  /*0230*/  LDC.64 R4, c[0x0][0x388] ;  /* 0x0000e200ff047b82 */ /* 0x000e240000000a00 */
[----:B0-----:R-:W-:-:S05]  /*0240*/  IMAD.WIDE R2, R3, 0x4, R4 ;  /* 0x0000000403027825 */ /* 0x001fca00078e0204 */
[----:B------:R-:W-:Y:S01]  /*0250*/  STG.E desc[UR4][R2.64], R7 ;  /* 0x0000000702007986 */ /* 0x000fe2000c101904 */
[----:B------:R-:W-:Y:S05]  /*0260*/  EXIT ;  /* 0x000000000000794d */ /* 0x000fea0003800000 */
        .weak           $__internal_1_$__cuda_sm20_rcp_rn_f32_slowpath
        .type           $__internal_1_$__cuda_sm20_rcp_rn_f32_slowpath,@function
        .size           $__internal_1_$__cuda_sm20_rcp_rn_f32_slowpath,(.L_x_1110 - $__internal_1_$__cuda_sm20_rcp_rn_f32_slowpath)
$__internal_1_$__cuda_sm20_rcp_rn_f32_slowpath:
[----:B------:R-:W-:Y:S01]  /*0270*/  IMAD.SHL.U32 R2, R0, 0x2, RZ ;  /* 0x0000000200027824 */ /* 0x000fe200078e00ff */
[----:B------:R-:W-:Y:S04]  /*0280*/  BSSY.RECONVERGENT B1, `(.L_x_71) ;  /* 0x0000030000017945 */ /* 0x000fe80003800200 */
[----:B------:R-:W-:-:S04]  /*0290*/  SHF.R.U32.HI R2, RZ, 0x18, R2 ;  /* 0x00000018ff027819 */ /* 0x000fc80000011602 */
[----:B------:R-:W-:-:S13]  /*02a0*/  ISETP.NE.U32.AND P0, PT, R2, RZ, PT ;  /* 0x000000ff0200720c */ /* 0x000fda0003f05070 */
[----:B------:R-:W-:Y:S05]  /*02b0*/  @P0 BRA `(.L_x_72) ;  /* 0x0000000000280947 */ /* 0x000fea0003800000 */
[----:B------:R-:W-:-:S04]  /*02c0*/  SHF.L.U32 R2, R0, 0x1, RZ ;  /* 0x0000000100027819 */ /* 0x000fc800000006ff */
        /* <DEDUP_REMOVED lines=9> */
.L_x_72:
[----:B------:R-:W-:-:S05]  /*0360*/  VIADD R5, R2, 0xffffff03 ;  /* 0xffffff0302057836 */ /* 0x000fca0000000000 */
        /* <DEDUP_REMOVED lines=32> */
.L_x_74:
[----:B------:R0:W1:Y:S02]  /*0570*/  MUFU.RCP R5, R0 ;  /* 0x0000000000057308 */ /* 0x0000640000001000 */
.L_x_73:
[----:B------:R-:W-:Y:S05]  /*0580*/  BSYNC.RECONVERGENT B1 ;  /* 0x0000000000017941 */ /* 0x000fea0003800200 */
.L_x_71:
[----:B-1----:R-:W-:Y:S02]  /*0590*/  IMAD.MOV.U32 R7, RZ, RZ, R5 ;  /* 0x000000ffff077224 */ /* 0x002fe400078e0005 */
[----:B------:R-:W-:-:S04]  /*05a0*/  HFMA2 R5, -RZ, RZ, 0, 0 ;  /* 0x00000000ff057431 */ /* 0x000fc800000001ff */
[----:B0-----:R-:W-:Y:S05]  /*05b0*/  RET.REL.NODEC R4 `(sigmoid_kernel) ;  /* 0xfffffff804907950 */ /* 0x001fea0003c3ffff */
.L_x_75:
        /* <DEDUP_REMOVED lines=12> */
.L_x_1110:


//--------------------- .text.sqrt_backward_kernel --------------------------
	.section	.text.sqrt_backward_kernel,"ax",@progbits
	.align	128
        .global         sqrt_backward_kernel
        .type           sqrt_backward_kernel,@function
        .size           sqrt_backward_kernel,(.L_x_1112 - sqrt_backward_kernel)
        .other          sqrt_backward_kernel,@"STO_CUDA_ENTRY STV_DEFAULT"
sqrt_backward_kernel:
.text.sqrt_backward_kernel:
        /* <DEDUP_REMOVED lines=13> */
[----:B--2---:R-:W-:Y:S01]  /*00d0*/  VIADD R6, R0, 0xf3000000 ;  /* 0xf300000000067836 */ /* 0x004fe20000000000 */
[----:B------:R0:W1:Y:S04]  /*00e0*/  MUFU.RSQ R3, R0 ;  /* 0x0000000000037308 */ /* 0x0000680000001400 */
[----:B------:R-:W-:-:S13]  /*00f0*/  ISETP.GT.U32.AND P0, PT, R6, 0x727fffff, PT ;  /* 0x727fffff0600780c */ /* 0x000fda0003f04070 */
[----:B01----:R-:W-:Y:S05]  /*0100*/  @!P0 BRA `(.L_x_77) ;  /* 0x00000000000c8947 */ /* 0x003fea0003800000 */
[----:B------:R-:W-:-:S07]  /*0110*/  MOV R8, 0x130 ;  /* 0x0000013000087802 */ /* 0x000fce0000000f00 */
[----:B------:R-:W-:Y:S05]  /*0120*/  CALL.REL.NOINC `($__internal_2_$__cuda_sm20_sqrt_rn_f32_slowpath) ;  /* 0x00000000006c7944 */ /* 0x000fea0003c00000 */
[----:B------:R-:W-:Y:S05]  /*0130*/  BRA `(.L_x_78) ;  /* 0x0000000000107947 */ /* 0x000fea0003800000 */
.L_x_77:
[----:B------:R-:W-:Y:S01]  /*0140*/  FMUL.FTZ R5, R0, R3 ;  /* 0x0000000300057220 */ /* 0x000fe20000410000 */
[----:B------:R-:W-:-:S03]  /*0150*/  FMUL.FTZ R3, R3, 0.5 ;  /* 0x3f00000003037820 */ /* 0x000fc60000410000 */
[----:B------:R-:W-:-:S04]  /*0160*/  FFMA R0, -R5, R5, R0 ;  /* 0x0000000505007223 */ /* 0x000fc80000000100 */
[----:B------:R-:W-:-:S07]  /*0170*/  FFMA R3, R0, R3, R5 ;  /* 0x0000000300037223 */ /* 0x000fce0000000005 */
.L_x_78:
[----:B------:R-:W-:Y:S05]  /*0180*/  BSYNC.RECONVERGENT B0 ;  /* 0x0000000000007941 */ /* 0x000fea0003800200 */
.L_x_76:
[----:B------:R-:W0:Y:S02]  /*0190*/  LDC.64 R4, c[0x0][0x388] ;  /* 0x0000e200ff047b82 */ /* 0x000e240000000a00 */
[----:B0-----:R-:W-:-:S05]  /*01a0*/  IMAD.WIDE R4, R2, 0x4, R4 ;  /* 0x0000000402047825 */ /* 0x001fca00078e0204 */
[----:B------:R-:W2:Y:S01]  /*01b0*/  LDG.E R0, desc[UR4][R4.64] ;  /* 0x0000000404007981 */ /* 0x000ea2000c1e1900 */
[----:B------:R-:W0:Y:S01]  /*01c0*/  MUFU.RCP R6, R3 ;  /* 0x0000000300067308 */ /* 0x000e220000001000 */
[----:B------:R-:W-:Y:S01]  /*01d0*/  BSSY.RECONVERGENT B0, `(.L_x_79) ;  /* 0x000000c000007945 */ /* 0x000fe20003800200 */
[----:B0-----:R-:W-:-:S04]  /*01e0*/  FFMA R7, R6, -R3, 1 ;  /* 0x3f80000006077423 */ /* 0x001fc80000000803 */
[----:B------:R-:W-:Y:S01]  /*01f0*/  FFMA R7, R6, R7, R6 ;  /* 0x0000000706077223 */ /* 0x000fe20000000006 */
[----:B--2---:R-:W-:-:S04]  /*0200*/  FMUL R0, R0, 0.5 ;  /* 0x3f00000000007820 */ /* 0x004fc80000400000 */
[----:B------:R-:W0:Y:S01]  /*0210*/  FCHK P0, R0, R3 ;  /* 0x0000000300007302 */ /* 0x000e220000000000 */
[----:B------:R-:W-:-:S04]  /*0220*/  FFMA R6, R0, R7, RZ ;  /* 0x0000000700067223 */ /* 0x000fc800000000ff */
[----:B------:R-:W-:-:S04]  /*0230*/  FFMA R8, R6, -R3, R0 ;  /* 0x8000000306087223 */ /* 0x000fc80000000000 */
[----:B------:R-:W-:Y:S01]  /*0240*/  FFMA R7, R7, R8, R6 ;  /* 0x0000000807077223 */ /* 0x000fe20000000006 */
[----:B0-----:R-:W-:Y:S06]  /*0250*/  @!P0 BRA `(.L_x_80) ;  /* 0x00000000000c8947 */ /* 0x001fec0003800000 */
[----:B------:R-:W-:-:S07]  /*0260*/  MOV R4, 0x280 ;  /* 0x0000028000047802 */ /* 0x000fce0000000f00 */
[----:B------:R-:W-:Y:S05]  /*0270*/  CALL.REL.NOINC `($__internal_3_$__cuda_sm3x_div_rn_noftz_f32_slowpath) ;  /* 0x0000000000707944 */ /* 0x000fea0003c00000 */
[----:B------:R-:W-:-:S07]  /*0280*/  IMAD.MOV.U32 R7, RZ, RZ, R0 ;  /* 0x000000ffff077224 */ /* 0x000fce00078e0000 */
.L_x_80:
[----:B------:R-:W-:Y:S05]  /*0290*/  BSYNC.RECONVERGENT B0 ;  /* 0x0000000000007941 */ /* 0x000fea0003800200 */
.L_x_79:
[----:B------:R-:W0:Y:S02]  /*02a0*/  LDC.64 R4, c[0x0][0x390] ;  /* 0x0000e400ff047b82 */ /* 0x000e240000000a00 */
[----:B0-----:R-:W-:-:S05]  /*02b0*/  IMAD.WIDE R2, R2, 0x4, R4 ;  /* 0x0000000402027825 */ /* 0x001fca00078e0204 */
[----:B------:R-:W-:Y:S01]  /*02c0*/  STG.E desc[UR4][R2.64], R7 ;  /* 0x0000000702007986 */ /* 0x000fe2000c101904 */
[----:B------:R-:W-:Y:S05]  /*02d0*/  EXIT ;  /* 0x000000000000794d */ /* 0x000fea0003800000 */
        .weak           $__internal_2_$__cuda_sm20_sqrt_rn_f32_slowpath
        .type           $__internal_2_$__cuda_sm20_sqrt_rn_f32_slowpath,@function
        .size           $__internal_2_$__cuda_sm20_sqrt_rn_f32_slowpath,($__internal_3_$__cuda_sm3x_div_rn_noftz_f32_slowpath - $__internal_2_$__cuda_sm20_sqrt_rn_f32_slowpath)
$__internal_2_$__cuda_sm20_sqrt_rn_f32_slowpath:
[----:B------:R-:W-:-:S13]  /*02e0*/  LOP3.LUT P0, RZ, R0, 0x7fffffff, RZ, 0xc0, !PT ;  /* 0x7fffffff00ff7812 */ /* 0x000fda000780c0ff */
[----:B------:R-:W-:Y:S01]  /*02f0*/  @!P0 IMAD.MOV.U32 R3, RZ, RZ, R0 ;  /* 0x000000ffff038224 */ /* 0x000fe200078e0000 */
[----:B------:R-:W-:Y:S06]  /*0300*/  @!P0 BRA `(.L_x_81) ;  /* 0x0000000000408947 */ /* 0x000fec0003800000 */
[----:B------:R-:W-:-:S13]  /*0310*/  FSETP.GEU.FTZ.AND P0, PT, R0, RZ, PT ;  /* 0x000000ff0000720b */ /* 0x000fda0003f1e000 */
[----:B------:R-:W-:Y:S01]  /*0320*/  @!P0 IMAD.MOV.U32 R3, RZ, RZ, 0x7fffffff ;  /* 0x7fffffffff038424 */ /* 0x000fe200078e00ff */
[----:B------:R-:W-:Y:S06]  /*0330*/  @!P0 BRA `(.L_x_81) ;  /* 0x0000000000348947 */ /* 0x000fec0003800000 */
[----:B------:R-:W-:-:S13]  /*0340*/  FSETP.GTU.FTZ.AND P0, PT, |R0|, +INF , PT ;  /* 0x7f8000000000780b */ /* 0x000fda0003f1c200 */
[----:B------:R-:W-:Y:S01]  /*0350*/  @P0 FADD.FTZ R3, R0, 1 ;  /* 0x3f80000000030421 */ /* 0x000fe20000010000 */
[----:B------:R-:W-:Y:S06]  /*0360*/  @P0 BRA `(.L_x_81) ;  /* 0x0000000000280947 */ /* 0x000fec0003800000 */
[----:B------:R-:W-:-:S13]  /*0370*/  FSETP.NEU.FTZ.AND P0, PT, |R0|, +INF , PT ;  /* 0x7f8000000000780b */ /* 0x000fda0003f1d200 */
[----:B------:R-:W-:-:S04]  /*0380*/  @P0 FFMA R4, R0, 1.84467440737095516160e+19, RZ ;  /* 0x5f80000000040823 */ /* 0x000fc800000000ff */
[----:B------:R-:W0:Y:S02]  /*0390*/  @P0 MUFU.RSQ R3, R4 ;  /* 0x0000000400030308 */ /* 0x000e240000001400 */
[----:B0-----:R-:W-:Y:S01]  /*03a0*/  @P0 FMUL.FTZ R5, R4, R3 ;  /* 0x0000000304050220 */ /* 0x001fe20000410000 */
[----:B------:R-:W-:Y:S01]  /*03b0*/  @P0 FMUL.FTZ R7, R3, 0.5 ;  /* 0x3f00000003070820 */ /* 0x000fe20000410000 */
[----:B------:R-:W-:Y:S02]  /*03c0*/  @!P0 IMAD.MOV.U32 R3, RZ, RZ, R0 ;  /* 0x000000ffff038224 */ /* 0x000fe400078e0000 */
[----:B------:R-:W-:-:S04]  /*03d0*/  @P0 FADD.FTZ R6, -R5, -RZ ;  /* 0x800000ff05060221 */ /* 0x000fc80000010100 */
[----:B------:R-:W-:-:S04]  /*03e0*/  @P0 FFMA R6, R5, R6, R4 ;  /* 0x0000000605060223 */ /* 0x000fc80000000004 */
[----:B------:R-:W-:-:S04]  /*03f0*/  @P0 FFMA R6, R6, R7, R5 ;  /* 0x0000000706060223 */ /* 0x000fc80000000005 */
[----:B------:R-:W-:-:S07]  /*0400*/  @P0 FMUL.FTZ R3, R6, 2.3283064365386962891e-10 ;  /* 0x2f80000006030820 */ /* 0x000fce0000410000 */
.L_x_81:
[----:B------:R-:W-:Y:S02]  /*0410*/  HFMA2 R5, -RZ, RZ, 0, 0 ;  /* 0x00000000ff057431 */ /* 0x000fe400000001ff */
[----:B------:R-:W-:-:S04]  /*0420*/  IMAD.MOV.U32 R4, RZ, RZ, R8 ;  /* 0x000000ffff047224 */ /* 0x000fc800078e0008 */
[----:B------:R-:W-:Y:S05]  /*0430*/  RET.REL.NODEC R4 `(sqrt_backward_kernel) ;  /* 0xfffffff804f07950 */ /* 0x000fea0003c3ffff */
        .weak           $__internal_3_$__cuda_sm3x_div_rn_noftz_f32_slowpath
        .type           $__internal_3_$__cuda_sm3x_div_rn_noftz_f32_slowpath,@function
        .size           $__internal_3_$__cuda_sm3x_div_rn_noftz_f32_slowpath,(.L_x_1112 - $__internal_3_$__cuda_sm3x_div_rn_noftz_f32_slowpath)
$__internal_3_$__cuda_sm3x_div_rn_noftz_f32_slowpath:
[----:B------:R-:W-:Y:S01]  /*0440*/  SHF.R.U32.HI R6, RZ, 0x17, R3 ;  /* 0x00000017ff067819 */ /* 0x000fe20000011603 */
[----:B------:R-:W-:Y:S01]  /*0450*/  BSSY.RECONVERGENT B1, `(.L_x_82) ;  /* 0x0000063000017945 */ /* 0x000fe20003800200 */
[--C-:B------:R-:W-:Y:S02]  /*0460*/  SHF.R.U32.HI R5, RZ, 0x17, R0.reuse ;  /* 0x00000017ff057819 */ /* 0x100fe40000011600 */
[----:B------:R-:W-:Y:S01]  /*0470*/  LOP3.LUT R10, R6, 0xff, RZ, 0xc0, !PT ;  /* 0x000000ff060a7812 */ /* 0x000fe200078ec0ff */
[----:B------:R-:W-:Y:S01]  /*0480*/  IMAD.MOV.U32 R6, RZ, RZ, R0 ;  /* 0x000000ffff067224 */ /* 0x000fe200078e0000 */
[----:B------:R-:W-:-:S03]  /*0490*/  LOP3.LUT R5, R5, 0xff, RZ, 0xc0, !PT ;  /* 0x000000ff05057812 */ /* 0x000fc600078ec0ff */
[----:B------:R-:W-:Y:S02]  /*04a0*/  VIADD R9, R10, 0xffffffff ;  /* 0xffffffff0a097836 */ /* 0x000fe40000000000 */
[----:B------:R-:W-:-:S03]  /*04b0*/  VIADD R8, R5, 0xffffffff ;  /* 0xffffffff05087836 */ /* 0x000fc60000000000 */
[----:B------:R-:W-:-:S04]  /*04c0*/  ISETP.GT.U32.AND P0, PT, R9, 0xfd, PT ;  /* 0x000000fd0900780c */ /* 0x000fc80003f04070 */
[----:B------:R-:W-:-:S13]  /*04d0*/  ISETP.GT.U32.OR P0, PT, R8, 0xfd, P0 ;  /* 0x000000fd0800780c */ /* 0x000fda0000704470 */
[----:B------:R-:W-:Y:S01]  /*04e0*/  @!P0 IMAD.MOV.U32 R7, RZ, RZ, RZ ;  /* 0x000000ffff078224 */ /* 0x000fe200078e00ff */
[----:B------:R-:W-:Y:S06]  /*04f0*/  @!P0 BRA `(.L_x_83) ;  /* 0x00000000005c8947 */ /* 0x000fec0003800000 */
[----:B------:R-:W-:Y:S02]  /*0500*/  FSETP.GTU.FTZ.AND P1, PT, |R3|, +INF , PT ;  /* 0x7f8000000300780b */ /* 0x000fe40003f3c200 */
[----:B------:R-:W-:-:S04]  /*0510*/  FSETP.GTU.FTZ.AND P0, PT, |R0|, +INF , PT ;  /* 0x7f8000000000780b */ /* 0x000fc80003f1c200 */
[----:B------:R-:W-:-:S13]  /*0520*/  PLOP3.LUT P0, PT, P0, P1, PT, 0xf8, 0x8f ;  /* 0x00000000008f781c */ /* 0x000fda0000703f70 */
[----:B------:R-:W-:Y:S05]  /*0530*/  @P0 BRA `(.L_x_84) ;  /* 0x00000004004c0947 */ /* 0x000fea0003800000 */
[----:B------:R-:W-:-:S13]  /*0540*/  LOP3.LUT P0, RZ, R3, 0x7fffffff, R6, 0xc8, !PT ;  /* 0x7fffffff03ff7812 */ /* 0x000fda000780c806 */
[----:B------:R-:W-:Y:S05]  /*0550*/  @!P0 BRA `(.L_x_85) ;  /* 0x00000004003c8947 */ /* 0x000fea0003800000 */
[C---:B------:R-:W-:Y:S02]  /*0560*/  FSETP.NEU.FTZ.AND P2, PT, |R0|.reuse, +INF , PT ;  /* 0x7f8000000000780b */ /* 0x040fe40003f5d200 */
[----:B------:R-:W-:Y:S02]  /*0570*/  FSETP.NEU.FTZ.AND P1, PT, |R3|, +INF , PT ;  /* 0x7f8000000300780b */ /* 0x000fe40003f3d200 */
[----:B------:R-:W-:-:S11]  /*0580*/  FSETP.NEU.FTZ.AND P0, PT, |R0|, +INF , PT ;  /* 0x7f8000000000780b */ /* 0x000fd60003f1d200 */
[----:B------:R-:W-:Y:S05]  /*0590*/  @!P1 BRA !P2, `(.L_x_85) ;  /* 0x00000004002c9947 */ /* 0x000fea0005000000 */
[----:B------:R-:W-:-:S04]  /*05a0*/  LOP3.LUT P2, RZ, R6, 0x7fffffff, RZ, 0xc0, !PT ;  /* 0x7fffffff06ff7812 */ /* 0x000fc8000784c0ff */
[----:B------:R-:W-:-:S13]  /*05b0*/  PLOP3.LUT P1, PT, P1, P2, PT, 0x2f, 0xf2 ;  /* 0x0000000000f2781c */ /* 0x000fda0000f24577 */
[----:B------:R-:W-:Y:S05]  /*05c0*/  @P1 BRA `(.L_x_86) ;  /* 0x0000000400181947 */ /* 0x000fea0003800000 */
[----:B------:R-:W-:-:S04]  /*05d0*/  LOP3.LUT P1, RZ, R3, 0x7fffffff, RZ, 0xc0, !PT ;  /* 0x7fffffff03ff7812 */ /* 0x000fc8000782c0ff */
[----:B------:R-:W-:-:S13]  /*05e0*/  PLOP3.LUT P0, PT, P0, P1, PT, 0x2f, 0xf2 ;  /* 0x0000000000f2781c */ /* 0x000fda0000702577 */
[----:B------:R-:W-:Y:S05]  /*05f0*/  @P0 BRA `(.L_x_87) ;  /* 0x0000000400000947 */ /* 0x000fea0003800000 */
[----:B------:R-:W-:Y:S02]  /*0600*/  ISETP.GE.AND P0, PT, R8, RZ, PT ;  /* 0x000000ff0800720c */ /* 0x000fe40003f06270 */
[----:B------:R-:W-:-:S11]  /*0610*/  ISETP.GE.AND P1, PT, R9, RZ, PT ;  /* 0x000000ff0900720c */ /* 0x000fd60003f26270 */
[----:B------:R-:W-:Y:S01]  /*0620*/  @P0 MOV R7, RZ ;  /* 0x000000ff00070202 */ /* 0x000fe20000000f00 */
[----:B------:R-:W-:Y:S02]  /*0630*/  @!P0 IMAD.MOV.U32 R7, RZ, RZ, -0x40 ;  /* 0xffffffc0ff078424 */ /* 0x000fe400078e00ff */
[----:B------:R-:W-:Y:S01]  /*0640*/  @!P0 FFMA R6, R0, 1.84467440737095516160e+19, RZ ;  /* 0x5f80000000068823 */ /* 0x000fe200000000ff */
[----:B------:R-:W-:Y:S01]  /*0650*/  @!P1 FFMA R3, R3, 1.84467440737095516160e+19, RZ ;  /* 0x5f80000003039823 */ /* 0x000fe200000000ff */
[----:B------:R-:W-:-:S07]  /*0660*/  @!P1 VIADD R7, R7, 0x40 ;  /* 0x0000004007079836 */ /* 0x000fce0000000000 */
.L_x_83:
[----:B------:R-:W-:Y:S01]  /*0670*/  LEA R0, R10, 0xc0800000, 0x17 ;  /* 0xc08000000a007811 */ /* 0x000fe200078eb8ff */
[----:B------:R-:W-:Y:S01]  /*0680*/  VIADD R5, R5, 0xffffff81 ;  /* 0xffffff8105057836 */ /* 0x000fe20000000000 */
[----:B------:R-:W-:Y:S03]  /*0690*/  BSSY.RECONVERGENT B2, `(.L_x_88) ;  /* 0x0000035000027945 */ /* 0x000fe60003800200 */
[----:B------:R-:W-:Y:S02]  /*06a0*/  IMAD.IADD R3, R3, 0x1, -R0 ;  /* 0x0000000103037824 */ /* 0x000fe400078e0a00 */
[----:B------:R-:W-:Y:S02]  /*06b0*/  IMAD R0, R5, -0x800000, R6 ;  /* 0xff80000005007824 */ /* 0x000fe400078e0206 */
[----:B------:R-:W0:Y:S01]  /*06c0*/  MUFU.RCP R8, R3 ;  /* 0x0000000300087308 */ /* 0x000e220000001000 */
[----:B------:R-:W-:-:S04]  /*06d0*/  FADD.FTZ R9, -R3, -RZ ;  /* 0x800000ff03097221 */ /* 0x000fc80000010100 */
[----:B0-----:R-:W-:-:S04]  /*06e0*/  FFMA R11, R8, R9, 1 ;  /* 0x3f800000080b7423 */ /* 0x001fc80000000009 */
[----:B------:R-:W-:-:S04]  /*06f0*/  FFMA R13, R8, R11, R8 ;  /* 0x0000000b080d7223 */ /* 0x000fc80000000008 */
[----:B------:R-:W-:-:S04]  /*0700*/  FFMA R6, R0, R13, RZ ;  /* 0x0000000d00067223 */ /* 0x000fc800000000ff */
[----:B------:R-:W-:-:S04]  /*0710*/  FFMA R11, R9, R6, R0 ;  /* 0x00000006090b7223 */ /* 0x000fc80000000000 */
[----:B------:R-:W-:Y:S01]  /*0720*/  FFMA R8, R13, R11, R6 ;  /* 0x0000000b0d087223 */ /* 0x000fe20000000006 */
[----:B------:R-:W-:-:S03]  /*0730*/  IADD3 R6, PT, PT, R5, 0x7f, -R10 ;  /* 0x0000007f05067810 */ /* 0x000fc60007ffe80a */
[----:B------:R-:W-:Y:S01]  /*0740*/  FFMA R9, R9, R8, R0 ;  /* 0x0000000809097223 */ /* 0x000fe20000000000 */
[----:B------:R-:W-:-:S03]  /*0750*/  IADD3 R6, PT, PT, R6, R7, RZ ;  /* 0x0000000706067210 */ /* 0x000fc60007ffe0ff */
[----:B------:R-:W-:-:S05]  /*0760*/  FFMA R0, R13, R9, R8 ;  /* 0x000000090d007223 */ /* 0x000fca0000000008 */
[----:B------:R-:W-:-:S04]  /*0770*/  SHF.R.U32.HI R3, RZ, 0x17, R0 ;  /* 0x00000017ff037819 */ /* 0x000fc80000011600 */
[----:B------:R-:W-:-:S05]  /*0780*/  LOP3.LUT R3, R3, 0xff, RZ, 0xc0, !PT ;  /* 0x000000ff03037812 */ /* 0x000fca00078ec0ff */
[----:B------:R-:W-:-:S04]  /*0790*/  IMAD.IADD R7, R3, 0x1, R6 ;  /* 0x0000000103077824 */ /* 0x000fc800078e0206 */
[----:B------:R-:W-:-:S05]  /*07a0*/  VIADD R3, R7, 0xffffffff ;  /* 0xffffffff07037836 */ /* 0x000fca0000000000 */
[----:B------:R-:W-:-:S13]  /*07b0*/  ISETP.GE.U32.AND P0, PT, R3, 0xfe, PT ;  /* 0x000000fe0300780c */ /* 0x000fda0003f06070 */
[----:B------:R-:W-:Y:S05]  /*07c0*/  @!P0 BRA `(.L_x_89) ;  /* 0x0000000000808947 */ /* 0x000fea0003800000 */
[----:B------:R-:W-:-:S13]  /*07d0*/  ISETP.GT.AND P0, PT, R7, 0xfe, PT ;  /* 0x000000fe0700780c */ /* 0x000fda0003f04270 */
[----:B------:R-:W-:Y:S05]  /*07e0*/  @P0 BRA `(.L_x_90) ;  /* 0x00000000006c0947 */ /* 0x000fea0003800000 */
[----:B------:R-:W-:-:S13]  /*07f0*/  ISETP.GE.AND P0, PT, R7, 0x1, PT ;  /* 0x000000010700780c */ /* 0x000fda0003f06270 */
[----:B------:R-:W-:Y:S05]  /*0800*/  @P0 BRA `(.L_x_91) ;  /* 0x0000000000740947 */ /* 0x000fea0003800000 */
[----:B------:R-:W-:Y:S02]  /*0810*/  ISETP.GE.AND P0, PT, R7, -0x18, PT ;  /* 0xffffffe80700780c */ /* 0x000fe40003f06270 */
[----:B------:R-:W-:-:S11]  /*0820*/  LOP3.LUT R0, R0, 0x80000000, RZ, 0xc0, !PT ;  /* 0x8000000000007812 */ /* 0x000fd600078ec0ff */
[----:B------:R-:W-:Y:S05]  /*0830*/  @!P0 BRA `(.L_x_91) ;  /* 0x0000000000688947 */ /* 0x000fea0003800000 */
[CCC-:B------:R-:W-:Y:S01]  /*0840*/  FFMA.RZ R3, R13.reuse, R9.reuse, R8.reuse ;  /* 0x000000090d037223 */ /* 0x1c0fe2000000c008 */
[-CC-:B------:R-:W-:Y:S01]  /*0850*/  FFMA.RM R6, R13, R9.reuse, R8.reuse ;  /* 0x000000090d067223 */ /* 0x180fe20000004008 */
[C---:B------:R-:W-:Y:S02]  /*0860*/  ISETP.NE.AND P2, PT, R7.reuse, RZ, PT ;  /* 0x000000ff0700720c */ /* 0x040fe40003f45270 */
[----:B------:R-:W-:Y:S02]  /*0870*/  ISETP.NE.AND P1, PT, R7, RZ, PT ;  /* 0x000000ff0700720c */ /* 0x000fe40003f25270 */
[----:B------:R-:W-:Y:S01]  /*0880*/  LOP3.LUT R5, R3, 0x7fffff, RZ, 0xc0, !PT ;  /* 0x007fffff03057812 */ /* 0x000fe200078ec0ff */
[----:B------:R-:W-:Y:S01]  /*0890*/  FFMA.RP R3, R13, R9, R8 ;  /* 0x000000090d037223 */ /* 0x000fe20000008008 */
[----:B------:R-:W-:Y:S02]  /*08a0*/  VIADD R8, R7, 0x20 ;  /* 0x0000002007087836 */ /* 0x000fe40000000000 */
[----:B------:R-:W-:Y:S01]  /*08b0*/  LOP3.LUT R5, R5, 0x800000, RZ, 0xfc, !PT ;  /* 0x0080000005057812 */ /* 0x000fe200078efcff */
[----:B------:R-:W-:Y:S01]  /*08c0*/  IMAD.MOV R7, RZ, RZ, -R7 ;  /* 0x000000ffff077224 */ /* 0x000fe200078e0a07 */
[----:B------:R-:W-:-:S02]  /*08d0*/  FSETP.NEU.FTZ.AND P0, PT, R3, R6, PT ;  /* 0x000000060300720b */ /* 0x000fc40003f1d000 */
[----:B------:R-:W-:Y:S02]  /*08e0*/  SHF.L.U32 R8, R5, R8, RZ ;  /* 0x0000000805087219 */ /* 0x000fe400000006ff */
[----:B------:R-:W-:Y:S02]  /*08f0*/  SEL R6, R7, RZ, P2 ;  /* 0x000000ff07067207 */ /* 0x000fe40001000000 */
[----:B------:R-:W-:Y:S02]  /*0900*/  ISETP.NE.AND P1, PT, R8, RZ, P1 ;  /* 0x000000ff0800720c */ /* 0x000fe40000f25270 */
[----:B------:R-:W-:Y:S02]  /*0910*/  SHF.R.U32.HI R6, RZ, R6, R5 ;  /* 0x00000006ff067219 */ /* 0x000fe40000011605 */
[----:B------:R-:W-:Y:S02]  /*0920*/  PLOP3.LUT P0, PT, P0, P1, PT, 0xf8, 0x8f ;  /* 0x00000000008f781c */ /* 0x000fe40000703f70 */
[----:B------:R-:W-:-:S02]  /*0930*/  SHF.R.U32.HI R8, RZ, 0x1, R6 ;  /* 0x00000001ff087819 */ /* 0x000fc40000011606 */
[----:B------:R-:W-:-:S04]  /*0940*/  SEL R3, RZ, 0x1, !P0 ;  /* 0x00000001ff037807 */ /* 0x000fc80004000000 */
[----:B------:R-:W-:-:S04]  /*0950*/  LOP3.LUT R3, R3, 0x1, R8, 0xf8, !PT ;  /* 0x0000000103037812 */ /* 0x000fc800078ef808 */
[----:B------:R-:W-:-:S04]  /*0960*/  LOP3.LUT R3, R3, R6, RZ, 0xc0, !PT ;  /* 0x0000000603037212 */ /* 0x000fc800078ec0ff */
[----:B------:R-:W-:-:S04]  /*0970*/  IADD3 R3, PT, PT, R8, R3, RZ ;  /* 0x0000000308037210 */ /* 0x000fc80007ffe0ff */
[----:B------:R-:W-:Y:S01]  /*0980*/  LOP3.LUT R0, R3, R0, RZ, 0xfc, !PT ;  /* 0x0000000003007212 */ /* 0x000fe200078efcff */
[----:B------:R-:W-:Y:S06]  /*0990*/  BRA `(.L_x_91) ;  /* 0x0000000000107947 */ /* 0x000fec0003800000 */
.L_x_90:
[----:B------:R-:W-:-:S04]  /*09a0*/  LOP3.LUT R0, R0, 0x80000000, RZ, 0xc0, !PT ;  /* 0x8000000000007812 */ /* 0x000fc800078ec0ff */
[----:B------:R-:W-:Y:S01]  /*09b0*/  LOP3.LUT R0, R0, 0x7f800000, RZ, 0xfc, !PT ;  /* 0x7f80000000007812 */ /* 0x000fe200078efcff */
[----:B------:R-:W-:Y:S06]  /*09c0*/  BRA `(.L_x_91) ;  /* 0x0000000000047947 */ /* 0x000fec0003800000 */
.L_x_89:
[----:B------:R-:W-:-:S07]  /*09d0*/  IMAD R0, R6, 0x800000, R0 ;  /* 0x0080000006007824 */ /* 0x000fce00078e0200 */
.L_x_91:
[----:B------:R-:W-:Y:S05]  /*09e0*/  BSYNC.RECONVERGENT B2 ;  /* 0x0000000000027941 */ /* 0x000fea0003800200 */
.L_x_88:
[----:B------:R-:W-:Y:S05]  /*09f0*/  BRA `(.L_x_92) ;  /* 0x0000000000207947 */ /* 0x000fea0003800000 */
.L_x_87:
[----:B------:R-:W-:-:S04]  /*0a00*/  LOP3.LUT R0, R3, 0x80000000, R6, 0x48, !PT ;  /* 0x8000000003007812 */ /* 0x000fc800078e4806 */
[----:B------:R-:W-:Y:S01]  /*0a10*/  LOP3.LUT R0, R0, 0x7f800000, RZ, 0xfc, !PT ;  /* 0x7f80000000007812 */ /* 0x000fe200078efcff */
[----:B------:R-:W-:Y:S06]  /*0a20*/  BRA `(.L_x_92) ;  /* 0x0000000000147947 */ /* 0x000fec0003800000 */
.L_x_86:
[----:B------:R-:W-:Y:S01]  /*0a30*/  LOP3.LUT R0, R3, 0x80000000, R6, 0x48, !PT ;  /* 0x8000000003007812 */ /* 0x000fe200078e4806 */
[----:B------:R-:W-:Y:S06]  /*0a40*/  BRA `(.L_x_92) ;  /* 0x00000000000c7947 */ /* 0x000fec0003800000 */
.L_x_85:
[----:B------:R-:W0:Y:S01]  /*0a50*/  MUFU.RSQ R0, -QNAN ;  /* 0xffc0000000007908 */ /* 0x000e220000001400 */
[----:B------:R-:W-:Y:S05]  /*0a60*/  BRA `(.L_x_92) ;  /* 0x0000000000047947 */ /* 0x000fea0003800000 */
.L_x_84:
[----:B------:R-:W-:-:S07]  /*0a70*/  FADD.FTZ R0, R0, R3 ;  /* 0x0000000300007221 */ /* 0x000fce0000010000 */
.L_x_92:
[----:B------:R-:W-:Y:S05]  /*0a80*/  BSYNC.RECONVERGENT B1 ;  /* 0x0000000000017941 */ /* 0x000fea0003800200 */
.L_x_82:
[----:B------:R-:W-:-:S04]  /*0a90*/  IMAD.MOV.U32 R5, RZ, RZ, 0x0 ;  /* 0x00000000ff057424 */ /* 0x000fc800078e00ff */
[----:B0-----:R-:W-:Y:S05]  /*0aa0*/  RET.REL.NODEC R4 `(sqrt_backward_kernel) ;  /* 0xfffffff404547950 */ /* 0x001fea0003c3ffff */
.L_x_93:
        /* <DEDUP_REMOVED lines=13> */
.L_x_1112:


//--------------------- .text.sqrt_kernel         --------------------------
	.section	.text.sqrt_kernel,"ax",@progbits
	.align	128
        .global         sqrt_kernel
        .type           sqrt_kernel,@function
        .size           sqrt_kernel,(.L_x_1113 - sqrt_kernel)
        .other          sqrt_kernel,@"STO_CUDA_ENTRY STV_DEFAULT"
sqrt_kernel:
.text.sqrt_kernel:
        /* <DEDUP_REMOVED lines=13> */
[----:B--2---:R-:W-:Y:S01]  /*00d0*/  IADD3 R4, PT, PT, R0, -0xd000000, RZ ;  /* 0xf300000000047810 */ /* 0x004fe20007ffe0ff */
[----:B------:R0:W1:Y:S03]  /*00e0*/  MUFU.RSQ R7, R0 ;  /* 0x0000000000077308 */ /* 0x0000660000001400 */
[----:B------:R-:W-:-:S13]  /*00f0*/  ISETP.GT.U32.AND P0, PT, R4, 0x727fffff, PT ;  /* 0x727fffff0400780c */ /* 0x000fda0003f04070 */
[----:B0-----:R-:W-:Y:S05]  /*0100*/  @!P0 BRA `(.L_x_95) ;  /* 0x00000000000c8947 */ /* 0x001fea0003800000 */
[----:B------:R-:W-:-:S07]  /*0110*/  MOV R9, 0x130 ;  /* 0x0000013000097802 */ /* 0x000fce0000000f00 */
[----:B-1----:R-:W-:Y:S05]  /*0120*/  CALL.REL.NOINC `($__internal_4_$__cuda_sm20_sqrt_rn_f32_slowpath) ;  /* 0x0000000000287944 */ /* 0x002fea0003c00000 */
[----:B------:R-:W-:Y:S05]  /*0130*/  BRA `(.L_x_96) ;  /* 0x0000000000107947 */ /* 0x000fea0003800000 */
.L_x_95:
[----:B-1----:R-:W-:Y:S01]  /*0140*/  FMUL.FTZ R3, R0, R7 ;  /* 0x0000000700037220 */ /* 0x002fe20000410000 */
[----:B------:R-:W-:-:S03]  /*0150*/  FMUL.FTZ R7, R7, 0.5 ;  /* 0x3f00000007077820 */ /* 0x000fc60000410000 */
[----:B------:R-:W-:-:S04]  /*0160*/  FFMA R0, -R3, R3, R0 ;  /* 0x0000000303007223 */ /* 0x000fc80000000100 */
[----:B------:R-:W-:-:S07]  /*0170*/  FFMA R7, R0, R7, R3 ;  /* 0x0000000700077223 */ /* 0x000fce0000000003 */
.L_x_96:
[----:B------:R-:W-:Y:S05]  /*0180*/  BSYNC.RECONVERGENT B0 ;  /* 0x0000000000007941 */ /* 0x000fea0003800200 */
.L_x_94:
[----:B------:R-:W0:Y:S02]  /*0190*/  LDC.64 R2, c[0x0][0x388] ;  /* 0x0000e200ff027b82 */ /* 0x000e240000000a00 */
[----:B0-----:R-:W-:-:S05]  /*01a0*/  IMAD.WIDE R2, R5, 0x4, R2 ;  /* 0x0000000405027825 */ /* 0x001fca00078e0202 */
[----:B------:R-:W-:Y:S01]  /*01b0*/  STG.E desc[UR4][R2.64], R7 ;  /* 0x0000000702007986 */ /* 0x000fe2000c101904 */
[----:B------:R-:W-:Y:S05]  /*01c0*/  EXIT ;  /* 0x000000000000794d */ /* 0x000fea0003800000 */
        .weak           $__internal_4_$__cuda_sm20_sqrt_rn_f32_slowpath
        .type           $__internal_4_$__cuda_sm20_sqrt_rn_f32_slowpath,@function
        .size           $__internal_4_$__cuda_sm20_sqrt_rn_f32_slowpath,(.L_x_1113 - $__internal_4_$__cuda_sm20_sqrt_rn_f32_slowpath)
$__internal_4_$__cuda_sm20_sqrt_rn_f32_slowpath:
[----:B------:R-:W-:-:S13]  /*01d0*/  LOP3.LUT P0, RZ, R0, 0x7fffffff, RZ, 0xc0, !PT ;  /* 0x7fffffff00ff7812 */ /* 0x000fda000780c0ff */
[----:B------:R-:W-:Y:S01]  /*01e0*/  @!P0 MOV R2, R0 ;  /* 0x0000000000028202 */ /* 0x000fe20000000f00 */
[----:B------:R-:W-:Y:S06]  /*01f0*/  @!P0 BRA `(.L_x_97) ;  /* 0x0000000000408947 */ /* 0x000fec0003800000 */
[----:B------:R-:W-:-:S13]  /*0200*/  FSETP.GEU.FTZ.AND P0, PT, R0, RZ, PT ;  /* 0x000000ff0000720b */ /* 0x000fda0003f1e000 */
[----:B------:R-:W-:Y:S01]  /*0210*/  @!P0 MOV R2, 0x7fffffff ;  /* 0x7fffffff00028802 */ /* 0x000fe20000000f00 */
        /* <DEDUP_REMOVED lines=9> */
[----:B------:R-:W-:Y:S02]  /*02b0*/  @!P0 MOV R2, R0 ;  /* 0x0000000000028202 */ /* 0x000fe40000000f00 */
[----:B------:R-:W-:-:S04]  /*02c0*/  @P0 FADD.FTZ R6, -R4, -RZ ;  /* 0x800000ff04060221 */ /* 0x000fc80000010100 */
[----:B------:R-:W-:-:S04]  /*02d0*/  @P0 FFMA R7, R4, R6, R3 ;  /* 0x0000000604070223 */ /* 0x000fc80000000003 */
[----:B------:R-:W-:-:S04]  /*02e0*/  @P0 FFMA R7, R7, R8, R4 ;  /* 0x0000000807070223 */ /* 0x000fc80000000004 */
[----:B------:R-:W-:-:S07]  /*02f0*/  @P0 FMUL.FTZ R2, R7, 2.3283064365386962891e-10 ;  /* 0x2f80000007020820 */ /* 0x000fce0000410000 */
.L_x_97:
[----:B------:R-:W-:Y:S01]  /*0300*/  HFMA2 R3, -RZ, RZ, 0, 0 ;  /* 0x00000000ff037431 */ /* 0x000fe200000001ff */
[----:B------:R-:W-:Y:S02]  /*0310*/  MOV R7, R2 ;  /* 0x0000000200077202 */ /* 0x000fe40000000f00 */
[----:B------:R-:W-:-:S04]  /*0320*/  MOV R2, R9 ;  /* 0x0000000900027202 */ /* 0x000fc80000000f00 */
[----:B------:R-:W-:Y:S05]  /*0330*/  RET.REL.NODEC R2 `(sqrt_kernel) ;  /* 0xfffffffc02307950 */ /* 0x000fea0003c3ffff */
.L_x_98:
        /* <DEDUP_REMOVED lines=12> */
.L_x_1113:


//--------------------- .text.tanh_backward_kernel --------------------------
	.section	.text.tanh_backward_kernel,"ax",@progbits
	.align	128
        .global         tanh_backward_kernel
        .type           tanh_backward_kernel,@function
        .size           tanh_backward_kernel,(.L_x_1147 - tanh_backward_kernel)
        .other          tanh_backward_kernel,@"STO_CUDA_ENTRY STV_DEFAULT"
tanh_backward_kernel:
.text.tanh_backward_kernel:
        /* <DEDUP_REMOVED lines=12> */
[----:B-1----:R0:W3:Y:S01]  /*00c0*/  LDG.E R6, desc[UR4][R2.64] ;  /* 0x0000000402067981 */ /* 0x0020e2000c1e1900 */
[----:B--2---:R-:W-:-:S06]  /*00d0*/  IMAD.WIDE R4, R7, 0x4, R4 ;  /* 0x0000000407047825 */ /* 0x004fcc00078e0204 */
[----:B------:R-:W2:Y:S01]  /*00e0*/  LDG.E R4, desc[UR4][R4.64] ;  /* 0x0000000404047981 */ /* 0x000ea2000c1e1900 */
[----:B------:R-:W-:Y:S01]  /*00f0*/  MOV R10, 0x3c80f082 ;  /* 0x3c80f082000a7802 */ /* 0x000fe20000000f00 */
[----:B------:R-:W-:Y:S01]  /*0100*/  HFMA2 R9, -RZ, RZ, 1.875, 0 ;  /* 0x3f800000ff097431 */ /* 0x000fe200000001ff */
[----:B0-----:R-:W0:Y:S02]  /*0110*/  LDC.64 R2, c[0x0][0x390] ;  /* 0x0000e400ff027b82 */ /* 0x001e240000000a00 */
[----:B0-----:R-:W-:-:S04]  /*0120*/  IMAD.WIDE R2, R7, 0x4, R2 ;  /* 0x0000000407027825 */ /* 0x001fc800078e0202 */
[C---:B---3--:R-:W-:Y:S01]  /*0130*/  FMUL R0, |R6|.reuse, 2.8853900432586669922 ;  /* 0x4038aa3b06007820 */ /* 0x048fe20000400200 */
[C---:B------:R-:W-:Y:S01]  /*0140*/  FMUL R11, R6.reuse, R6 ;  /* 0x00000006060b7220 */ /* 0x040fe20000400000 */
[C---:B------:R-:W-:Y:S02]  /*0150*/  FSETP.GE.AND P1, PT, |R6|.reuse, 0.60000002384185791016, PT ;  /* 0x3f19999a0600780b */ /* 0x040fe40003f26200 */
[----:B------:R-:W-:Y:S01]  /*0160*/  FSETP.GE.AND P0, PT, |R6|, 9.010913848876953125, PT ;  /* 0x41102cb40600780b */ /* 0x000fe20003f06200 */
[C---:B------:R-:W-:Y:S01]  /*0170*/  FFMA R10, R11.reuse, R10, -0.052303962409496307373 ;  /* 0xbd563cae0b0a7423 */ /* 0x040fe2000000000a */
[----:B------:R-:W0:Y:S02]  /*0180*/  MUFU.EX2 R0, R0 ;  /* 0x0000000000007308 */ /* 0x000e240000000800 */
[----:B0-----:R-:W-:Y:S01]  /*0190*/  FADD R8, R0, 1 ;  /* 0x3f80000000087421 */ /* 0x001fe20000000000 */
[----:B------:R-:W-:-:S04]  /*01a0*/  FFMA R0, R11, R10, 0.1331529766321182251 ;  /* 0x3e0859410b007423 */ /* 0x000fc8000000000a */
[C---:B------:R-:W-:Y:S01]  /*01b0*/  FFMA R0, R11.reuse, R0, -0.33332768082618713379 ;  /* 0xbeaaa9ed0b007423 */ /* 0x040fe20000000000 */
[----:B------:R-:W0:Y:S03]  /*01c0*/  MUFU.RCP R8, R8 ;  /* 0x0000000800087308 */ /* 0x000e260000001000 */
[----:B------:R-:W-:Y:S01]  /*01d0*/  FFMA R11, R11, R0, RZ ;  /* 0x000000000b0b7223 */ /* 0x000fe200000000ff */
[----:B0-----:R-:W-:-:S05]  /*01e0*/  FFMA R9, R8, -2, R9 ;  /* 0xc000000008097823 */ /* 0x001fca0000000009 */
[----:B------:R-:W-:-:S04]  /*01f0*/  FSEL R9, R9, 1, !P0 ;  /* 0x3f80000009097808 */ /* 0x000fc80004000000 */
[--C-:B------:R-:W-:Y:S01]  /*0200*/  LOP3.LUT R9, R9, 0x80000000, R6.reuse, 0xb8, !PT ;  /* 0x8000000009097812 */ /* 0x100fe200078eb806 */
[----:B------:R-:W-:-:S04]  /*0210*/  @!P1 FFMA R9, R6, R11, R6 ;  /* 0x0000000b06099223 */ /* 0x000fc80000000006 */
[----:B------:R-:W-:-:S04]  /*0220*/  FFMA R9, -R9, R9, 1 ;  /* 0x3f80000009097423 */ /* 0x000fc80000000109 */
[----:B--2---:R-:W-:-:S05]  /*0230*/  FMUL R9, R4, R9 ;  /* 0x0000000904097220 */ /* 0x004fca0000400000 */
[----:B------:R-:W-:Y:S01]  /*0240*/  STG.E desc[UR4][R2.64], R9 ;  /* 0x0000000902007986 */ /* 0x000fe2000c101904 */
[----:B------:R-:W-:Y:S05]  /*0250*/  EXIT ;  /* 0x000000000000794d */ /* 0x000fea0003800000 */
.L_x_99:
        /* <DEDUP_REMOVED lines=10> */
.L_x_1147:


//--------------------- .text.tanh_kernel         --------------------------
	.section	.text.tanh_kernel,"ax",@progbits
	.align	128
        .global         tanh_kernel
        .type           tanh_kernel,@function
        .size           tanh_kernel,(.L_x_1148 - tanh_kernel)
        .other          tanh_kernel,@"STO_CUDA_ENTRY STV_DEFAULT"
tanh_kernel:
.text.tanh_kernel:
        /* <DEDUP_REMOVED lines=13> */
[----:B------:R-:W-:Y:S01]  /*00d0*/  MOV R10, 0x3c80f082 ;  /* 0x3c80f082000a7802 */ /* 0x000fe20000000f00 */
[----:B------:R-:W-:Y:S02]  /*00e0*/  HFMA2 R9, -RZ, RZ, 1.875, 0 ;  /* 0x3f800000ff097431 */ /* 0x000fe400000001ff */
[----:B--2---:R-:W-:-:S04]  /*00f0*/  IMAD.WIDE R2, R7, 0x4, R4 ;  /* 0x0000000407027825 */ /* 0x004fc800078e0204 */
        /* <DEDUP_REMOVED lines=14> */
[----:B------:R-:W-:-:S05]  /*01e0*/  @!P1 FFMA R9, R6, R11, R6 ;  /* 0x0000000b06099223 */ /* 0x000fca0000000006 */
[----:B------:R-:W-:Y:S01]  /*01f0*/  STG.E desc[UR4][R2.64], R9 ;  /* 0x0000000902007986 */ /* 0x000fe2000c101904 */
[----:B------:R-:W-:Y:S05]  /*0200*/  EXIT ;  /* 0x000000000000794d */ /* 0x000fea0003800000 */
.L_x_100:
        /* <DEDUP_REMOVED lines=15> */
.L_x_1148:


//--------------------- .text.logsumexp_backward_kernel --------------------------
	.section	.text.logsumexp_backward_kernel,"ax",@progbits
	.align	128
        .global         logsumexp_backward_kernel
        .type           logsumexp_backward_kernel,@function
        .size           logsumexp_backward_kernel,(.L_x_1149 - logsumexp_backward_kernel)
        .other          logsumexp_backward_kernel,@"STO_CUDA_ENTRY STV_DEFAULT"
logsumexp_backward_kernel:
.text.logsumexp_backward_kernel:
[----:B------:R-:W0:Y:S01]  /*0000*/  LDC R1, c[0x0][0x37c] ;  /* 0x0000df00ff017b82 */ /* 0x000e220000000800 */
[----:B------:R-:W1:Y:S07]  /*0010*/  S2R R0, SR_TID.X ;  /* 0x0000000000007919 */ /* 0x000e6e0000002100 */
[----:B------:R-:W1:Y:S01]  /*0020*/  S2UR UR41, SR_CTAID.X ;  /* 0x00000000002979c3 */ /* 0x000e620000002500 */
[----:B0-----:R-:W-:Y:S01]  /*0030*/  VIADD R1, R1, 0xffffff70 ;  /* 0xffffff7001017836 */ /* 0x001fe20000000000 */
[----:B------:R-:W0:Y:S01]  /*0040*/  LDCU UR38, c[0x0][0x2f8] ;  /* 0x00005f00ff2677ac */ /* 0x000e220008000800 */
[----:B------:R-:W-:Y:S03]  /*0050*/  BSSY.RECONVERGENT B7, `(.L_x_101) ;  /* 0x00006ef000077945 */ /* 0x000fe60003800200 */
[C---:B------:R-:W-:Y:S01]  /*0060*/  R2UR UR40, R1.reuse ;  /* 0x00000000012872ca */ /* 0x040fe200000e0000 */
[----:B------:R-:W2:Y:S01]  /*0070*/  LDCU UR39, c[0x0][0x2fc] ;  /* 0x00005f80ff2777ac */ /* 0x000ea20008000800 */
[----:B------:R-:W-:Y:S01]  /*0080*/  R2UR UR42, R1 ;  /* 0x00000000012a72ca */ /* 0x000fe200000e0000 */
[----:B------:R-:W3:Y:S10]  /*0090*/  LDCU.64 UR36, c[0x0][0x358] ;  /* 0x00006b00ff2477ac */ /* 0x000ef40008000a00 */
[----:B0-----:R-:W-:-:S04]  /*00a0*/  UIADD3 UR38, UP0, UPT, UR40, UR38, URZ ;  /* 0x0000002628267290 */ /* 0x001fc8000ff1e0ff */
[----:B--2---:R-:W-:Y:S02]  /*00b0*/  UIADD3.X UR39, UPT, UPT, URZ, UR39, URZ, UP0, !UPT ;  /* 0x00000027ff277290 */ /* 0x004fe400087fe4ff */
[----:B------:R-:W-:Y:S01]  /*00c0*/  IMAD.U32 R16, RZ, RZ, UR38 ;  /* 0x00000026ff107e24 */ /* 0x000fe2000f8e00ff */
[----:B-1----:R-:W-:-:S04]  /*00d0*/  LOP3.LUT P0, RZ, R0, UR41, RZ, 0xfc, !PT ;  /* 0x0000002900ff7c12 */ /* 0x002fc8000f80fcff */
[----:B------:R-:W-:-:S05]  /*00e0*/  IADD3 R16, P1, PT, R16, 0x20, RZ ;  /* 0x0000002010107810 */ /* 0x000fca0007f3e0ff */
[----:B------:R-:W-:-:S04]  /*00f0*/  IMAD.X R24, RZ, RZ, UR39, P1 ;  /* 0x00000027ff187e24 */ /* 0x000fc800088e06ff */
[----:B---3--:R-:W-:Y:S05]  /*0100*/  @P0 BRA `(.L_x_102) ;  /* 0x0000006c008c0947 */ /* 0x008fea0003800000 */
[----:B------:R-:W-:Y:S01]  /*0110*/  MOV R2, 0xf0 ;  /* 0x000000f000027802 */ /* 0x000fe20000000f00 */
[----:B------:R-:W0:Y:S01]  /*0120*/  LDCU.64 UR4, c[0x4][0xd8] ;  /* 0x01001b00ff0477ac */ /* 0x000e220008000a00 */
[----:B------:R-:W-:Y:S02]  /*0130*/  CS2R R6, SRZ ;  /* 0x0000000000067805 */ /* 0x000fe4000001ff00 */
[----:B------:R1:W2:Y:S01]  /*0140*/  LDC.64 R8, c[0x4][R2] ;  /* 0x0100000002087b82 */ /* 0x0002a20000000a00 */
[----:B0-----:R-:W-:Y:S01]  /*0150*/  MOV R4, UR4 ;  /* 0x0000000400047c02 */ /* 0x001fe20008000f00 */
[----:B-1----:R-:W-:-:S07]  /*0160*/  IMAD.U32 R5, RZ, RZ, UR5 ;  /* 0x00000005ff057e24 */ /* 0x002fce000f8e00ff */
[----:B------:R-:W-:-:S07]  /*0170*/  LEPC R20, `(.L_x_103) ;  /* 0x000000001014794e */ /* 0x000fce0000000000 */
[----:B--2---:R-:W-:Y:S05]  /*0180*/  CALL.ABS.NOINC R8 ;  /* 0x0000000008007343 */ /* 0x004fea0003c00000 */
.L_x_103:
[----:B------:R-:W0:Y:S01]  /*0190*/  LDC.64 R8, c[0x0][0x3d0] ;  /* 0x0000f400ff087b82 */ /* 0x000e220000000a00 */
[----:B------:R-:W1:Y:S01]  /*01a0*/  LDCU.64 UR4, c[0x4][0x10] ;  /* 0x01000200ff0477ac */ /* 0x000e620008000a00 */
[----:B------:R-:W-:Y:S01]  /*01b0*/  MOV R6, R16 ;  /* 0x0000001000067202 */ /* 0x000fe20000000f00 */
[----:B------:R-:W-:-:S05]  /*01c0*/  IMAD.MOV.U32 R7, RZ, RZ, R24 ;  /* 0x000000ffff077224 */ /* 0x000fca00078e0018 */
[----:B------:R-:W2:Y:S08]  /*01d0*/  LDC R0, c[0x0][0x3d8] ;  /* 0x0000f600ff007b82 */ /* 0x000eb00000000800 */
[----:B------:R3:W4:Y:S01]  /*01e0*/  LDC.64 R10, c[0x4][R2] ;  /* 0x01000000020a7b82 */ /* 0x0007220000000a00 */
[----:B-1----:R-:W-:Y:S02]  /*01f0*/  IMAD.U32 R4, RZ, RZ, UR4 ;  /* 0x00000004ff047e24 */ /* 0x002fe4000f8e00ff */
[----:B------:R-:W-:Y:S01]  /*0200*/  IMAD.U32 R5, RZ, RZ, UR5 ;  /* 0x00000005ff057e24 */ /* 0x000fe2000f8e00ff */
[----:B0-----:R3:W-:Y:S04]  /*0210*/  STL.64 [R1+0x20], R8 ;  /* 0x0000200801007387 */ /* 0x0017e80000100a00 */
[----:B--2---:R3:W-:Y:S02]  /*0220*/  STL [R1+0x28], R0 ;  /* 0x0000280001007387 */ /* 0x0047e40000100800 */
[----:B------:R-:W-:-:S07]  /*0230*/  LEPC R20, `(.L_x_104) ;  /* 0x000000001014794e */ /* 0x000fce0000000000 */
[----:B---34-:R-:W-:Y:S05]  /*0240*/  CALL.ABS.NOINC R10 ;  /* 0x000000000a007343 */ /* 0x018fea0003c00000 */
.L_x_104:
[----:B------:R-:W0:Y:S01]  /*0250*/  LDC R8, c[0x0][0x3dc] ;  /* 0x0000f700ff087b82 */ /* 0x000e220000000800 */
[----:B------:R-:W1:Y:S01]  /*0260*/  LDCU.64 UR4, c[0x4][0x18] ;  /* 0x01000300ff0477ac */ /* 0x000e620008000a00 */
[----:B------:R-:W-:Y:S01]  /*0270*/  MOV R6, R16 ;  /* 0x0000001000067202 */ /* 0x000fe20000000f00 */
[----:B------:R-:W-:-:S05]  /*0280*/  IMAD.MOV.U32 R7, RZ, RZ, R24 ;  /* 0x000000ffff077224 */ /* 0x000fca00078e0018 */
[----:B------:R-:W0:Y:S08]  /*0290*/  LDC R9, c[0x0][0x3e0] ;  /* 0x0000f800ff097b82 */ /* 0x000e300000000800 */
[----:B------:R2:W3:Y:S01]  /*02a0*/  LDC.64 R10, c[0x4][R2] ;  /* 0x01000000020a7b82 */ /* 0x0004e20000000a00 */
[----:B-1----:R-:W-:Y:S02]  /*02b0*/  IMAD.U32 R4, RZ, RZ, UR4 ;  /* 0x00000004ff047e24 */ /* 0x002fe4000f8e00ff */
[----:B------:R-:W-:Y:S01]  /*02c0*/  IMAD.U32 R5, RZ, RZ, UR5 ;  /* 0x00000005ff057e24 */ /* 0x000fe2000f8e00ff */
[----:B0-----:R2:W-:Y:S06]  /*02d0*/  STL.64 [R1+0x20], R8 ;  /* 0x0000200801007387 */ /* 0x0015ec0000100a00 */
[----:B------:R-:W-:-:S07]  /*02e0*/  LEPC R20, `(.L_x_105) ;  /* 0x000000001014794e */ /* 0x000fce0000000000 */
[----:B--23--:R-:W-:Y:S05]  /*02f0*/  CALL.ABS.NOINC R10 ;  /* 0x000000000a007343 */ /* 0x00cfea0003c00000 */
.L_x_105:
[----:B------:R-:W0:Y:S01]  /*0300*/  LDC.64 R2, c[0x4][R2] ;  /* 0x0100000002027b82 */ /* 0x000e220000000a00 */
[----:B------:R-:W1:Y:S01]  /*0310*/  LDCU.64 UR4, c[0x4][0x20] ;  /* 0x01000400ff0477ac */ /* 0x000e620008000a00 */
[----:B------:R-:W-:Y:S01]  /*0320*/  CS2R R6, SRZ ;  /* 0x0000000000067805 */ /* 0x000fe2000001ff00 */
[----:B-1----:R-:W-:Y:S02]  /*0330*/  IMAD.U32 R4, RZ, RZ, UR4 ;  /* 0x00000004ff047e24 */ /* 0x002fe4000f8e00ff */
[----:B------:R-:W-:-:S07]  /*0340*/  IMAD.U32 R5, RZ, RZ, UR5 ;  /* 0x00000005ff057e24 */ /* 0x000fce000f8e00ff */
[----:B------:R-:W-:-:S07]  /*0350*/  LEPC R20, `(.L_x_106) ;  /* 0x000000001014794e */ /* 0x000fce0000000000 */
[----:B0-----:R-:W-:Y:S05]  /*0360*/  CALL.ABS.NOINC R2 ;  /* 0x0000000002007343 */ /* 0x001fea0003c00000 */
.L_x_106:
[----:B------:R-:W0:Y:S02]  /*0370*/  LDC R0, c[0x0][0x3d0] ;  /* 0x0000f400ff007b82 */ /* 0x000e240000000800 */
[----:B0-----:R-:W-:-:S13]  /*0380*/  ISETP.GE.AND P0, PT, R0, 0x1, PT ;  /* 0x000000010000780c */ /* 0x001fda0003f06270 */
[----:B------:R-:W-:Y:S05]  /*0390*/  @!P0 BRA `(.L_x_107) ;  /* 0x00000020004c8947 */ /* 0x000fea0003800000 */
[C---:B------:R-:W-:Y:S01]  /*03a0*/  ISETP.GE.U32.AND P0, PT, R0.reuse, 0x10, PT ;  /* 0x000000100000780c */ /* 0x040fe20003f06070 */
[----:B------:R-:W-:Y:S01]  /*03b0*/  IMAD.MOV.U32 R19, RZ, RZ, RZ ;  /* 0x000000ffff137224 */ /* 0x000fe200078e00ff */
[----:B------:R-:W-:-:S11]  /*03c0*/  IADD3 R22, PT, PT, R0, -0x1, RZ ;  /* 0xffffffff00167810 */ /* 0x000fd60007ffe0ff */
[----:B------:R-:W-:Y:S05]  /*03d0*/  @!P0 BRA `(.L_x_108) ;  /* 0x0000001000488947 */ /* 0x000fea0003800000 */
[----:B------:R-:W0:Y:S01]  /*03e0*/  LDCU.64 UR4, c[0x0][0x3a0] ;  /* 0x00007400ff0477ac */ /* 0x000e220008000a00 */
[----:B------:R-:W-:Y:S01]  /*03f0*/  BSSY.RECONVERGENT B6, `(.L_x_108) ;  /* 0x0000110000067945 */ /* 0x000fe20003800200 */
[----:B------:R-:W-:Y:S01]  /*0400*/  LOP3.LUT R19, R0, 0x7ffffff0, RZ, 0xc0, !PT ;  /* 0x7ffffff000137812 */ /* 0x000fe200078ec0ff */
[----:B------:R-:W-:Y:S01]  /*0410*/  IMAD.MOV.U32 R25, RZ, RZ, RZ ;  /* 0x000000ffff197224 */ /* 0x000fe200078e00ff */
[----:B0-----:R-:W-:-:S04]  /*0420*/  UIADD3 UR4, UP0, UPT, UR4, 0x20, URZ ;  /* 0x0000002004047890 */ /* 0x001fc8000ff1e0ff */
[----:B------:R-:W-:Y:S02]  /*0430*/  UIADD3.X UR5, UPT, UPT, URZ, UR5, URZ, UP0, !UPT ;  /* 0x00000005ff057290 */ /* 0x000fe400087fe4ff */
[----:B------:R-:W-:-:S04]  /*0440*/  IMAD.U32 R16, RZ, RZ, UR4 ;  /* 0x00000004ff107e24 */ /* 0x000fc8000f8e00ff */
[----:B------:R-:W-:-:S07]  /*0450*/  MOV R17, UR5 ;  /* 0x0000000500117c02 */ /* 0x000fce0008000f00 */
.L_x_125:
[----:B------:R-:W2:Y:S01]  /*0460*/  LDG.E R0, desc[UR36][R16.64+-0x20] ;  /* 0xffffe02410007981 */ /* 0x000ea2000c1e1900 */
[----:B------:R-:W0:Y:S01]  /*0470*/  LDC.64 R8, c[0x4][0x28] ;  /* 0x01000a00ff087b82 */ /* 0x000e220000000a00 */
[----:B------:R-:W-:Y:S01]  /*0480*/  ISETP.GE.AND P0, PT, R25, R22, PT ;  /* 0x000000161900720c */ /* 0x000fe20003f06270 */
[----:B------:R-:W1:Y:S01]  /*0490*/  LDCU.64 UR4, c[0x4][0x38] ;  /* 0x01000700ff0477ac */ /* 0x000e620008000a00 */
[----:B------:R-:W-:Y:S01]  /*04a0*/  MOV R23, 0xf0 ;  /* 0x000000f000177802 */ /* 0x000fe20000000f00 */
[----:B------:R-:W-:Y:S02]  /*04b0*/  IMAD.U32 R18, RZ, RZ, UR38 ;  /* 0x00000026ff127e24 */ /* 0x000fe4000f8e00ff */
[----:B------:R-:W-:Y:S02]  /*04c0*/  IMAD.MOV.U32 R7, RZ, RZ, R24 ;  /* 0x000000ffff077224 */ /* 0x000fe400078e0018 */
[----:B------:R3:W4:Y:S01]  /*04d0*/  LDC.64 R2, c[0x4][R23] ;  /* 0x0100000017027b82 */ /* 0x0007220000000a00 */
[----:B------:R-:W-:-:S04]  /*04e0*/  VIADD R18, R18, 0x20 ;  /* 0x0000002012127836 */ /* 0x000fc80000000000 */
[----:B------:R-:W-:Y:S02]  /*04f0*/  IMAD.MOV.U32 R6, RZ, RZ, R18 ;  /* 0x000000ffff067224 */ /* 0x000fe400078e0012 */
[----:B-1----:R-:W-:Y:S01]  /*0500*/  IMAD.U32 R4, RZ, RZ, UR4 ;  /* 0x00000004ff047e24 */ /* 0x002fe2000f8e00ff */
[----:B------:R-:W-:Y:S01]  /*0510*/  MOV R5, UR5 ;  /* 0x0000000500057c02 */ /* 0x000fe20008000f00 */
[----:B0-----:R-:W0:Y:S08]  /*0520*/  @P0 LDC R8, c[0x4][0x30] ;  /* 0x01000c00ff080b82 */ /* 0x001e300000000800 */
[----:B------:R-:W0:Y:S02]  /*0530*/  @P0 LDC R9, c[0x4][0x34] ;  /* 0x01000d00ff090b82 */ /* 0x000e240000000800 */
[----:B0-----:R3:W-:Y:S04]  /*0540*/  STL.64 [R1+0x28], R8 ;  /* 0x0000280801007387 */ /* 0x0017e80000100a00 */
[----:B--2-4-:R3:W-:Y:S02]  /*0550*/  STL [R1+0x20], R0 ;  /* 0x0000200001007387 */ /* 0x0147e40000100800 */
[----:B------:R-:W-:-:S07]  /*0560*/  LEPC R20, `(.L_x_109) ;  /* 0x000000001014794e */ /* 0x000fce0000000000 */
[----:B---3--:R-:W-:Y:S05]  /*0570*/  CALL.ABS.NOINC R2 ;  /* 0x0000000002007343 */ /* 0x008fea0003c00000 */
.L_x_109:
[----:B------:R-:W2:Y:S01]  /*0580*/  LDG.E R0, desc[UR36][R16.64+-0x1c] ;  /* 0xffffe42410007981 */ /* 0x000ea2000c1e1900 */
[----:B------:R-:W0:Y:S01]  /*0590*/  LDC.64 R8, c[0x4][0x28] ;  /* 0x01000a00ff087b82 */ /* 0x000e220000000a00 */
[----:B------:R-:W-:Y:S01]  /*05a0*/  VIADD R3, R25, 0x1 ;  /* 0x0000000119037836 */ /* 0x000fe20000000000 */
[----:B------:R-:W1:Y:S01]  /*05b0*/  LDCU.64 UR4, c[0x4][0x38] ;  /* 0x01000700ff0477ac */ /* 0x000e620008000a00 */
[----:B------:R-:W-:Y:S02]  /*05c0*/  IMAD.MOV.U32 R6, RZ, RZ, R18 ;  /* 0x000000ffff067224 */ /* 0x000fe400078e0012 */
[----:B------:R-:W-:Y:S01]  /*05d0*/  IMAD.MOV.U32 R7, RZ, RZ, R24 ;  /* 0x000000ffff077224 */ /* 0x000fe200078e0018 */
[----:B------:R-:W-:Y:S02]  /*05e0*/  ISETP.GE.AND P0, PT, R3, R22, PT ;  /* 0x000000160300720c */ /* 0x000fe40003f06270 */
[----:B------:R3:W4:Y:S01]  /*05f0*/  LDC.64 R2, c[0x4][R23] ;  /* 0x0100000017027b82 */ /* 0x0007220000000a00 */
[----:B-1----:R-:W-:Y:S01]  /*0600*/  MOV R4, UR4 ;  /* 0x0000000400047c02 */ /* 0x002fe20008000f00 */
[----:B------:R-:W-:-:S09]  /*0610*/  IMAD.U32 R5, RZ, RZ, UR5 ;  /* 0x00000005ff057e24 */ /* 0x000fd2000f8e00ff */
[----:B0-----:R-:W0:Y:S08]  /*0620*/  @P0 LDC R8, c[0x4][0x30] ;  /* 0x01000c00ff080b82 */ /* 0x001e300000000800 */
[----:B------:R-:W0:Y:S02]  /*0630*/  @P0 LDC R9, c[0x4][0x34] ;  /* 0x01000d00ff090b82 */ /* 0x000e240000000800 */
[----:B0-----:R3:W-:Y:S04]  /*0640*/  STL.64 [R1+0x28], R8 ;  /* 0x0000280801007387 */ /* 0x0017e80000100a00 */
[----:B--2-4-:R3:W-:Y:S02]  /*0650*/  STL [R1+0x20], R0 ;  /* 0x0000200001007387 */ /* 0x0147e40000100800 */
[----:B------:R-:W-:-:S07]  /*0660*/  LEPC R20, `(.L_x_110) ;  /* 0x000000001014794e */ /* 0x000fce0000000000 */
[----:B---3--:R-:W-:Y:S05]  /*0670*/  CALL.ABS.NOINC R2 ;  /* 0x0000000002007343 */ /* 0x008fea0003c00000 */
.L_x_110:
[----:B------:R-:W2:Y:S01]  /*0680*/  LDG.E R0, desc[UR36][R16.64+-0x18] ;  /* 0xffffe82410007981 */ /* 0x000ea2000c1e1900 */
[----:B------:R-:W0:Y:S01]  /*0690*/  LDC.64 R8, c[0x4][0x28] ;  /* 0x01000a00ff087b82 */ /* 0x000e220000000a00 */
[----:B------:R-:W-:Y:S01]  /*06a0*/  IADD3 R3, PT, PT, R25, 0x2, RZ ;  /* 0x0000000219037810 */ /* 0x000fe20007ffe0ff */
[----:B------:R-:W1:Y:S01]  /*06b0*/  LDCU.64 UR4, c[0x4][0x38] ;  /* 0x01000700ff0477ac */ /* 0x000e620008000a00 */
[----:B------:R-:W-:Y:S01]  /*06c0*/  IMAD.MOV.U32 R6, RZ, RZ, R18 ;  /* 0x000000ffff067224 */ /* 0x000fe200078e0012 */
[----:B------:R-:W-:Y:S02]  /*06d0*/  MOV R7, R24 ;  /* 0x0000001800077202 */ /* 0x000fe40000000f00 */
[----:B------:R-:W-:Y:S02]  /*06e0*/  ISETP.GE.AND P0, PT, R3, R22, PT ;  /* 0x000000160300720c */ /* 0x000fe40003f06270 */
[----:B------:R3:W4:Y:S01]  /*06f0*/  LDC.64 R2, c[0x4][R23] ;  /* 0x0100000017027b82 */ /* 0x0007220000000a00 */
[----:B-1----:R-:W-:-:S02]  /*0700*/  IMAD.U32 R4, RZ, RZ, UR4 ;  /* 0x00000004ff047e24 */ /* 0x002fc4000f8e00ff */
[----:B------:R-:W-:-:S08]  /*0710*/  IMAD.U32 R5, RZ, RZ, UR5 ;  /* 0x00000005ff057e24 */ /* 0x000fd0000f8e00ff */
[----:B0-----:R-:W0:Y:S08]  /*0720*/  @P0 LDC R8, c[0x4][0x30] ;  /* 0x01000c00ff080b82 */ /* 0x001e300000000800 */
[----:B------:R-:W0:Y:S02]  /*0730*/  @P0 LDC R9, c[0x4][0x34] ;  /* 0x01000d00ff090b82 */ /* 0x000e240000000800 */
[----:B0-----:R3:W-:Y:S04]  /*0740*/  STL.64 [R1+0x28], R8 ;  /* 0x0000280801007387 */ /* 0x0017e80000100a00 */
[----:B--2-4-:R3:W-:Y:S02]  /*0750*/  STL [R1+0x20], R0 ;  /* 0x0000200001007387 */ /* 0x0147e40000100800 */
[----:B------:R-:W-:-:S07]  /*0760*/  LEPC R20, `(.L_x_111) ;  /* 0x000000001014794e */ /* 0x000fce0000000000 */
[----:B---3--:R-:W-:Y:S05]  /*0770*/  CALL.ABS.NOINC R2 ;  /* 0x0000000002007343 */ /* 0x008fea0003c00000 */
.L_x_111:
[----:B------:R-:W2:Y:S01]  /*0780*/  LDG.E R0, desc[UR36][R16.64+-0x14] ;  /* 0xffffec2410007981 */ /* 0x000ea2000c1e1900 */
[----:B------:R-:W0:Y:S01]  /*0790*/  LDC.64 R8, c[0x4][0x28] ;  /* 0x01000a00ff087b82 */ /* 0x000e220000000a00 */
[----:B------:R-:W-:Y:S01]  /*07a0*/  VIADD R3, R25, 0x3 ;  /* 0x0000000319037836 */ /* 0x000fe20000000000 */
[----:B------:R-:W1:Y:S01]  /*07b0*/  LDCU.64 UR4, c[0x4][0x38] ;  /* 0x01000700ff0477ac */ /* 0x000e620008000a00 */
[----:B------:R-:W-:Y:S01]  /*07c0*/  MOV R6, R18 ;  /* 0x0000001200067202 */ /* 0x000fe20000000f00 */
[----:B------:R-:W-:Y:S02]  /*07d0*/  IMAD.MOV.U32 R7, RZ, RZ, R24 ;  /* 0x000000ffff077224 */ /* 0x000fe400078e0018 */
        /* <DEDUP_REMOVED lines=10> */
.L_x_112:
        /* <DEDUP_REMOVED lines=8> */
[----:B-1----:R-:W-:Y:S01]  /*0900*/  IMAD.U32 R4, RZ, RZ, UR4 ;  /* 0x00000004ff047e24 */ /* 0x002fe2000f8e00ff */
[----:B------:R-:W-:-:S09]  /*0910*/  MOV R5, UR5 ;  /* 0x0000000500057c02 */ /* 0x000fd20008000f00 */
[----:B0-----:R-:W0:Y:S08]  /*0920*/  @P0 LDC R8, c[0x4][0x30] ;  /* 0x01000c00ff080b82 */ /* 0x001e300000000800 */
[----:B------:R-:W0:Y:S02]  /*0930*/  @P0 LDC R9, c[0x4][0x34] ;  /* 0x01000d00ff090b82 */ /* 0x000e240000000800 */
[----:B0-----:R3:W-:Y:S04]  /*0940*/  STL.64 [R1+0x28], R8 ;  /* 0x0000280801007387 */ /* 0x0017e80000100a00 */
[----:B--2-4-:R3:W-:Y:S02]  /*0950*/  STL [R1+0x20], R0 ;  /* 0x0000200001007387 */ /* 0x0147e40000100800 */
[----:B------:R-:W-:-:S07]  /*0960*/  LEPC R20, `(.L_x_113) ;  /* 0x000000001014794e */ /* 0x000fce0000000000 */
[----:B---3--:R-:W-:Y:S05]  /*0970*/  CALL.ABS.NOINC R2 ;  /* 0x0000000002007343 */ /* 0x008fea0003c00000 */
.L_x_113:
        /* <DEDUP_REMOVED lines=16> */
.L_x_114:
        /* <DEDUP_REMOVED lines=16> */
.L_x_115:
        /* <DEDUP_REMOVED lines=16> */
.L_x_116:
        /* <DEDUP_REMOVED lines=16> */
.L_x_117:
        /* <DEDUP_REMOVED lines=16> */
.L_x_118:
        /* <DEDUP_REMOVED lines=16> */
.L_x_119:
        /* <DEDUP_REMOVED lines=16> */
.L_x_120:
        /* <DEDUP_REMOVED lines=16> */
.L_x_121:
        /* <DEDUP_REMOVED lines=16> */
.L_x_122:
        /* <DEDUP_REMOVED lines=16> */
.L_x_123:
[----:B------:R-:W2:Y:S01]  /*1380*/  LDG.E R0, desc[UR36][R16.64+0x1c] ;  /* 0x00001c2410007981 */ /* 0x000ea2000c1e1900 */
[----:B------:R-:W0:Y:S01]  /*1390*/  LDC.64 R4, c[0x4][0x28] ;  /* 0x01000a00ff047b82 */ /* 0x000e220000000a00 */
[----:B------:R-:W-:Y:S01]  /*13a0*/  VIADD R3, R25, 0xf ;  /* 0x0000000f19037836 */ /* 0x000fe20000000000 */
[----:B------:R-:W1:Y:S01]  /*13b0*/  LDCU.64 UR4, c[0x4][0x38] ;  /* 0x01000700ff0477ac */ /* 0x000e620008000a00 */
[----:B------:R-:W-:Y:S02]  /*13c0*/  IMAD.MOV.U32 R6, RZ, RZ, R18 ;  /* 0x000000ffff067224 */ /* 0x000fe400078e0012 */
[----:B------:R-:W-:Y:S01]  /*13d0*/  IMAD.MOV.U32 R7, RZ, RZ, R24 ;  /* 0x000000ffff077224 */ /* 0x000fe200078e0018 */
[----:B------:R-:W-:Y:S02]  /*13e0*/  ISETP.GE.AND P0, PT, R3, R22, PT ;  /* 0x000000160300720c */ /* 0x000fe40003f06270 */
[----:B------:R3:W4:Y:S11]  /*13f0*/  LDC.64 R8, c[0x4][R23] ;  /* 0x0100000017087b82 */ /* 0x0007360000000a00 */
[----:B0-----:R-:W0:Y:S08]  /*1400*/  @P0 LDC R4, c[0x4][0x30] ;  /* 0x01000c00ff040b82 */ /* 0x001e300000000800 */
[----:B------:R-:W5:Y:S01]  /*1410*/  @P0 LDC R5, c[0x4][0x34] ;  /* 0x01000d00ff050b82 */ /* 0x000f620000000800 */
[----:B0-----:R-:W-:Y:S01]  /*1420*/  IMAD.MOV.U32 R2, RZ, RZ, R4 ;  /* 0x000000ffff027224 */ /* 0x001fe200078e0004 */
[----:B-1----:R-:W-:Y:S01]  /*1430*/  MOV R4, UR4 ;  /* 0x0000000400047c02 */ /* 0x002fe20008000f00 */
[----:B-----5:R-:W-:-:S02]  /*1440*/  IMAD.MOV.U32 R3, RZ, RZ, R5 ;  /* 0x000000ffff037224 */ /* 0x020fc400078e0005 */
[----:B------:R-:W-:-:S03]  /*1450*/  IMAD.U32 R5, RZ, RZ, UR5 ;  /* 0x00000005ff057e24 */ /* 0x000fc6000f8e00ff */
[----:B------:R3:W-:Y:S04]  /*1460*/  STL.64 [R1+0x28], R2 ;  /* 0x0000280201007387 */ /* 0x0007e80000100a00 */
[----:B--2-4-:R3:W-:Y:S02]  /*1470*/  STL [R1+0x20], R0 ;  /* 0x0000200001007387 */ /* 0x0147e40000100800 */
[----:B------:R-:W-:-:S07]  /*1480*/  LEPC R20, `(.L_x_124) ;  /* 0x000000001014794e */ /* 0x000fce0000000000 */
[----:B---3--:R-:W-:Y:S05]  /*1490*/  CALL.ABS.NOINC R8 ;  /* 0x0000000008007343 */ /* 0x008fea0003c00000 */
.L_x_124:
[----:B------:R-:W-:Y:S02]  /*14a0*/  IADD3 R25, PT, PT, R25, 0x10, RZ ;  /* 0x0000001019197810 */ /* 0x000fe40007ffe0ff */
[----:B------:R-:W-:Y:S02]  /*14b0*/  IADD3 R16, P1, PT, R16, 0x40, RZ ;  /* 0x0000004010107810 */ /* 0x000fe40007f3e0ff */
[----:B------:R-:W-:-:S03]  /*14c0*/  ISETP.NE.AND P0, PT, R25, R19, PT ;  /* 0x000000131900720c */ /* 0x000fc60003f05270 */
[----:B------:R-:W-:-:S10]  /*14d0*/  IMAD.X R17, RZ, RZ, R17, P1 ;  /* 0x000000ffff117224 */ /* 0x000fd400008e0611 */
[----:B------:R-:W-:Y:S05]  /*14e0*/  @P0 BRA `(.L_x_125) ;  /* 0xffffffec00dc0947 */ /* 0x000fea000383ffff */
[----:B------:R-:W-:Y:S05]  /*14f0*/  BSYNC.RECONVERGENT B6 ;  /* 0x0000000000067941 */ /* 0x000fea0003800200 */
.L_x_108:
[----:B------:R-:W0:Y:S01]  /*1500*/  LDCU UR4, c[0x0][0x3d0] ;  /* 0x00007a00ff0477ac */ /* 0x000e220008000800 */
[----:B------:R-:W-:Y:S01]  /*1510*/  BSSY.RECONVERGENT B6, `(.L_x_107) ;  /* 0x00000fb000067945 */ /* 0x000fe20003800200 */
[----:B0-----:R-:W-:-:S09]  /*1520*/  ULOP3.LUT UP0, UR4, UR4, 0xf, URZ, 0xc0, !UPT ;  /* 0x0000000f04047892 */ /* 0x001fd2000f80c0ff */
[----:B------:R-:W-:Y:S05]  /*1530*/  BRA.U !UP0, `(.L_x_126) ;  /* 0x0000000d08e07547 */ /* 0x000fea000b800000 */
[----:B------:R-:W-:-:S09]  /*1540*/  UISETP.GE.U32.AND UP0, UPT, UR4, 0x8, UPT ;  /* 0x000000080400788c */ /* 0x000fd2000bf06070 */
[----:B------:R-:W-:Y:S05]  /*1550*/  BRA.U !UP0, `(.L_x_127) ;  /* 0x0000000908207547 */ /* 0x000fea000b800000 */
[----:B------:R-:W0:Y:S08]  /*1560*/  LDC.64 R16, c[0x0][0x3a0] ;  /* 0x0000e800ff107b82 */ /* 0x000e300000000a00 */
[----:B------:R-:W1:Y:S01]  /*1570*/  LDC.64 R8, c[0x4][0x28] ;  /* 0x01000a00ff087b82 */ /* 0x000e620000000a00 */
[C---:B------:R-:W-:Y:S01]  /*1580*/  ISETP.GE.AND P0, PT, R19.reuse, R22, PT ;  /* 0x000000161300720c */ /* 0x040fe20003f06270 */
[----:B------:R-:W2:Y:S01]  /*1590*/  LDCU.64 UR4, c[0x4][0x38] ;  /* 0x01000700ff0477ac */ /* 0x000ea20008000a00 */
[----:B0-----:R-:W-:-:S05]  /*15a0*/  IMAD.WIDE.U32 R16, R19, 0x4, R16 ;  /* 0x0000000413107825 */ /* 0x001fca00078e0010 */
[----:B------:R-:W3:Y:S01]  /*15b0*/  LDG.E R0, desc[UR36][R16.64] ;  /* 0x0000002410007981 */ /* 0x000ee2000c1e1900 */
[----:B------:R-:W-:Y:S01]  /*15c0*/  MOV R3, 0xf0 ;  /* 0x000000f000037802 */ /* 0x000fe20000000f00 */
[----:B------:R-:W-:-:S04]  /*15d0*/  IMAD.U32 R6, RZ, RZ, UR38 ;  /* 0x00000026ff067e24 */ /* 0x000fc8000f8e00ff */
[----:B-1----:R-:W0:Y:S01]  /*15e0*/  @P0 LDC R8, c[0x4][0x30] ;  /* 0x01000c00ff080b82 */ /* 0x002e220000000800 */
[----:B--2---:R-:W-:Y:S01]  /*15f0*/  MOV R4, UR4 ;  /* 0x0000000400047c02 */ /* 0x004fe20008000f00 */
[----:B------:R-:W-:-:S06]  /*1600*/  IMAD.U32 R5, RZ, RZ, UR5 ;  /* 0x00000005ff057e24 */ /* 0x000fcc000f8e00ff */
[----:B------:R-:W0:Y:S01]  /*1610*/  @P0 LDC R9, c[0x4][0x34] ;  /* 0x01000d00ff090b82 */ /* 0x000e220000000800 */
[----:B------:R-:W-:-:S05]  /*1620*/  IADD3 R6, P0, PT, R6, 0x20, RZ ;  /* 0x0000002006067810 */ /* 0x000fca0007f1e0ff */
[----:B------:R-:W-:Y:S02]  /*1630*/  IMAD.X R2, RZ, RZ, UR39, P0 ;  /* 0x00000027ff027e24 */ /* 0x000fe400080e06ff */
[----:B------:R1:W2:Y:S02]  /*1640*/  LDC.64 R10, c[0x4][R3] ;  /* 0x01000000030a7b82 */ /* 0x0002a40000000a00 */
[----:B------:R-:W-:Y:S01]  /*1650*/  IMAD.MOV.U32 R7, RZ, RZ, R2 ;  /* 0x000000ffff077224 */ /* 0x000fe200078e0002 */
[----:B0-----:R1:W-:Y:S04]  /*1660*/  STL.64 [R1+0x28], R8 ;  /* 0x0000280801007387 */ /* 0x0013e80000100a00 */
[----:B--23--:R1:W-:Y:S02]  /*1670*/  STL [R1+0x20], R0 ;  /* 0x0000200001007387 */ /* 0x00c3e40000100800 */
[----:B------:R-:W-:-:S07]  /*1680*/  LEPC R20, `(.L_x_128) ;  /* 0x000000001014794e */ /* 0x000fce0000000000 */
[----:B-1----:R-:W-:Y:S05]  /*1690*/  CALL.ABS.NOINC R10 ;  /* 0x000000000a007343 */ /* 0x002fea0003c00000 */
.L_x_128:
[----:B------:R-:W2:Y:S01]  /*16a0*/  LDG.E R0, desc[UR36][R16.64+0x4] ;  /* 0x0000042410007981 */ /* 0x000ea2000c1e1900 */
[----:B------:R-:W0:Y:S01]  /*16b0*/  LDC.64 R10, c[0x4][0x28] ;  /* 0x01000a00ff0a7b82 */ /* 0x000e220000000a00 */
[----:B------:R-:W-:Y:S01]  /*16c0*/  VIADD R3, R19, 0x1 ;  /* 0x0000000113037836 */ /* 0x000fe20000000000 */
[----:B------:R-:W-:Y:S01]  /*16d0*/  MOV R18, 0xf0 ;  /* 0x000000f000127802 */ /* 0x000fe20000000f00 */
[----:B------:R-:W1:Y:S01]  /*16e0*/  LDCU.64 UR4, c[0x4][0x38] ;  /* 0x01000700ff0477ac */ /* 0x000e620008000a00 */
[----:B------:R-:W-:Y:S02]  /*16f0*/  MOV R23, UR38 ;  /* 0x0000002600177c02 */ /* 0x000fe40008000f00 */
[----:B------:R-:W-:Y:S02]  /*1700*/  ISETP.GE.AND P0, PT, R3, R22, PT ;  /* 0x000000160300720c */ /* 0x000fe40003f06270 */
[----:B------:R3:W4:Y:S01]  /*1710*/  LDC.64 R8, c[0x4][R18] ;  /* 0x0100000012087b82 */ /* 0x0007220000000a00 */
[----:B------:R-:W-:Y:S01]  /*1720*/  VIADD R23, R23, 0x20 ;  /* 0x0000002017177836 */ /* 0x000fe20000000000 */
[----:B------:R-:W-:-:S03]  /*1730*/  MOV R7, R2 ;  /* 0x0000000200077202 */ /* 0x000fc60000000f00 */
[----:B------:R-:W-:Y:S02]  /*1740*/  IMAD.MOV.U32 R6, RZ, RZ, R23 ;  /* 0x000000ffff067224 */ /* 0x000fe400078e0017 */
[----:B-1----:R-:W-:Y:S02]  /*1750*/  IMAD.U32 R4, RZ, RZ, UR4 ;  /* 0x00000004ff047e24 */ /* 0x002fe4000f8e00ff */
[----:B------:R-:W-:Y:S02]  /*1760*/  IMAD.U32 R5, RZ, RZ, UR5 ;  /* 0x00000005ff057e24 */ /* 0x000fe4000f8e00ff */
[----:B0-----:R-:W0:Y:S08]  /*1770*/  @P0 LDC R10, c[0x4][0x30] ;  /* 0x01000c00ff0a0b82 */ /* 0x001e300000000800 */
[----:B------:R-:W0:Y:S02]  /*1780*/  @P0 LDC R11, c[0x4][0x34] ;  /* 0x01000d00ff0b0b82 */ /* 0x000e240000000800 */
[----:B0-----:R3:W-:Y:S04]  /*1790*/  STL.64 [R1+0x28], R10 ;  /* 0x0000280a01007387 */ /* 0x0017e80000100a00 */
[----:B--2-4-:R3:W-:Y:S02]  /*17a0*/  STL [R1+0x20], R0 ;  /* 0x0000200001007387 */ /* 0x0147e40000100800 */
[----:B------:R-:W-:-:S07]  /*17b0*/  LEPC R20, `(.L_x_129) ;  /* 0x000000001014794e */ /* 0x000fce0000000000 */
[----:B---3--:R-:W-:Y:S05]  /*17c0*/  CALL.ABS.NOINC R8 ;  /* 0x0000000008007343 */ /* 0x008fea0003c00000 */
.L_x_129:
        /* <DEDUP_REMOVED lines=16> */
.L_x_130:
        /* <DEDUP_REMOVED lines=16> */
.L_x_131:
        /* <DEDUP_REMOVED lines=16> */
.L_x_132:
        /* <DEDUP_REMOVED lines=16> */
.L_x_133:
        /* <DEDUP_REMOVED lines=16> */
.L_x_134:
        /* <DEDUP_REMOVED lines=16> */
.L_x_135:
[----:B------:R-:W-:-:S07]  /*1dd0*/  IADD3 R19, PT, PT, R19, 0x8, RZ ;  /* 0x0000000813137810 */ /* 0x000fce0007ffe0ff */
.L_x_127:
[----:B------:R-:W0:Y:S02]  /*1de0*/  LDC R25, c[0x0][0x3d0] ;  /* 0x0000f400ff197b82 */ /* 0x000e240000000800 */
[----:B0-----:R-:W-:-:S13]  /*1df0*/  LOP3.LUT P0, R0, R25, 0x7, RZ, 0xc0, !PT ;  /* 0x0000000719007812 */ /* 0x001fda000780c0ff */
[----:B------:R-:W-:Y:S05]  /*1e00*/  @!P0 BRA `(.L_x_126) ;  /* 0x0000000400ac8947 */ /* 0x000fea0003800000 */
[----:B------:R-:W-:Y:S02]  /*1e10*/  ISETP.GE.U32.AND P0, PT, R0, 0x4, PT ;  /* 0x000000040000780c */ /* 0x000fe40003f06070 */
[----:B------:R-:W-:-:S11]  /*1e20*/  LOP3.LUT R25, R25, 0x3, RZ, 0xc0, !PT ;  /* 0x0000000319197812 */ /* 0x000fd600078ec0ff */
[----:B------:R-:W-:Y:S05]  /*1e30*/  @!P0 BRA `(.L_x_136) ;  /* 0x0000000400288947 */ /* 0x000fea0003800000 */
        /* <DEDUP_REMOVED lines=9> */
[----:B--2---:R-:W-:Y:S02]  /*1ed0*/  IMAD.U32 R4, RZ, RZ, UR4 ;  /* 0x00000004ff047e24 */ /* 0x004fe4000f8e00ff */
[----:B------:R-:W-:-:S05]  /*1ee0*/  IMAD.U32 R5, RZ, RZ, UR5 ;  /* 0x00000005ff057e24 */ /* 0x000fca000f8e00ff */
[----:B------:R-:W0:Y:S01]  /*1ef0*/  @P0 LDC R3, c[0x4][0x34] ;  /* 0x01000d00ff030b82 */ /* 0x000e220000000800 */
[----:B------:R-:W-:-:S04]  /*1f00*/  IADD3 R6, P0, PT, R6, 0x20, RZ ;  /* 0x0000002006067810 */ /* 0x000fc80007f1e0ff */
[----:B------:R-:W-:-:S03]  /*1f10*/  IADD3.X R7, PT, PT, RZ, UR39, RZ, P0, !PT ;  /* 0x00000027ff077c10 */ /* 0x000fc600087fe4ff */
[----:B------:R-:W1:Y:S01]  /*1f20*/  LDC.64 R8, c[0x4][R8] ;  /* 0x0100000008087b82 */ /* 0x000e620000000a00 */
[----:B0-----:R0:W-:Y:S04]  /*1f30*/  STL.64 [R1+0x28], R2 ;  /* 0x0000280201007387 */ /* 0x0011e80000100a00 */
[----:B-1-3--:R0:W-:Y:S02]  /*1f40*/  STL [R1+0x20], R0 ;  /* 0x0000200001007387 */ /* 0x00a1e40000100800 */
[----:B------:R-:W-:-:S07]  /*1f50*/  LEPC R20, `(.L_x_137) ;  /* 0x000000001014794e */ /* 0x000fce0000000000 */
[----:B0-----:R-:W-:Y:S05]  /*1f60*/  CALL.ABS.NOINC R8 ;  /* 0x0000000008007343 */ /* 0x001fea0003c00000 */
.L_x_137:
[----:B------:R-:W2:Y:S01]  /*1f70*/  LDG.E R0, desc[UR36][R16.64+0x4] ;  /* 0x0000042410007981 */ /* 0x000ea2000c1e1900 */
[----:B------:R-:W0:Y:S01]  /*1f80*/  LDC.64 R8, c[0x4][0x28] ;  /* 0x01000a00ff087b82 */ /* 0x000e220000000a00 */
[----:B------:R-:W-:Y:S01]  /*1f90*/  VIADD R3, R19, 0x1 ;  /* 0x0000000113037836 */ /* 0x000fe20000000000 */
[----:B------:R-:W-:Y:S01]  /*1fa0*/  MOV R18, 0xf0 ;  /* 0x000000f000127802 */ /* 0x000fe20000000f00 */
[----:B------:R-:W1:Y:S01]  /*1fb0*/  LDCU.64 UR4, c[0x4][0x38] ;  /* 0x01000700ff0477ac */ /* 0x000e620008000a00 */
[----:B------:R-:W-:Y:S02]  /*1fc0*/  IMAD.U32 R23, RZ, RZ, UR38 ;  /* 0x00000026ff177e24 */ /* 0x000fe4000f8e00ff */
[----:B------:R-:W-:Y:S02]  /*1fd0*/  ISETP.GE.AND P0, PT, R3, R22, PT ;  /* 0x000000160300720c */ /* 0x000fe40003f06270 */
[----:B------:R3:W4:Y:S01]  /*1fe0*/  LDC.64 R2, c[0x4][R18] ;  /* 0x0100000012027b82 */ /* 0x0007220000000a00 */
[----:B-1----:R-:W-:Y:S01]  /*1ff0*/  MOV R4, UR4 ;  /* 0x0000000400047c02 */ /* 0x002fe20008000f00 */
[----:B------:R-:W-:-:S09]  /*2000*/  IMAD.U32 R5, RZ, RZ, UR5 ;  /* 0x00000005ff057e24 */ /* 0x000fd2000f8e00ff */
[----:B0-----:R-:W0:Y:S08]  /*2010*/  @P0 LDC R8, c[0x4][0x30] ;  /* 0x01000c00ff080b82 */ /* 0x001e300000000800 */
[----:B------:R-:W0:Y:S01]  /*2020*/  @P0 LDC R9, c[0x4][0x34] ;  /* 0x01000d00ff090b82 */ /* 0x000e220000000800 */
[----:B------:R-:W-:-:S05]  /*2030*/  IADD3 R23, P0, PT, R23, 0x20, RZ ;  /* 0x0000002017177810 */ /* 0x000fca0007f1e0ff */
[----:B------:R-:W-:Y:S02]  /*2040*/  IMAD.X R24, RZ, RZ, UR39, P0 ;  /* 0x00000027ff187e24 */ /* 0x000fe400080e06ff */
[----:B------:R-:W-:Y:S02]  /*2050*/  IMAD.MOV.U32 R6, RZ, RZ, R23 ;  /* 0x000000ffff067224 */ /* 0x000fe400078e0017 */
[----:B------:R-:W-:Y:S01]  /*2060*/  IMAD.MOV.U32 R7, RZ, RZ, R24 ;  /* 0x000000ffff077224 */ /* 0x000fe200078e0018 */
[----:B0-----:R3:W-:Y:S04]  /*2070*/  STL.64 [R1+0x28], R8 ;  /* 0x0000280801007387 */ /* 0x0017e80000100a00 */
[----:B--2-4-:R3:W-:Y:S02]  /*2080*/  STL [R1+0x20], R0 ;  /* 0x0000200001007387 */ /* 0x0147e40000100800 */
[----:B------:R-:W-:-:S07]  /*2090*/  LEPC R20, `(.L_x_138) ;  /* 0x000000001014794e */ /* 0x000fce0000000000 */
[----:B---3--:R-:W-:Y:S05]  /*20a0*/  CALL.ABS.NOINC R2 ;  /* 0x0000000002007343 */ /* 0x008fea0003c00000 */
.L_x_138:
        /* <DEDUP_REMOVED lines=16> */
.L_x_139:
        /* <DEDUP_REMOVED lines=18> */
.L_x_140:
[----:B------:R-:W-:-:S07]  /*22d0*/  IADD3 R19, PT, PT, R19, 0x4, RZ ;  /* 0x0000000413137810 */ /* 0x000fce0007ffe0ff */
.L_x_136:
[----:B------:R-:W-:-:S13]  /*22e0*/  ISETP.NE.AND P0, PT, R25, RZ, PT ;  /* 0x000000ff1900720c */ /* 0x000fda0003f05270 */
[----:B------:R-:W-:Y:S05]  /*22f0*/  @!P0 BRA `(.L_x_126) ;  /* 0x0000000000708947 */ /* 0x000fea0003800000 */
[----:B------:R-:W0:Y:S01]  /*2300*/  LDC.64 R2, c[0x0][0x3a0] ;  /* 0x0000e800ff027b82 */ /* 0x000e220000000a00 */
[----:B------:R-:W-:Y:S02]  /*2310*/  IMAD.MOV R25, RZ, RZ, -R25 ;  /* 0x000000ffff197224 */ /* 0x000fe400078e0a19 */
[----:B0-----:R-:W-:-:S07]  /*2320*/  IMAD.WIDE.U32 R16, R19, 0x4, R2 ;  /* 0x0000000413107825 */ /* 0x001fce00078e0002 */
.L_x_142:
[----:B------:R-:W2:Y:S01]  /*2330*/  LDG.E R0, desc[UR36][R16.64] ;  /* 0x0000002410007981 */ /* 0x000ea2000c1e1900 */
[----:B------:R-:W0:Y:S01]  /*2340*/  LDC.64 R8, c[0x4][0x28] ;  /* 0x01000a00ff087b82 */ /* 0x000e220000000a00 */
[----:B------:R-:W-:Y:S01]  /*2350*/  ISETP.GE.AND P0, PT, R19, R22, PT ;  /* 0x000000161300720c */ /* 0x000fe20003f06270 */
[----:B------:R-:W1:Y:S01]  /*2360*/  LDCU.64 UR4, c[0x4][0x38] ;  /* 0x01000700ff0477ac */ /* 0x000e620008000a00 */
[----:B------:R-:W-:Y:S01]  /*2370*/  MOV R2, 0xf0 ;  /* 0x000000f000027802 */ /* 0x000fe20000000f00 */
[----:B------:R-:W-:Y:S02]  /*2380*/  IMAD.U32 R6, RZ, RZ, UR38 ;  /* 0x00000026ff067e24 */ /* 0x000fe4000f8e00ff */
[----:B------:R-:W-:-:S03]  /*2390*/  VIADD R25, R25, 0x1 ;  /* 0x0000000119197836 */ /* 0x000fc60000000000 */
[----:B------:R-:W3:Y:S02]  /*23a0*/  LDC.64 R2, c[0x4][R2] ;  /* 0x0100000002027b82 */ /* 0x000ee40000000a00 */
[----:B------:R-:W-:Y:S02]  /*23b0*/  ISETP.NE.AND P1, PT, R25, RZ, PT ;  /* 0x000000ff1900720c */ /* 0x000fe40003f25270 */
[----:B-1----:R-:W-:Y:S01]  /*23c0*/  MOV R4, UR4 ;  /* 0x0000000400047c02 */ /* 0x002fe20008000f00 */
[----:B------:R-:W-:-:S03]  /*23d0*/  IMAD.U32 R5, RZ, RZ, UR5 ;  /* 0x00000005ff057e24 */ /* 0x000fc6000f8e00ff */
[----:B0-----:R-:W0:Y:S08]  /*23e0*/  @P0 LDC R8, c[0x4][0x30] ;  /* 0x01000c00ff080b82 */ /* 0x001e300000000800 */
[----:B------:R-:W0:Y:S01]  /*23f0*/  @P0 LDC R9, c[0x4][0x34] ;  /* 0x01000d00ff090b82 */ /* 0x000e220000000800 */
[----:B------:R-:W-:-:S05]  /*2400*/  IADD3 R6, P0, PT, R6, 0x20, RZ ;  /* 0x0000002006067810 */ /* 0x000fca0007f1e0ff */
[----:B------:R-:W-:Y:S01]  /*2410*/  IMAD.X R7, RZ, RZ, UR39, P0 ;  /* 0x00000027ff077e24 */ /* 0x000fe200080e06ff */
[----:B0-----:R-:W-:Y:S04]  /*2420*/  STL.64 [R1+0x28], R8 ;  /* 0x0000280801007387 */ /* 0x001fe80000100a00 */
[----:B--2---:R0:W-:Y:S02]  /*2430*/  STL [R1+0x20], R0 ;  /* 0x0000200001007387 */ /* 0x0041e40000100800 */
[----:B0--3--:R-:W-:-:S07]  /*2440*/  P2R R0, PR, RZ, 0x2 ;  /* 0x00000002ff007803 */ /* 0x009fce0000000000 */
[----:B------:R-:W-:-:S07]  /*2450*/  LEPC R20, `(.L_x_141) ;  /* 0x000000001014794e */ /* 0x000fce0000000000 */
[----:B------:R-:W-:Y:S05]  /*2460*/  CALL.ABS.NOINC R2 ;  /* 0x0000000002007343 */ /* 0x000fea0003c00000 */
.L_x_141:
[----:B------:R-:W-:Y:S01]  /*2470*/  ISETP.NE.AND P6, PT, R25, RZ, PT ;  /* 0x000000ff1900720c */ /* 0x000fe20003fc5270 */
[----:B------:R-:W-:Y:S01]  /*2480*/  VIADD R19, R19, 0x1 ;  /* 0x0000000113137836 */ /* 0x000fe20000000000 */
[----:B------:R-:W-:-:S04]  /*2490*/  IADD3 R16, P0, PT, R16, 0x4, RZ ;  /* 0x0000000410107810 */ /* 0x000fc80007f1e0ff */
[----:B------:R-:W-:-:S07]  /*24a0*/  IADD3.X R17, PT, PT, RZ, R17, RZ, P0, !PT ;  /* 0x00000011ff117210 */ /* 0x000fce00007fe4ff */
[----:B------:R-:W-:Y:S05]  /*24b0*/  @P6 BRA `(.L_x_142) ;  /* 0xfffffffc009c6947 */ /* 0x000fea000383ffff */
.L_x_126:
[----:B------:R-:W-:Y:S05]  /*24c0*/  BSYNC.RECONVERGENT B6 ;  /* 0x0000000000067941 */ /* 0x000fea0003800200 */
.L_x_107:
[----:B------:R-:W-:Y:S01]  /*24d0*/  MOV R2, 0xf0 ;  /* 0x000000f000027802 */ /* 0x000fe20000000f00 */
[----:B------:R-:W0:Y:S01]  /*24e0*/  LDCU.64 UR4, c[0x4][0x40] ;  /* 0x01000800ff0477ac */ /* 0x000e220008000a00 */
[----:B------:R-:W-:Y:S02]  /*24f0*/  CS2R R6, SRZ ;  /* 0x0000000000067805 */ /* 0x000fe4000001ff00 */
[----:B------:R1:W2:Y:S01]  /*2500*/  LDC.64 R8, c[0x4][R2] ;  /* 0x0100000002087b82 */ /* 0x0002a20000000a00 */
[----:B0-----:R-:W-:Y:S02]  /*2510*/  IMAD.U32 R4, RZ, RZ, UR4 ;  /* 0x00000004ff047e24 */ /* 0x001fe4000f8e00ff */
[----:B-1----:R-:W-:-:S07]  /*2520*/  IMAD.U32 R5, RZ, RZ, UR5 ;  /* 0x00000005ff057e24 */ /* 0x002fce000f8e00ff */
[----:B------:R-:W-:-:S07]  /*2530*/  LEPC R20, `(.L_x_143) ;  /* 0x000000001014794e */ /* 0x000fce0000000000 */
[----:B--2---:R-:W-:Y:S05]  /*2540*/  CALL.ABS.NOINC R8 ;  /* 0x0000000008007343 */ /* 0x004fea0003c00000 */
.L_x_143:
[----:B------:R-:W0:Y:S01]  /*2550*/  LDC.64 R2, c[0x4][R2] ;  /* 0x0100000002027b82 */ /* 0x000e220000000a00 */
[----:B------:R-:W1:Y:S01]  /*2560*/  LDCU.64 UR4, c[0x4][0x48] ;  /* 0x01000900ff0477ac */ /* 0x000e620008000a00 */
[----:B------:R-:W-:Y:S01]  /*2570*/  CS2R R6, SRZ ;  /* 0x0000000000067805 */ /* 0x000fe2000001ff00 */
[----:B-1----:R-:W-:Y:S01]  /*2580*/  IMAD.U32 R4, RZ, RZ, UR4 ;  /* 0x00000004ff047e24 */ /* 0x002fe2000f8e00ff */
[----:B------:R-:W-:-:S07]  /*2590*/  MOV R5, UR5 ;  /* 0x0000000500057c02 */ /* 0x000fce0008000f00 */
[----:B------:R-:W-:-:S07]  /*25a0*/  LEPC R20, `(.L_x_144) ;  /* 0x000000001014794e */ /* 0x000fce0000000000 */
[----:B0-----:R-:W-:Y:S05]  /*25b0*/  CALL.ABS.NOINC R2 ;  /* 0x0000000002007343 */ /* 0x001fea0003c00000 */
.L_x_144:
[----:B------:R-:W0:Y:S02]  /*25c0*/  LDC R0, c[0x0][0x3d4] ;  /* 0x0000f500ff007b82 */ /* 0x000e240000000800 */
[----:B0-----:R-:W-:-:S13]  /*25d0*/  ISETP.GE.AND P0, PT, R0, 0x1, PT ;  /* 0x000000010000780c */ /* 0x001fda0003f06270 */
[----:B------:R-:W-:Y:S05]  /*25e0*/  @!P0 BRA `(.L_x_145) ;  /* 0x0000002000588947 */ /* 0x000fea0003800000 */
[C---:B------:R-:W-:Y:S01]  /*25f0*/  ISETP.GE.U32.AND P0, PT, R0.reuse, 0x10, PT ;  /* 0x000000100000780c */ /* 0x040fe20003f06070 */
[----:B------:R-:W-:Y:S02]  /*2600*/  VIADD R22, R0, 0xffffffff ;  /* 0xffffffff00167836 */ /* 0x000fe40000000000 */
[----:B------:R-:W-:-:S10]  /*2610*/  IMAD.MOV.U32 R19, RZ, RZ, RZ ;  /* 0x000000ffff137224 */ /* 0x000fd400078e00ff */
[----:B------:R-:W-:Y:S05]  /*2620*/  @!P0 BRA `(.L_x_146) ;  /* 0x0000001000548947 */ /* 0x000fea0003800000 */
[----:B------:R-:W0:Y:S01]  /*2630*/  LDCU.64 UR4, c[0x0][0x3a8] ;  /* 0x00007500ff0477ac */ /* 0x000e220008000a00 */
[----:B------:R-:W-:Y:S02]  /*2640*/  IMAD.U32 R2, RZ, RZ, UR38 ;  /* 0x00000026ff027e24 */ /* 0x000fe4000f8e00ff */
[----:B------:R-:W-:Y:S01]  /*2650*/  HFMA2 R25, -RZ, RZ, 0, 0 ;  /* 0x00000000ff197431 */ /* 0x000fe200000001ff */
[----:B------:R-:W-:Y:S01]  /*2660*/  BSSY.RECONVERGENT B6, `(.L_x_146) ;  /* 0x0000111000067945 */ /* 0x000fe20003800200 */
[----:B------:R-:W-:Y:S02]  /*2670*/  LOP3.LUT R19, R0, 0x7ffffff0, RZ, 0xc0, !PT ;  /* 0x7ffffff000137812 */ /* 0x000fe400078ec0ff */
[----:B------:R-:W-:-:S05]  /*2680*/  IADD3 RZ, P0, PT, R2, 0x20, RZ ;  /* 0x0000002002ff7810 */ /* 0x000fca0007f1e0ff */
[----:B------:R-:W-:Y:S01]  /*2690*/  IMAD.X R24, RZ, RZ, UR39, P0 ;  /* 0x00000027ff187e24 */ /* 0x000fe200080e06ff */
[----:B0-----:R-:W-:-:S04]  /*26a0*/  UIADD3 UR4, UP0, UPT, UR4, 0x20, URZ ;  /* 0x0000002004047890 */ /* 0x001fc8000ff1e0ff */
[----:B------:R-:W-:Y:S02]  /*26b0*/  UIADD3.X UR5, UPT, UPT, URZ, UR5, URZ, UP0, !UPT ;  /* 0x00000005ff057290 */ /* 0x000fe400087fe4ff */
[----:B------:R-:W-:-:S04]  /*26c0*/  IMAD.U32 R16, RZ, RZ, UR4 ;  /* 0x00000004ff107e24 */ /* 0x000fc8000f8e00ff */
[----:B------:R-:W-:-:S07]  /*26d0*/  IMAD.U32 R17, RZ, RZ, UR5 ;  /* 0x00000005ff117e24 */ /* 0x000fce000f8e00ff */
.L_x_163:
[----:B------:R-:W2:Y:S01]  /*26e0*/  LDG.E R0, desc[UR36][R16.64+-0x20] ;  /* 0xffffe02410007981 */ /* 0x000ea2000c1e1900 */
[----:B------:R-:W0:Y:S01]  /*26f0*/  LDC.64 R8, c[0x4][0x28] ;  /* 0x01000a00ff087b82 */ /* 0x000e220000000a00 */
[----:B------:R-:W-:Y:S01]  /*2700*/  ISETP.GE.AND P0, PT, R25, R22, PT ;  /* 0x000000161900720c */ /* 0x000fe20003f06270 */
[----:B------:R-:W1:Y:S01]  /*2710*/  LDCU.64 UR4, c[0x4][0x38] ;  /* 0x01000700ff0477ac */ /* 0x000e620008000a00 */
[----:B------:R-:W-:Y:S02]  /*2720*/  MOV R23, 0xf0 ;  /* 0x000000f000177802 */ /* 0x000fe40000000f00 */
[----:B------:R-:W-:Y:S02]  /*2730*/  MOV R18, UR38 ;  /* 0x0000002600127c02 */ /* 0x000fe40008000f00 */
[----:B------:R-:W-:Y:S01]  /*2740*/  MOV R7, R24 ;  /* 0x0000001800077202 */ /* 0x000fe20000000f00 */
[----:B------:R3:W4:Y:S02]  /*2750*/  LDC.64 R2, c[0x4][R23] ;  /* 0x0100000017027b82 */ /* 0x0007240000000a00 */
[----:B------:R-:W-:-:S04]  /*2760*/  VIADD R18, R18, 0x20 ;  /* 0x0000002012127836 */ /* 0x000fc80000000000 */
[----:B------:R-:W-:Y:S02]  /*2770*/  IMAD.MOV.U32 R6, RZ, RZ, R18 ;  /* 0x000000ffff067224 */ /* 0x000fe400078e0012 */
[----:B-1----:R-:W-:Y:S02]  /*2780*/  IMAD.U32 R4, RZ, RZ, UR4 ;  /* 0x00000004ff047e24 */ /* 0x002fe4000f8e00ff */
[----:B------:R-:W-:Y:S01]  /*2790*/  IMAD.U32 R5, RZ, RZ, UR5 ;  /* 0x00000005ff057e24 */ /* 0x000fe2000f8e00ff */
[----:B0-----:R-:W0:Y:S08]  /*27a0*/  @P0 LDC R8, c[0x4][0x30] ;  /* 0x01000c00ff080b82 */ /* 0x001e300000000800 */
[----:B------:R-:W0:Y:S02]  /*27b0*/  @P0 LDC R9, c[0x4][0x34] ;  /* 0x01000d00ff090b82 */ /* 0x000e240000000800 */
[----:B0-----:R3:W-:Y:S04]  /*27c0*/  STL.64 [R1+0x28], R8 ;  /* 0x0000280801007387 */ /* 0x0017e80000100a00 */
[----:B--2-4-:R3:W-:Y:S02]  /*27d0*/  STL [R1+0x20], R0 ;  /* 0x0000200001007387 */ /* 0x0147e40000100800 */
[----:B------:R-:W-:-:S07]  /*27e0*/  LEPC R20, `(.L_x_147) ;  /* 0x000000001014794e */ /* 0x000fce0000000000 */
[----:B---3--:R-:W-:Y:S05]  /*27f0*/  CALL.ABS.NOINC R2 ;  /* 0x0000000002007343 */ /* 0x008fea0003c00000 */
.L_x_147:
        /* <DEDUP_REMOVED lines=16> */
.L_x_148:
        /* <DEDUP_REMOVED lines=16> */
.L_x_149:
        /* <DEDUP_REMOVED lines=16> */
.L_x_150:
        /* <DEDUP_REMOVED lines=16> */
.L_x_151:
        /* <DEDUP_REMOVED lines=16> */
.L_x_152:
        /* <DEDUP_REMOVED lines=16> */
.L_x_153:
        /* <DEDUP_REMOVED lines=16> */
.L_x_154:
        /* <DEDUP_REMOVED lines=16> */
.L_x_155:
        /* <DEDUP_REMOVED lines=16> */
.L_x_156:
        /* <DEDUP_REMOVED lines=16> */
.L_x_157:
        /* <DEDUP_REMOVED lines=16> */
.L_x_158:
        /* <DEDUP_REMOVED lines=16> */
.L_x_159:
        /* <DEDUP_REMOVED lines=16> */
.L_x_160:
        /* <DEDUP_REMOVED lines=16> */
.L_x_161:
[----:B------:R-:W2:Y:S01]  /*3600*/  LDG.E R0, desc[UR36][R16.64+0x1c] ;  /* 0x00001c2410007981 */ /* 0x000ea2000c1e1900 */
[----:B------:R-:W0:Y:S01]  /*3610*/  LDC.64 R4, c[0x4][0x28] ;  /* 0x01000a00ff047b82 */ /* 0x000e220000000a00 */
[----:B------:R-:W-:Y:S01]  /*3620*/  IADD3 R3, PT, PT, R25, 0xf, RZ ;  /* 0x0000000f19037810 */ /* 0x000fe20007ffe0ff */
[----:B------:R-:W1:Y:S01]  /*3630*/  LDCU.64 UR4, c[0x4][0x38] ;  /* 0x01000700ff0477ac */ /* 0x000e620008000a00 */
[----:B------:R-:W-:Y:S02]  /*3640*/  IMAD.MOV.U32 R6, RZ, RZ, R18 ;  /* 0x000000ffff067224 */ /* 0x000fe400078e0012 */
[----:B------:R-:W-:Y:S01]  /*3650*/  ISETP.GE.AND P0, PT, R3, R22, PT ;  /* 0x000000160300720c */ /* 0x000fe20003f06270 */
[----:B------:R-:W-:Y:S02]  /*3660*/  IMAD.MOV.U32 R7, RZ, RZ, R24 ;  /* 0x000000ffff077224 */ /* 0x000fe400078e0018 */
[----:B------:R3:W4:Y:S10]  /*3670*/  LDC.64 R8, c[0x4][R23] ;  /* 0x0100000017087b82 */ /* 0x0007340000000a00 */
[----:B0-----:R-:W0:Y:S08]  /*3680*/  @P0 LDC R4, c[0x4][0x30] ;  /* 0x01000c00ff040b82 */ /* 0x001e300000000800 */
[----:B------:R-:W5:Y:S01]  /*3690*/  @P0 LDC R5, c[0x4][0x34] ;  /* 0x01000d00ff050b82 */ /* 0x000f620000000800 */
[----:B0-----:R-:W-:-:S02]  /*36a0*/  IMAD.MOV.U32 R2, RZ, RZ, R4 ;  /* 0x000000ffff027224 */ /* 0x001fc400078e0004 */
[----:B-1----:R-:W-:Y:S02]  /*36b0*/  IMAD.U32 R4, RZ, RZ, UR4 ;  /* 0x00000004ff047e24 */ /* 0x002fe4000f8e00ff */
[----:B-----5:R-:W-:Y:S01]  /*36c0*/  IMAD.MOV.U32 R3, RZ, RZ, R5 ;  /* 0x000000ffff037224 */ /* 0x020fe200078e0005 */
[----:B------:R-:W-:-:S04]  /*36d0*/  MOV R5, UR5 ;  /* 0x0000000500057c02 */ /* 0x000fc80008000f00 */
[----:B------:R3:W-:Y:S04]  /*36e0*/  STL.64 [R1+0x28], R2 ;  /* 0x0000280201007387 */ /* 0x0007e80000100a00 */
[----:B--2-4-:R3:W-:Y:S02]  /*36f0*/  STL [R1+0x20], R0 ;  /* 0x0000200001007387 */ /* 0x0147e40000100800 */
[----:B------:R-:W-:-:S07]  /*3700*/  LEPC R20, `(.L_x_162) ;  /* 0x000000001014794e */ /* 0x000fce0000000000 */
[----:B---3--:R-:W-:Y:S05]  /*3710*/  CALL.ABS.NOINC R8 ;  /* 0x0000000008007343 */ /* 0x008fea0003c00000 */
.L_x_162:
[----:B------:R-:W-:Y:S01]  /*3720*/  VIADD R25, R25, 0x10 ;  /* 0x0000001019197836 */ /* 0x000fe20000000000 */
[----:B------:R-:W-:-:S04]  /*3730*/  IADD3 R16, P1, PT, R16, 0x40, RZ ;  /* 0x0000004010107810 */ /* 0x000fc80007f3e0ff */
[----:B------:R-:W-:Y:S02]  /*3740*/  ISETP.NE.AND P0, PT, R25, R19, PT ;  /* 0x000000131900720c */ /* 0x000fe40003f05270 */
[----:B------:R-:W-:-:S11]  /*3750*/  IADD3.X R17, PT, PT, RZ, R17, RZ, P1, !PT ;  /* 0x00000011ff117210 */ /* 0x000fd60000ffe4ff */
[----:B------:R-:W-:Y:S05]  /*3760*/  @P0 BRA `(.L_x_163) ;  /* 0xffffffec00dc0947 */ /* 0x000fea000383ffff */
[----:B------:R-:W-:Y:S05]  /*3770*/  BSYNC.RECONVERGENT B6 ;  /* 0x0000000000067941 */ /* 0x000fea0003800200 */
.L_x_146:
        /* <DEDUP_REMOVED lines=15> */
[----:B--2---:R-:W-:Y:S01]  /*3870*/  IMAD.U32 R4, RZ, RZ, UR4 ;  /* 0x00000004ff047e24 */ /* 0x004fe2000f8e00ff */
[----:B------:R-:W-:-:S06]  /*3880*/  MOV R5, UR5 ;  /* 0x0000000500057c02 */ /* 0x000fcc0008000f00 */
        /* <DEDUP_REMOVED lines=9> */
.L_x_166:
[----:B------:R-:W2:Y:S01]  /*3920*/  LDG.E R0, desc[UR36][R16.64+0x4] ;  /* 0x0000042410007981 */ /* 0x000ea2000c1e1900 */
[----:B------:R-:W0:Y:S01]  /*3930*/  LDC.64 R10, c[0x4][0x28] ;  /* 0x01000a00ff0a7b82 */ /* 0x000e220000000a00 */
[----:B------:R-:W-:Y:S01]  /*3940*/  VIADD R3, R19, 0x1 ;  /* 0x0000000113037836 */ /* 0x000fe20000000000 */
[----:B------:R-:W-:Y:S01]  /*3950*/  MOV R18, 0xf0 ;  /* 0x000000f000127802 */ /* 0x000fe20000000f00 */
[----:B------:R-:W1:Y:S01]  /*3960*/  LDCU.64 UR4, c[0x4][0x38] ;  /* 0x01000700ff0477ac */ /* 0x000e620008000a00 */
[----:B------:R-:W-:Y:S02]  /*3970*/  IMAD.U32 R23, RZ, RZ, UR38 ;  /* 0x00000026ff177e24 */ /* 0x000fe4000f8e00ff */
[----:B------:R-:W-:Y:S01]  /*3980*/  ISETP.GE.AND P0, PT, R3, R22, PT ;  /* 0x000000160300720c */ /* 0x000fe20003f06270 */
[----:B------:R-:W-:Y:S01]  /*3990*/  IMAD.MOV.U32 R7, RZ, RZ, R2 ;  /* 0x000000ffff077224 */ /* 0x000fe200078e0002 */
[----:B------:R3:W4:Y:S01]  /*39a0*/  LDC.64 R8, c[0x4][R18] ;  /* 0x0100000012087b82 */ /* 0x0007220000000a00 */
[----:B------:R-:W-:-:S04]  /*39b0*/  IADD3 R23, PT, PT, R23, 0x20, RZ ;  /* 0x0000002017177810 */ /* 0x000fc80007ffe0ff */
[----:B------:R-:W-:Y:S01]  /*39c0*/  MOV R6, R23 ;  /* 0x0000001700067202 */ /* 0x000fe20000000f00 */
[----:B-1----:R-:W-:Y:S02]  /*39d0*/  IMAD.U32 R4, RZ, RZ, UR4 ;  /* 0x00000004ff047e24 */ /* 0x002fe4000f8e00ff */
[----:B------:R-:W-:-:S03]  /*39e0*/  IMAD.U32 R5, RZ, RZ, UR5 ;  /* 0x00000005ff057e24 */ /* 0x000fc6000f8e00ff */
[----:B0-----:R-:W0:Y:S08]  /*39f0*/  @P0 LDC R10, c[0x4][0x30] ;  /* 0x01000c00ff0a0b82 */ /* 0x001e300000000800 */
[----:B------:R-:W0:Y:S02]  /*3a00*/  @P0 LDC R11, c[0x4][0x34] ;  /* 0x01000d00ff0b0b82 */ /* 0x000e240000000800 */
[----:B0-----:R3:W-:Y:S04]  /*3a10*/  STL.64 [R1+0x28], R10 ;  /* 0x0000280a01007387 */ /* 0x0017e80000100a00 */
[----:B--2-4-:R3:W-:Y:S02]  /*3a20*/  STL [R1+0x20], R0 ;  /* 0x0000200001007387 */ /* 0x0147e40000100800 */
[----:B------:R-:W-:-:S07]  /*3a30*/  LEPC R20, `(.L_x_167) ;  /* 0x000000001014794e */ /* 0x000fce0000000000 */
[----:B---3--:R-:W-:Y:S05]  /*3a40*/  CALL.ABS.NOINC R8 ;  /* 0x0000000008007343 */ /* 0x008fea0003c00000 */
.L_x_167:
        /* <DEDUP_REMOVED lines=16> */
.L_x_168:
        /* <DEDUP_REMOVED lines=16> */
.L_x_169:
        /* <DEDUP_REMOVED lines=16> */
.L_x_170:
        /* <DEDUP_REMOVED lines=16> */
.L_x_171:
        /* <DEDUP_REMOVED lines=16> */
.L_x_172:
        /* <DEDUP_REMOVED lines=16> */
.L_x_173:
[----:B------:R-:W-:-:S07]  /*4050*/  VIADD R19, R19, 0x8 ;  /* 0x0000000813137836 */ /* 0x000fce0000000000 */
.L_x_165:
        /* <DEDUP_REMOVED lines=13> */
[----:B--2---:R-:W-:-:S04]  /*4130*/  IMAD.U32 R4, RZ, RZ, UR4 ;  /* 0x00000004ff047e24 */ /* 0x004fc8000f8e00ff */
[----:B-1----:R-:W0:Y:S01]  /*4140*/  @P0 LDC R2, c[0x4][0x30] ;  /* 0x01000c00ff020b82 */ /* 0x002e220000000800 */
[----:B------:R-:W-:Y:S01]  /*4150*/  MOV R6, UR38 ;  /* 0x0000002600067c02 */ /* 0x000fe20008000f00 */
[----:B------:R-:W-:-:S06]  /*4160*/  IMAD.U32 R5, RZ, RZ, UR5 ;  /* 0x00000005ff057e24 */ /* 0x000fcc000f8e00ff */
[----:B------:R-:W0:Y:S01]  /*4170*/  @P0 LDC R3, c[0x4][0x34] ;  /* 0x01000d00ff030b82 */ /* 0x000e220000000800 */
[----:B------:R-:W-:-:S05]  /*4180*/  IADD3 R6, P0, PT, R6, 0x20, RZ ;  /* 0x0000002006067810 */ /* 0x000fca0007f1e0ff */
[----:B------:R-:W-:Y:S02]  /*4190*/  IMAD.X R7, RZ, RZ, UR39, P0 ;  /* 0x00000027ff077e24 */ /* 0x000fe400080e06ff */
[----:B------:R-:W1:Y:S01]  /*41a0*/  LDC.64 R8, c[0x4][R8] ;  /* 0x0100000008087b82 */ /* 0x000e620000000a00 */
[----:B0-----:R0:W-:Y:S04]  /*41b0*/  STL.64 [R1+0x28], R2 ;  /* 0x0000280201007387 */ /* 0x0011e80000100a00 */
[----:B-1-3--:R0:W-:Y:S02]  /*41c0*/  STL [R1+0x20], R0 ;  /* 0x0000200001007387 */ /* 0x00a1e40000100800 */
[----:B------:R-:W-:-:S07]  /*41d0*/  LEPC R20, `(.L_x_175) ;  /* 0x000000001014794e */ /* 0x000fce0000000000 */
[----:B0-----:R-:W-:Y:S05]  /*41e0*/  CALL.ABS.NOINC R8 ;  /* 0x0000000008007343 */ /* 0x001fea0003c00000 */
.L_x_175:
[----:B------:R-:W2:Y:S01]  /*41f0*/  LDG.E R0, desc[UR36][R16.64+0x4] ;  /* 0x0000042410007981 */ /* 0x000ea2000c1e1900 */
[----:B------:R-:W0:Y:S01]  /*4200*/  LDC.64 R8, c[0x4][0x28] ;  /* 0x01000a00ff087b82 */ /* 0x000e220000000a00 */
[----:B------:R-:W-:Y:S01]  /*4210*/  IADD3 R3, PT, PT, R19, 0x1, RZ ;  /* 0x0000000113037810 */ /* 0x000fe20007ffe0ff */
[----:B------:R-:W1:Y:S01]  /*4220*/  LDCU.64 UR4, c[0x4][0x38] ;  /* 0x01000700ff0477ac */ /* 0x000e620008000a00 */
[----:B------:R-:W-:Y:S01]  /*4230*/  MOV R18, 0xf0 ;  /* 0x000000f000127802 */ /* 0x000fe20000000f00 */
[----:B------:R-:W-:Y:S01]  /*4240*/  IMAD.U32 R23, RZ, RZ, UR38 ;  /* 0x00000026ff177e24 */ /* 0x000fe2000f8e00ff */
[----:B------:R-:W-:-:S03]  /*4250*/  ISETP.GE.AND P0, PT, R3, R22, PT ;  /* 0x000000160300720c */ /* 0x000fc60003f06270 */
[----:B------:R3:W4:Y:S01]  /*4260*/  LDC.64 R2, c[0x4][R18] ;  /* 0x0100000012027b82 */ /* 0x0007220000000a00 */
[----:B-1----:R-:W-:Y:S01]  /*4270*/  IMAD.U32 R4, RZ, RZ, UR4 ;  /* 0x00000004ff047e24 */ /* 0x002fe2000f8e00ff */
[----:B------:R-:W-:-:S08]  /*4280*/  MOV R5, UR5 ;  /* 0x0000000500057c02 */ /* 0x000fd00008000f00 */
        /* <DEDUP_REMOVED lines=10> */
.L_x_176:
        /* <DEDUP_REMOVED lines=16> */
.L_x_177:
        /* <DEDUP_REMOVED lines=18> */
.L_x_178:
[----:B------:R-:W-:-:S07]  /*4550*/  VIADD R19, R19, 0x4 ;  /* 0x0000000413137836 */ /* 0x000fce0000000000 */
.L_x_174:
[----:B------:R-:W-:-:S13]  /*4560*/  ISETP.NE.AND P0, PT, R25, RZ, PT ;  /* 0x000000ff1900720c */ /* 0x000fda0003f05270 */
[----:B------:R-:W-:Y:S05]  /*4570*/  @!P0 BRA `(.L_x_164) ;  /* 0x0000000000708947 */ /* 0x000fea0003800000 */
[----:B------:R-:W0:Y:S01]  /*4580*/  LDC.64 R2, c[0x0][0x3a8] ;  /* 0x0000ea00ff027b82 */ /* 0x000e220000000a00 */
[----:B------:R-:W-:Y:S01]  /*4590*/  IADD3 R25, PT, PT, -R25, RZ, RZ ;  /* 0x000000ff19197210 */ /* 0x000fe20007ffe1ff */
[----:B0-----:R-:W-:-:S07]  /*45a0*/  IMAD.WIDE.U32 R16, R19, 0x4, R2 ;  /* 0x0000000413107825 */ /* 0x001fce00078e0002 */
.L_x_180:
        /* <DEDUP_REMOVED lines=8> */
[----:B------:R-:W-:Y:S01]  /*4630*/  ISETP.NE.AND P1, PT, R25, RZ, PT ;  /* 0x000000ff1900720c */ /* 0x000fe20003f25270 */
[----:B-1----:R-:W-:Y:S01]  /*4640*/  IMAD.U32 R4, RZ, RZ, UR4 ;  /* 0x00000004ff047e24 */ /* 0x002fe2000f8e00ff */
[----:B------:R-:W-:-:S04]  /*4650*/  MOV R5, UR5 ;  /* 0x0000000500057c02 */ /* 0x000fc80008000f00 */
        /* <DEDUP_REMOVED lines=9> */
.L_x_179:
[----:B------:R-:W-:Y:S01]  /*46f0*/  ISETP.NE.AND P6, PT, R25, RZ, PT ;  /* 0x000000ff1900720c */ /* 0x000fe20003fc5270 */
[----:B------:R-:W-:Y:S01]  /*4700*/  VIADD R19, R19, 0x1 ;  /* 0x0000000113137836 */ /* 0x000fe20000000000 */
[----:B------:R-:W-:-:S05]  /*4710*/  IADD3 R16, P0, PT, R16, 0x4, RZ ;  /* 0x0000000410107810 */ /* 0x000fca0007f1e0ff */
[----:B------:R-:W-:-:S06]  /*4720*/  IMAD.X R17, RZ, RZ, R17, P0 ;  /* 0x000000ffff117224 */ /* 0x000fcc00000e0611 */
[----:B------:R-:W-:Y:S05]  /*4730*/  @P6 BRA `(.L_x_180) ;  /* 0xfffffffc009c6947 */ /* 0x000fea000383ffff */
.L_x_164:
[----:B------:R-:W-:Y:S05]  /*4740*/  BSYNC.RECONVERGENT B6 ;  /* 0x0000000000067941 */ /* 0x000fea0003800200 */
.L_x_145:
        /* <DEDUP_REMOVED lines=8> */
.L_x_181:
[----:B------:R-:W0:Y:S01]  /*47d0*/  LDC.64 R2, c[0x4][R2] ;  /* 0x0100000002027b82 */ /* 0x000e220000000a00 */
[----:B------:R-:W1:Y:S01]  /*47e0*/  LDCU.64 UR4, c[0x4][0x50] ;  /* 0x01000a00ff0477ac */ /* 0x000e620008000a00 */
[----:B------:R-:W-:Y:S01]  /*47f0*/  CS2R R6, SRZ ;  /* 0x0000000000067805 */ /* 0x000fe2000001ff00 */
[----:B-1----:R-:W-:Y:S02]  /*4800*/  IMAD.U32 R4, RZ, RZ, UR4 ;  /* 0x00000004ff047e24 */ /* 0x002fe4000f8e00ff */
[----:B------:R-:W-:-:S07]  /*4810*/  IMAD.U32 R5, RZ, RZ, UR5 ;  /* 0x00000005ff057e24 */ /* 0x000fce000f8e00ff */
[----:B------:R-:W-:-:S07]  /*4820*/  LEPC R20, `(.L_x_182) ;  /* 0x000000001014794e */ /* 0x000fce0000000000 */
[----:B0-----:R-:W-:Y:S05]  /*4830*/  CALL.ABS.NOINC R2 ;  /* 0x0000000002007343 */ /* 0x001fea0003c00000 */
.L_x_182:
        /* <DEDUP_REMOVED lines=8> */
[----:B------:R-:W-:Y:S01]  /*48c0*/  IMAD.U32 R2, RZ, RZ, UR38 ;  /* 0x00000026ff027e24 */ /* 0x000fe2000f8e00ff */
[----:B------:R-:W-:Y:S01]  /*48d0*/  BSSY.RECONVERGENT B6, `(.L_x_184) ;  /* 0x0000112000067945 */ /* 0x000fe20003800200 */
[----:B------:R-:W-:Y:S01]  /*48e0*/  LOP3.LUT R19, R0, 0x7ffffff0, RZ, 0xc0, !PT ;  /* 0x7ffffff000137812 */ /* 0x000fe200078ec0ff */
[----:B------:R-:W-:Y:S02]  /*48f0*/  IMAD.MOV.U32 R25, RZ, RZ, RZ ;  /* 0x000000ffff197224 */ /* 0x000fe400078e00ff */
[----:B------:R-:W-:-:S04]  /*4900*/  IADD3 RZ, P0, PT, R2, 0x20, RZ ;  /* 0x0000002002ff7810 */ /* 0x000fc80007f1e0ff */
[----:B------:R-:W-:Y:S01]  /*4910*/  IADD3.X R24, PT, PT, RZ, UR39, RZ, P0, !PT ;  /* 0x00000027ff187c10 */ /* 0x000fe200087fe4ff */
[----:B0-----:R-:W-:-:S04]  /*4920*/  UIADD3 UR4, UP0, UPT, UR4, 0x20, URZ ;  /* 0x0000002004047890 */ /* 0x001fc8000ff1e0ff */
[----:B------:R-:W-:Y:S02]  /*4930*/  UIADD3.X UR5, UPT, UPT, URZ, UR5, URZ, UP0, !UPT ;  /* 0x00000005ff057290 */ /* 0x000fe400087fe4ff */
[----:B------:R-:W-:-:S04]  /*4940*/  IMAD.U32 R16, RZ, RZ, UR4 ;  /* 0x00000004ff107e24 */ /* 0x000fc8000f8e00ff */
[----:B------:R-:W-:-:S07]  /*4950*/  IMAD.U32 R17, RZ, RZ, UR5 ;  /* 0x00000005ff117e24 */ /* 0x000fce000f8e00ff */
.L_x_201:
        /* <DEDUP_REMOVED lines=8> */
[----:B------:R-:W-:-:S04]  /*49e0*/  IADD3 R18, PT, PT, R18, 0x20, RZ ;  /* 0x0000002012127810 */ /* 0x000fc80007ffe0ff */
[----:B------:R-:W-:Y:S01]  /*49f0*/  MOV R6, R18 ;  /* 0x0000001200067202 */ /* 0x000fe20000000f00 */
        /* <DEDUP_REMOVED lines=8> */
.L_x_185:
        /* <DEDUP_REMOVED lines=16> */
.L_x_186:
        /* <DEDUP_REMOVED lines=16> */
.L_x_187:
        /* <DEDUP_REMOVED lines=16> */
.L_x_188:
        /* <DEDUP_REMOVED lines=16> */
.L_x_189:
        /* <DEDUP_REMOVED lines=16> */
.L_x_190:
        /* <DEDUP_REMOVED lines=16> */
.L_x_191:
        /* <DEDUP_REMOVED lines=16> */
.L_x_192:
        /* <DEDUP_REMOVED lines=16> */
.L_x_193:
        /* <DEDUP_REMOVED lines=16> */
.L_x_194:
        /* <DEDUP_REMOVED lines=16> */
.L_x_195:
        /* <DEDUP_REMOVED lines=16> */
.L_x_196:
        /* <DEDUP_REMOVED lines=16> */
.L_x_197:
        /* <DEDUP_REMOVED lines=16> */
.L_x_198:
        /* <DEDUP_REMOVED lines=16> */
.L_x_199:
[----:B------:R-:W2:Y:S01]  /*5880*/  LDG.E R0, desc[UR36][R16.64+0x1c] ;  /* 0x00001c2410007981 */ /* 0x000ea2000c1e1900 */
[----:B------:R-:W0:Y:S01]  /*5890*/  LDC.64 R4, c[0x4][0x28] ;  /* 0x01000a00ff047b82 */ /* 0x000e220000000a00 */
[----:B------:R-:W-:Y:S01]  /*58a0*/  VIADD R3, R25, 0xf ;  /* 0x0000000f19037836 */ /* 0x000fe20000000000 */
[----:B------:R-:W1:Y:S01]  /*58b0*/  LDCU.64 UR4, c[0x4][0x38] ;  /* 0x01000700ff0477ac */ /* 0x000e620008000a00 */
[----:B------:R-:W-:Y:S01]  /*58c0*/  MOV R6, R18 ;  /* 0x0000001200067202 */ /* 0x000fe20000000f00 */
[----:B------:R-:W-:Y:S02]  /*58d0*/  IMAD.MOV.U32 R7, RZ, RZ, R24 ;  /* 0x000000ffff077224 */ /* 0x000fe400078e0018 */
[----:B------:R-:W-:Y:S02]  /*58e0*/  ISETP.GE.AND P0, PT, R3, R22, PT ;  /* 0x000000160300720c */ /* 0x000fe40003f06270 */
[----:B------:R3:W4:Y:S11]  /*58f0*/  LDC.64 R8, c[0x4][R23] ;  /* 0x0100000017087b82 */ /* 0x0007360000000a00 */
[----:B0-----:R-:W0:Y:S08]  /*5900*/  @P0 LDC R4, c[0x4][0x30] ;  /* 0x01000c00ff040b82 */ /* 0x001e300000000800 */
[----:B------:R-:W5:Y:S01]  /*5910*/  @P0 LDC R5, c[0x4][0x34] ;  /* 0x01000d00ff050b82 */ /* 0x000f620000000800 */
[----:B0-----:R-:W-:Y:S01]  /*5920*/  MOV R2, R4 ;  /* 0x0000000400027202 */ /* 0x001fe20000000f00 */
[----:B-1----:R-:W-:-:S02]  /*5930*/  IMAD.U32 R4, RZ, RZ, UR4 ;  /* 0x00000004ff047e24 */ /* 0x002fc4000f8e00ff */
[----:B-----5:R-:W-:Y:S02]  /*5940*/  IMAD.MOV.U32 R3, RZ, RZ, R5 ;  /* 0x000000ffff037224 */ /* 0x020fe400078e0005 */
[----:B------:R-:W-:-:S03]  /*5950*/  IMAD.U32 R5, RZ, RZ, UR5 ;  /* 0x00000005ff057e24 */ /* 0x000fc6000f8e00ff */
[----:B------:R3:W-:Y:S04]  /*5960*/  STL.64 [R1+0x28], R2 ;  /* 0x0000280201007387 */ /* 0x0007e80000100a00 */
[----:B--2-4-:R3:W-:Y:S02]  /*5970*/  STL [R1+0x20], R0 ;  /* 0x0000200001007387 */ /* 0x0147e40000100800 */
[----:B------:R-:W-:-:S07]  /*5980*/  LEPC R20, `(.L_x_200) ;  /* 0x000000001014794e */ /* 0x000fce0000000000 */
[----:B---3--:R-:W-:Y:S05]  /*5990*/  CALL.ABS.NOINC R8 ;  /* 0x0000000008007343 */ /* 0x008fea0003c00000 */
.L_x_200:
[----:B------:R-:W-:Y:S01]  /*59a0*/  VIADD R25, R25, 0x10 ;  /* 0x0000001019197836 */ /* 0x000fe20000000000 */
[----:B------:R-:W-:-:S04]  /*59b0*/  IADD3 R16, P1, PT, R16, 0x40, RZ ;  /* 0x0000004010107810 */ /* 0x000fc80007f3e0ff */
[----:B------:R-:W-:Y:S01]  /*59c0*/  ISETP.NE.AND P0, PT, R25, R19, PT ;  /* 0x000000131900720c */ /* 0x000fe20003f05270 */
[----:B------:R-:W-:-:S12]  /*59d0*/  IMAD.X R17, RZ, RZ, R17, P1 ;  /* 0x000000ffff117224 */ /* 0x000fd800008e0611 */
[----:B------:R-:W-:Y:S05]  /*59e0*/  @P0 BRA `(.L_x_201) ;  /* 0xffffffec00dc0947 */ /* 0x000fea000383ffff */
[----:B------:R-:W-:Y:S05]  /*59f0*/  BSYNC.RECONVERGENT B6 ;  /* 0x0000000000067941 */ /* 0x000fea0003800200 */
.L_x_184:
[----:B------:R-:W0:Y:S01]  /*5a00*/  LDC R25, c[0x0][0x3d8] ;  /* 0x0000f600ff197b82 */ /* 0x000e220000000800 */
[----:B------:R-:W-:Y:S01]  /*5a10*/  BSSY.RECONVERGENT B6, `(.L_x_183) ;  /* 0x00000fe000067945 */ /* 0x000fe20003800200 */
        /* <DEDUP_REMOVED lines=24> */
.L_x_204:
        /* <DEDUP_REMOVED lines=20> */
.L_x_205:
        /* <DEDUP_REMOVED lines=16> */
.L_x_206:
        /* <DEDUP_REMOVED lines=16> */
.L_x_207:
        /* <DEDUP_REMOVED lines=16> */
.L_x_208:
        /* <DEDUP_REMOVED lines=16> */
.L_x_209:
        /* <DEDUP_REMOVED lines=16> */
.L_x_210:
        /* <DEDUP_REMOVED lines=18> */
.L_x_211:
[----:B------:R-:W-:-:S07]  /*6300*/  VIADD R19, R19, 0x8 ;  /* 0x0000000813137836 */ /* 0x000fce0000000000 */
.L_x_203:
[----:B------:R-:W-:-:S13]  /*6310*/  ISETP.NE.AND P0, PT, R25, RZ, PT ;  /* 0x000000ff1900720c */ /* 0x000fda0003f05270 */
[----:B------:R-:W-:Y:S05]  /*6320*/  @!P0 BRA `(.L_x_202) ;  /* 0x0000000400b08947 */ /* 0x000fea0003800000 */
[----:B------:R-:W0:Y:S01]  /*6330*/  LDC R0, c[0x0][0x3d8] ;  /* 0x0000f600ff007b82 */ /* 0x000e220000000800 */
[----:B------:R-:W-:Y:S02]  /*6340*/  ISETP.GE.U32.AND P0, PT, R25, 0x4, PT ;  /* 0x000000041900780c */ /* 0x000fe40003f06070 */
[----:B0-----:R-:W-:-:S11]  /*6350*/  LOP3.LUT R25, R0, 0x3, RZ, 0xc0, !PT ;  /* 0x0000000300197812 */ /* 0x001fd600078ec0ff */
        /* <DEDUP_REMOVED lines=20> */
.L_x_213:
        /* <DEDUP_REMOVED lines=20> */
.L_x_214:
        /* <DEDUP_REMOVED lines=16> */
.L_x_215:
        /* <DEDUP_REMOVED lines=18> */
.L_x_216:
[----:B------:R-:W-:-:S07]  /*6800*/  VIADD R19, R19, 0x4 ;  /* 0x0000000413137836 */ /* 0x000fce0000000000 */
.L_x_212:
[----:B------:R-:W-:-:S13]  /*6810*/  ISETP.NE.AND P0, PT, R25, RZ, PT ;  /* 0x000000ff1900720c */ /* 0x000fda0003f05270 */
[----:B------:R-:W-:Y:S05]  /*6820*/  @!P0 BRA `(.L_x_202) ;  /* 0x0000000000708947 */ /* 0x000fea0003800000 */
[----:B------:R-:W0:Y:S01]  /*6830*/  LDC.64 R2, c[0x0][0x3b0] ;  /* 0x0000ec00ff027b82 */ /* 0x000e220000000a00 */
[----:B------:R-:W-:Y:S01]  /*6840*/  IADD3 R25, PT, PT, -R25, RZ, RZ ;  /* 0x000000ff19197210 */ /* 0x000fe20007ffe1ff */
[----:B0-----:R-:W-:-:S07]  /*6850*/  IMAD.WIDE.U32 R16, R19, 0x4, R2 ;  /* 0x0000000413107825 */ /* 0x001fce00078e0002 */
.L_x_218:
        /* <DEDUP_REMOVED lines=20> */
.L_x_217:
[----:B------:R-:W-:Y:S01]  /*69a0*/  ISETP.NE.AND P6, PT, R25, RZ, PT ;  /* 0x000000ff1900720c */ /* 0x000fe20003fc5270 */
[----:B------:R-:W-:Y:S01]  /*69b0*/  VIADD R19, R19, 0x1 ;  /* 0x0000000113137836 */ /* 0x000fe20000000000 */
[----:B------:R-:W-:-:S05]  /*69c0*/  IADD3 R16, P0, PT, R16, 0x4, RZ ;  /* 0x0000000410107810 */ /* 0x000fca0007f1e0ff */
[----:B------:R-:W-:-:S06]  /*69d0*/  IMAD.X R17, RZ, RZ, R17, P0 ;  /* 0x000000ffff117224 */ /* 0x000fcc00000e0611 */
[----:B------:R-:W-:Y:S05]  /*69e0*/  @P6 BRA `(.L_x_218) ;  /* 0xfffffffc009c6947 */ /* 0x000fea000383ffff */
.L_x_202:
[----:B------:R-:W-:Y:S05]  /*69f0*/  BSYNC.RECONVERGENT B6 ;  /* 0x0000000000067941 */ /* 0x000fea0003800200 */
.L_x_183:
        /* <DEDUP_REMOVED lines=8> */
.L_x_219:
[----:B------:R-:W0:Y:S01]  /*6a80*/  LDC.64 R2, c[0x4][R2] ;  /* 0x0100000002027b82 */ /* 0x000e220000000a00 */
[----:B------:R-:W1:Y:S01]  /*6a90*/  LDCU.64 UR4, c[0x4][0x58] ;  /* 0x01000b00ff0477ac */ /* 0x000e620008000a00 */
[----:B------:R-:W-:Y:S01]  /*6aa0*/  CS2R R6, SRZ ;  /* 0x0000000000067805 */ /* 0x000fe2000001ff00 */
[----:B-1----:R-:W-:Y:S02]  /*6ab0*/  IMAD.U32 R4, RZ, RZ, UR4 ;  /* 0x00000004ff047e24 */ /* 0x002fe4000f8e00ff */
[----:B------:R-:W-:-:S07]  /*6ac0*/  IMAD.U32 R5, RZ, RZ, UR5 ;  /* 0x00000005ff057e24 */ /* 0x000fce000f8e00ff */
[----:B------:R-:W-:-:S07]  /*6ad0*/  LEPC R20, `(.L_x_220) ;  /* 0x000000001014794e */ /* 0x000fce0000000000 */
[----:B0-----:R-:W-:Y:S05]  /*6ae0*/  CALL.ABS.NOINC R2 ;  /* 0x0000000002007343 */ /* 0x001fea0003c00000 */
.L_x_220:
[----:B------:R-:W0:Y:S02]  /*6af0*/  LDCU UR4, c[0x0][0x3e0] ;  /* 0x00007c00ff0477ac */ /* 0x000e240008000800 */
[----:B0-----:R-:W-:-:S09]  /*6b00*/  UISETP.GE.AND UP0, UPT, UR4, 0x1, UPT ;  /* 0x000000010400788c */ /* 0x001fd2000bf06270 */
[----:B------:R-:W-:Y:S05]  /*6b10*/  BRA.U !UP0, `(.L_x_221) ;  /* 0x00000001087c7547 */ /* 0x000fea000b800000 */
[----:B------:R-:W0:Y:S01]  /*6b20*/  LDCU.64 UR6, c[0x0][0x380] ;  /* 0x00007000ff0677ac */ /* 0x000e220008000a00 */
[----:B------:R-:W-:Y:S01]  /*6b30*/  MOV R17, UR38 ;  /* 0x0000002600117c02 */ /* 0x000fe20008000f00 */
[----:B------:R-:W-:Y:S01]  /*6b40*/  BSSY.RECONVERGENT B6, `(.L_x_221) ;  /* 0x000001c000067945 */ /* 0x000fe20003800200 */
[----:B------:R-:W-:Y:S02]  /*6b50*/  UISETP.LT.AND UP0, UPT, UR4, 0x5, UPT ;  /* 0x000000050400788c */ /* 0x000fe4000bf01270 */
[----:B------:R-:W-:Y:S02]  /*6b60*/  IADD3 R17, P0, PT, R17, 0x20, RZ ;  /* 0x0000002011117810 */ /* 0x000fe40007f1e0ff */
[----:B------:R-:W-:-:S03]  /*6b70*/  USEL UR4, UR4, 0x5, UP0 ;  /* 0x0000000504047887 */ /* 0x000fc60008000000 */
[----:B------:R-:W-:Y:S01]  /*6b80*/  IMAD.X R2, RZ, RZ, UR39, P0 ;  /* 0x00000027ff027e24 */ /* 0x000fe200080e06ff */
[----:B------:R-:W-:Y:S01]  /*6b90*/  UIADD3 UR4, UPT, UPT, -UR4, URZ, URZ ;  /* 0x000000ff04047290 */ /* 0x000fe2000fffe1ff */
[----:B0-----:R-:W-:-:S05]  /*6ba0*/  IMAD.U32 R18, RZ, RZ, UR6 ;  /* 0x00000006ff127e24 */ /* 0x001fca000f8e00ff */
[----:B------:R-:W-:Y:S01]  /*6bb0*/  MOV R16, UR4 ;  /* 0x0000000400107c02 */ /* 0x000fe20008000f00 */
[----:B------:R-:W-:-:S07]  /*6bc0*/  IMAD.U32 R19, RZ, RZ, UR7 ;  /* 0x00000007ff137e24 */ /* 0x000fce000f8e00ff */
.L_x_223:
[----:B------:R-:W2:Y:S01]  /*6bd0*/  LDG.E R0, desc[UR36][R18.64] ;  /* 0x0000002412007981 */ /* 0x000ea2000c1e1900 */
[----:B------:R-:W-:Y:S01]  /*6be0*/  MOV R8, 0xf0 ;  /* 0x000000f000087802 */ /* 0x000fe20000000f00 */
[----:B------:R-:W0:Y:S01]  /*6bf0*/  LDCU.64 UR4, c[0x4][0x60] ;  /* 0x01000c00ff0477ac */ /* 0x000e220008000a00 */
[----:B------:R-:W-:Y:S01]  /*6c00*/  VIADD R16, R16, 0x1 ;  /* 0x0000000110107836 */ /* 0x000fe20000000000 */
[----:B------:R-:W-:Y:S01]  /*6c10*/  MOV R6, R17 ;  /* 0x0000001100067202 */ /* 0x000fe20000000f00 */
[----:B------:R-:W-:Y:S02]  /*6c20*/  IMAD.MOV.U32 R7, RZ, RZ, R2 ;  /* 0x000000ffff077224 */ /* 0x000fe400078e0002 */
[----:B------:R-:W1:Y:S01]  /*6c30*/  LDC.64 R8, c[0x4][R8] ;  /* 0x0100000008087b82 */ /* 0x000e620000000a00 */
[----:B------:R-:W-:-:S04]  /*6c40*/  ISETP.NE.AND P0, PT, R16, RZ, PT ;  /* 0x000000ff1000720c */ /* 0x000fc80003f05270 */
[----:B------:R-:W-:Y:S01]  /*6c50*/  P2R R22, PR, RZ, 0x1 ;  /* 0x00000001ff167803 */ /* 0x000fe20000000000 */
[----:B0-----:R-:W-:Y:S02]  /*6c60*/  IMAD.U32 R4, RZ, RZ, UR4 ;  /* 0x00000004ff047e24 */ /* 0x001fe4000f8e00ff */
[----:B------:R-:W-:Y:S01]  /*6c70*/  IMAD.U32 R5, RZ, RZ, UR5 ;  /* 0x00000005ff057e24 */ /* 0x000fe2000f8e00ff */
[----:B--2---:R-:W0:Y:S02]  /*6c80*/  F2F.F64.F32 R10, R0 ;  /* 0x00000000000a7310 */ /* 0x004e240000201800 */
[----:B01----:R0:W-:Y:S04]  /*6c90*/  STL.64 [R1+0x20], R10 ;  /* 0x0000200a01007387 */ /* 0x0031e80000100a00 */
[----:B------:R-:W-:-:S07]  /*6ca0*/  LEPC R20, `(.L_x_222) ;  /* 0x000000001014794e */ /* 0x000fce0000000000 */
[----:B0-----:R-:W-:Y:S05]  /*6cb0*/  CALL.ABS.NOINC R8 ;  /* 0x0000000008007343 */ /* 0x001fea0003c00000 */
.L_x_222:
[----:B------:R-:W-:Y:S02]  /*6cc0*/  ISETP.NE.AND P6, PT, R22, RZ, PT ;  /* 0x000000ff1600720c */ /* 0x000fe40003fc5270 */
[----:B------:R-:W-:-:S05]  /*6cd0*/  IADD3 R18, P0, PT, R18, 0x4, RZ ;  /* 0x0000000412127810 */ /* 0x000fca0007f1e0ff */
[----:B------:R-:W-:-:S06]  /*6ce0*/  IMAD.X R19, RZ, RZ, R19, P0 ;  /* 0x000000ffff137224 */ /* 0x000fcc00000e0613 */
[----:B------:R-:W-:Y:S05]  /*6cf0*/  @P6 BRA `(.L_x_223) ;  /* 0xfffffffc00b46947 */ /* 0x000fea000383ffff */
[----:B------:R-:W-:Y:S05]  /*6d00*/  BSYNC.RECONVERGENT B6 ;  /* 0x0000000000067941 */ /* 0x000fea0003800200 */
.L_x_221:
[----:B------:R-:W-:Y:S01]  /*6d10*/  MOV R2, 0xf0 ;  /* 0x000000f000027802 */ /* 0x000fe20000000f00 */
[----:B------:R-:W0:Y:S01]  /*6d20*/  LDCU.64 UR4, c[0x4][0x68] ;  /* 0x01000d00ff0477ac */ /* 0x000e220008000a00 */
[----:B------:R-:W-:Y:S02]  /*6d30*/  CS2R R6, SRZ ;  /* 0x0000000000067805 */ /* 0x000fe4000001ff00 */
[----:B------:R1:W2:Y:S01]  /*6d40*/  LDC.64 R8, c[0x4][R2] ;  /* 0x0100000002087b82 */ /* 0x0002a20000000a00 */
[----:B0-----:R-:W-:Y:S01]  /*6d50*/  IMAD.U32 R4, RZ, RZ, UR4 ;  /* 0x00000004ff047e24 */ /* 0x001fe2000f8e00ff */
[----:B-1----:R-:W-:-:S07]  /*6d60*/  MOV R5, UR5 ;  /* 0x0000000500057c02 */ /* 0x002fce0008000f00 */
[----:B------:R-:W-:-:S07]  /*6d70*/  LEPC R20, `(.L_x_224) ;  /* 0x000000001014794e */ /* 0x000fce0000000000 */
[----:B--2---:R-:W-:Y:S05]  /*6d80*/  CALL.ABS.NOINC R8 ;  /* 0x0000000008007343 */ /* 0x004fea0003c00000 */
.L_x_224:
[----:B------:R-:W0:Y:S01]  /*6d90*/  LDC.64 R8, c[0x0][0x388] ;  /* 0x0000e200ff087b82 */ /* 0x000e220000000a00 */
[----:B------:R-:W1:Y:S01]  /*6da0*/  LDCU.64 UR4, c[0x4][0x70] ;  /* 0x01000e00ff0477ac */ /* 0x000e620008000a00 */
[----:B0-----:R-:W2:Y:S06]  /*6db0*/  LDG.E R8, desc[UR36][R8.64] ;  /* 0x0000002408087981 */ /* 0x001eac000c1e1900 */
[----:B------:R0:W3:Y:S01]  /*6dc0*/  LDC.64 R12, c[0x4][R2] ;  /* 0x01000000020c7b82 */ /* 0x0000e20000000a00 */
[----:B------:R-:W-:Y:S01]  /*6dd0*/  IMAD.U32 R17, RZ, RZ, UR38 ;  /* 0x00000026ff117e24 */ /* 0x000fe2000f8e00ff */
[----:B-1----:R-:W-:Y:S01]  /*6de0*/  MOV R5, UR5 ;  /* 0x0000000500057c02 */ /* 0x002fe20008000f00 */
[----:B------:R-:W-:-:S03]  /*6df0*/  IMAD.U32 R4, RZ, RZ, UR4 ;  /* 0x00000004ff047e24 */ /* 0x000fc6000f8e00ff */
[----:B------:R-:W-:-:S05]  /*6e00*/  IADD3 R17, P0, PT, R17, 0x20, RZ ;  /* 0x0000002011117810 */ /* 0x000fca0007f1e0ff */
[----:B------:R-:W-:Y:S02]  /*6e10*/  IMAD.X R16, RZ, RZ, UR39, P0 ;  /* 0x00000027ff107e24 */ /* 0x000fe400080e06ff */
[----:B------:R-:W-:Y:S02]  /*6e20*/  IMAD.MOV.U32 R6, RZ, RZ, R17 ;  /* 0x000000ffff067224 */ /* 0x000fe400078e0011 */
[----:B------:R-:W-:Y:S01]  /*6e30*/  IMAD.MOV.U32 R7, RZ, RZ, R16 ;  /* 0x000000ffff077224 */ /* 0x000fe200078e0010 */
[----:B--2---:R-:W1:Y:S02]  /*6e40*/  F2F.F64.F32 R10, R8 ;  /* 0x00000008000a7310 */ /* 0x004e640000201800 */
[----:B-1-3--:R0:W-:Y:S04]  /*6e50*/  STL.64 [R1+0x20], R10 ;  /* 0x0000200a01007387 */ /* 0x00a1e80000100a00 */
[----:B------:R-:W-:-:S07]  /*6e60*/  LEPC R20, `(.L_x_225) ;  /* 0x000000001014794e */ /* 0x000fce0000000000 */
[----:B0-----:R-:W-:Y:S05]  /*6e70*/  CALL.ABS.NOINC R12 ;  /* 0x000000000c007343 */ /* 0x001fea0003c00000 */
.L_x_225:
[----:B------:R-:W0:Y:S01]  /*6e80*/  LDC.64 R8, c[0x0][0x390] ;  /* 0x0000e400ff087b82 */ /* 0x000e220000000a00 */
[----:B------:R-:W1:Y:S01]  /*6e90*/  LDCU.64 UR4, c[0x4][0x78] ;  /* 0x01000f00ff0477ac */ /* 0x000e620008000a00 */
[----:B0-----:R-:W2:Y:S06]  /*6ea0*/  LDG.E R8, desc[UR36][R8.64] ;  /* 0x0000002408087981 */ /* 0x001eac000c1e1900 */
[----:B------:R-:W0:Y:S01]  /*6eb0*/  LDC.64 R2, c[0x4][R2] ;  /* 0x0100000002027b82 */ /* 0x000e220000000a00 */
[----:B-1----:R-:W-:Y:S01]  /*6ec0*/  IMAD.U32 R4, RZ, RZ, UR4 ;  /* 0x00000004ff047e24 */ /* 0x002fe2000f8e00ff */
[----:B------:R-:W-:Y:S01]  /*6ed0*/  MOV R5, UR5 ;  /* 0x0000000500057c02 */ /* 0x000fe20008000f00 */
[----:B------:R-:W-:-:S02]  /*6ee0*/  IMAD.MOV.U32 R6, RZ, RZ, R17 ;  /* 0x000000ffff067224 */ /* 0x000fc400078e0011 */
[----:B------:R-:W-:Y:S01]  /*6ef0*/  IMAD.MOV.U32 R7, RZ, RZ, R16 ;  /* 0x000000ffff077224 */ /* 0x000fe200078e0010 */
[----:B--2---:R-:W1:Y:S02]  /*6f00*/  F2F.F64.F32 R10, R8 ;  /* 0x00000008000a7310 */ /* 0x004e640000201800 */
[----:B01----:R1:W-:Y:S04]  /*6f10*/  STL.64 [R1+0x20], R10 ;  /* 0x0000200a01007387 */ /* 0x0033e80000100a00 */
[----:B------:R-:W-:-:S07]  /*6f20*/  LEPC R20, `(.L_x_102) ;  /* 0x000000001014794e */ /* 0x000fce0000000000 */
[----:B-1----:R-:W-:Y:S05]  /*6f30*/  CALL.ABS.NOINC R2 ;  /* 0x0000000002007343 */ /* 0x002fea0003c00000 */
.L_x_102:
[----:B------:R-:W-:Y:S05]  /*6f40*/  BSYNC.RECONVERGENT B7 ;  /* 0x0000000000077941 */ /* 0x000fea0003800200 */
.L_x_101:
[----:B------:R-:W0:Y:S01]  /*6f50*/  S2R R3, SR_TID.X ;  /* 0x0000000000037919 */ /* 0x000e220000002100 */
[----:B------:R-:W0:Y:S01]  /*6f60*/  LDC R2, c[0x0][0x360] ;  /* 0x0000d800ff027b82 */ /* 0x000e220000000800 */
[----:B------:R-:W1:Y:S01]  /*6f70*/  LDCU UR4, c[0x0][0x3e0] ;  /* 0x00007c00ff0477ac */ /* 0x000e620008000800 */
[----:B0-----:R-:W-:-:S05]  /*6f80*/  IMAD R2, R2, UR41, R3 ;  /* 0x0000002902027c24 */ /* 0x001fca000f8e0203 */
[----:B-1----:R-:W-:-:S13]  /*6f90*/  ISETP.GE.AND P0, PT, R2, UR4, PT ;  /* 0x0000000402007c0c */ /* 0x002fda000bf06270 */
[----:B------:R-:W-:Y:S05]  /*6fa0*/  @P0 EXIT ;  /* 0x000000000000094d */ /* 0x000fea0003800000 */
[----:B------:R-:W0:Y:S01]  /*6fb0*/  LDC.64 R4, c[0x0][0x3d0] ;  /* 0x0000f400ff047b82 */ /* 0x000e220000000a00 */
[----:B------:R-:W0:Y:S02]  /*6fc0*/  LDCU UR4, c[0x0][0x3d8] ;  /* 0x00007b00ff0477ac */ /* 0x000e240008000800 */
[----:B0-----:R-:W-:-:S04]  /*6fd0*/  VIMNMX3 R5, R4, UR4, R5, !PT ;  /* 0x0000000404057c0f */ /* 0x001fc8000f800105 */
[----:B------:R-:W-:-:S13]  /*6fe0*/  ISETP.GT.AND P0, PT, R5, 0x8, PT ;  /* 0x000000080500780c */ /* 0x000fda0003f04270 */
[----:B------:R-:W-:Y:S05]  /*6ff0*/  @P0 BRA `(.L_x_226) ;  /* 0x0000004000240947 */ /* 0x000fea0003800000 */
[----:B------:R-:W-:-:S13]  /*7000*/  ISETP.GE.AND P0, PT, R4, 0x1, PT ;  /* 0x000000010400780c */ /* 0x000fda0003f06270 */
[----:B------:R-:W-:Y:S05]  /*7010*/  @!P0 BRA `(.L_x_227) ;  /* 0x0000002000d08947 */ /* 0x000fea0003800000 */
[----:B------:R-:W0:Y:S01]  /*7020*/  LDCU UR4, c[0x0][0x3d0] ;  /* 0x00007a00ff0477ac */ /* 0x000e220008000800 */
[C---:B------:R-:W-:Y:S01]  /*7030*/  ISETP.GE.U32.AND P1, PT, R4.reuse, 0x8, PT ;  /* 0x000000080400780c */ /* 0x040fe20003f26070 */
[----:B------:R-:W-:Y:S01]  /*7040*/  IMAD.MOV.U32 R0, RZ, RZ, R2 ;  /* 0x000000ffff007224 */ /* 0x000fe200078e0002 */
[----:B------:R-:W-:Y:S02]  /*7050*/  LOP3.LUT R12, R4, 0x7, RZ, 0xc0, !PT ;  /* 0x00000007040c7812 */ /* 0x000fe400078ec0ff */
[----:B0-----:R-:W-:-:S09]  /*7060*/  MOV R9, UR4 ;  /* 0x0000000400097c02 */ /* 0x001fd20008000f00 */
[----:B------:R-:W-:Y:S05]  /*7070*/  @!P1 BRA `(.L_x_228) ;  /* 0x00000010009c9947 */ /* 0x000fea0003800000 */
[----:B------:R-:W0:Y:S01]  /*7080*/  LDC.64 R10, c[0x0][0x3a0] ;  /* 0x0000e800ff0a7b82 */ /* 0x000e220000000a00 */
[----:B------:R-:W-:-:S04]  /*7090*/  VIADD R3, R4, 0xffffffff ;  /* 0xffffffff04037836 */ /* 0x000fc80000000000 */
[----:B0-----:R-:W-:-:S05]  /*70a0*/  IMAD.WIDE.U32 R6, R3, 0x4, R10 ;  /* 0x0000000403067825 */ /* 0x001fca00078e000a */
[----:B------:R-:W2:Y:S02]  /*70b0*/  LDG.E R5, desc[UR36][R6.64] ;  /* 0x0000002406057981 */ /* 0x000ea4000c1e1900 */
[----:B--2---:R-:W-:-:S13]  /*70c0*/  ISETP.GE.AND P1, PT, R5, 0x1, PT ;  /* 0x000000010500780c */ /* 0x004fda0003f26270 */
[----:B------:R-:W-:Y:S05]  /*70d0*/  @!P1 BRA `(.L_x_229) ;  /* 0x00000000007c9947 */ /* 0x000fea0003800000 */
[-C--:B------:R-:W-:Y:S02]  /*70e0*/  IABS R9, R5.reuse ;  /* 0x0000000500097213 */ /* 0x080fe40000000000 */
[----:B------:R-:W-:Y:S02]  /*70f0*/  IABS R14, R2 ;  /* 0x00000002000e7213 */ /* 0x000fe40000000000 */
[----:B------:R-:W0:Y:S01]  /*7100*/  I2F.RP R0, R9 ;  /* 0x0000000900007306 */ /* 0x000e220000209400 */
[----:B------:R-:W-:-:S07]  /*7110*/  IABS R15, R5 ;  /* 0x00000005000f7213 */ /* 0x000fce0000000000 */
[----:B0-----:R-:W0:Y:S02]  /*7120*/  MUFU.RCP R0, R0 ;  /* 0x0000000000007308 */ /* 0x001e240000001000 */
[----:B0-----:R-:W-:Y:S02]  /*7130*/  VIADD R6, R0, 0xffffffe ;  /* 0x0ffffffe00067836 */ /* 0x001fe40000000000 */
[----:B------:R-:W-:-:S04]  /*7140*/  IMAD.MOV R0, RZ, RZ, -R15 ;  /* 0x000000ffff007224 */ /* 0x000fc800078e0a0f */
[----:B------:R0:W1:Y:S02]  /*7150*/  F2I.FTZ.U32.TRUNC.NTZ R7, R6 ;  /* 0x0000000600077305 */ /* 0x000064000021f000 */
[----:B0-----:R-:W-:Y:S02]  /*7160*/  IMAD.MOV.U32 R6, RZ, RZ, RZ ;  /* 0x000000ffff067224 */ /* 0x001fe400078e00ff */
[----:B-1----:R-:W-:-:S04]  /*7170*/  IMAD.MOV R8, RZ, RZ, -R7 ;  /* 0x000000ffff087224 */ /* 0x002fc800078e0a07 */
[----:B------:R-:W-:Y:S01]  /*7180*/  IMAD R13, R8, R9, RZ ;  /* 0x00000009080d7224 */ /* 0x000fe200078e02ff */
[----:B------:R-:W-:-:S03]  /*7190*/  MOV R8, R14 ;  /* 0x0000000e00087202 */ /* 0x000fc60000000f00 */
[----:B------:R-:W-:Y:S01]  /*71a0*/  IMAD.HI.U32 R7, R7, R13, R6 ;  /* 0x0000000d07077227 */ /* 0x000fe200078e0006 */
[----:B------:R-:W-:-:S05]  /*71b0*/  LEA R6, R3, UR42, 0x2 ;  /* 0x0000002a03067c11 */ /* 0x000fca000f8e10ff */
[----:B------:R-:W-:-:S04]  /*71c0*/  IMAD.HI.U32 R7, R7, R8, RZ ;  /* 0x0000000807077227 */ /* 0x000fc800078e00ff */
[----:B------:R-:W-:-:S05]  /*71d0*/  IMAD R0, R7, R0, R8 ;  /* 0x0000000007007224 */ /* 0x000fca00078e0208 */
[----:B------:R-:W-:-:S13]  /*71e0*/  ISETP.GT.U32.AND P2, PT, R9, R0, PT ;  /* 0x000000000900720c */ /* 0x000fda0003f44070 */
[----:B------:R-:W-:Y:S01]  /*71f0*/  @!P2 IMAD.IADD R0, R0, 0x1, -R9 ;  /* 0x000000010000a824 */ /* 0x000fe200078e0a09 */
[----:B------:R-:W-:Y:S02]  /*7200*/  @!P2 IADD3 R7, PT, PT, R7, 0x1, RZ ;  /* 0x000000010707a810 */ /* 0x000fe40007ffe0ff */
[----:B------:R-:W-:Y:S02]  /*7210*/  ISETP.NE.AND P2, PT, R5, RZ, PT ;  /* 0x000000ff0500720c */ /* 0x000fe40003f45270 */
[----:B------:R-:W-:Y:S02]  /*7220*/  ISETP.GE.U32.AND P1, PT, R0, R9, PT ;  /* 0x000000090000720c */ /* 0x000fe40003f26070 */
[----:B------:R-:W-:-:S04]  /*7230*/  LOP3.LUT R0, R2, R5, RZ, 0x3c, !PT ;  /* 0x0000000502007212 */ /* 0x000fc800078e3cff */
[----:B------:R-:W-:-:S07]  /*7240*/  ISETP.GE.AND P3, PT, R0, RZ, PT ;  /* 0x000000ff0000720c */ /* 0x000fce0003f66270 */
[----:B------:R-:W-:-:S04]  /*7250*/  @P1 VIADD R7, R7, 0x1 ;  /* 0x0000000107071836 */ /* 0x000fc80000000000 */
[----:B------:R-:W-:-:S04]  /*7260*/  IMAD.MOV.U32 R0, RZ, RZ, R7 ;  /* 0x000000ffff007224 */ /* 0x000fc800078e0007 */
[----:B------:R-:W-:Y:S01]  /*7270*/  @!P3 IMAD.MOV R0, RZ, RZ, -R0 ;  /* 0x000000ffff00b224 */ /* 0x000fe200078e0a00 */
[----:B------:R-:W-:-:S04]  /*7280*/  @!P2 LOP3.LUT R0, RZ, R5, RZ, 0x33, !PT ;  /* 0x00000005ff00a212 */ /* 0x000fc800078e33ff */
[----:B------:R-:W-:-:S05]  /*7290*/  IADD3 R7, PT, PT, -R0, RZ, RZ ;  /* 0x000000ff00077210 */ /* 0x000fca0007ffe1ff */
[----:B------:R-:W-:-:S05]  /*72a0*/  IMAD R5, R5, R7, R2 ;  /* 0x0000000705057224 */ /* 0x000fca00078e0202 */
[----:B------:R0:W-:Y:S01]  /*72b0*/  STL [R6], R5 ;  /* 0x0000000506007387 */ /* 0x0001e20000100800 */
[----:B------:R-:W-:Y:S05]  /*72c0*/  BRA `(.L_x_230) ;  /* 0x00000000000c7947 */ /* 0x000fea0003800000 */
.L_x_229:
[----:B------:R-:W-:Y:S01]  /*72d0*/  LEA R3, R3, UR42, 0x2 ;  /* 0x0000002a03037c11 */ /* 0x000fe2000f8e10ff */
[----:B------:R-:W-:-:S04]  /*72e0*/  IMAD.MOV.U32 R0, RZ, RZ, R2 ;  /* 0x000000ffff007224 */ /* 0x000fc800078e0002 */
[----:B------:R1:W-:Y:S03]  /*72f0*/  STL [R3], RZ ;  /* 0x000000ff03007387 */ /* 0x0003e60000100800 */
.L_x_230:
[C---:B------:R-:W-:Y:S01]  /*7300*/  VIADD R29, R4.reuse, 0xfffffffe ;  /* 0xfffffffe041d7836 */ /* 0x040fe20000000000 */
[C---:B-1----:R-:W-:Y:S01]  /*7310*/  IADD3 R3, PT, PT, R4.reuse, -0x4, RZ ;  /* 0xfffffffc04037810 */ /* 0x042fe20007ffe0ff */
[----:B------:R-:W-:Y:S02]  /*7320*/  VIADD R25, R4, 0xfffffffd ;  /* 0xfffffffd04197836 */ /* 0x000fe40000000000 */
[----:B------:R-:W-:-:S04]  /*7330*/  IMAD.WIDE.U32 R8, R29, 0x4, R10 ;  /* 0x000000041d087825 */ /* 0x000fc800078e000a */
[--C-:B------:R-:W-:Y:S01]  /*7340*/  IMAD.WIDE.U32 R22, R25, 0x4, R10.reuse ;  /* 0x0000000419167825 */ /* 0x100fe200078e000a */
[----:B------:R1:W2:Y:S03]  /*7350*/  LDG.E R14, desc[UR36][R8.64] ;  /* 0x00000024080e7981 */ /* 0x0002a6000c1e1900 */
[----:B0-----:R-:W-:Y:S02]  /*7360*/  VIADD R5, R4, 0xfffffffb ;  /* 0xfffffffb04057836 */ /* 0x001fe40000000000 */
[----:B------:R-:W3:Y:S01]  /*7370*/  LDG.E R23, desc[UR36][R22.64] ;  /* 0x0000002416177981 */ /* 0x000ee2000c1e1900 */
[----:B------:R-:W-:-:S04]  /*7380*/  IMAD.WIDE.U32 R6, R3, 0x4, R10 ;  /* 0x0000000403067825 */ /* 0x000fc800078e000a */
[--C-:B------:R-:W-:Y:S01]  /*7390*/  IMAD.WIDE.U32 R16, R5, 0x4, R10.reuse ;  /* 0x0000000405107825 */ /* 0x100fe200078e000a */
[C---:B------:R-:W-:Y:S01]  /*73a0*/  IADD3 R21, PT, PT, R4.reuse, -0x8, RZ ;  /* 0xfffffff804157810 */ /* 0x040fe20007ffe0ff */
[----:B------:R-:W4:Y:S02]  /*73b0*/  LDG.E R13, desc[UR36][R6.64] ;  /* 0x00000024060d7981 */ /* 0x000f24000c1e1900 */
[----:B------:R-:W-:Y:S02]  /*73c0*/  VIADD R19, R4, 0xfffffff9 ;  /* 0xfffffff904137836 */ /* 0x000fe40000000000 */
[----:B------:R0:W4:Y:S02]  /*73d0*/  LDG.E R15, desc[UR36][R16.64] ;  /* 0x00000024100f7981 */ /* 0x000124000c1e1900 */
[----:B-1----:R-:W-:-:S06]  /*73e0*/  IMAD.WIDE.U32 R8, R19, 0x4, R10 ;  /* 0x0000000413087825 */ /* 0x002fcc00078e000a */
[----:B------:R1:W5:Y:S01]  /*73f0*/  LDG.E R9, desc[UR36][R8.64] ;  /* 0x0000002408097981 */ /* 0x000362000c1e1900 */
[----:B0-----:R-:W-:-:S04]  /*7400*/  VIADD R17, R4, 0xfffffffa ;  /* 0xfffffffa04117836 */ /* 0x001fc80000000000 */
[----:B------:R-:W-:-:S04]  /*7410*/  IMAD.WIDE.U32 R6, R17, 0x4, R10 ;  /* 0x0000000411067825 */ /* 0x000fc800078e000a */
[----:B------:R-:W-:Y:S01]  /*7420*/  IMAD.WIDE.U32 R10, R21, 0x4, R10 ;  /* 0x00000004150a7825 */ /* 0x000fe200078e000a */
[----:B------:R1:W5:Y:S05]  /*7430*/  LDG.E R27, desc[UR36][R6.64] ;  /* 0x00000024061b7981 */ /* 0x00036a000c1e1900 */
[----:B------:R1:W5:Y:S01]  /*7440*/  LDG.E R11, desc[UR36][R10.64] ;  /* 0x000000240a0b7981 */ /* 0x000362000c1e1900 */
[----:B--2---:R-:W-:-:S13]  /*7450*/  ISETP.GT.AND P4, PT, R14, RZ, PT ;  /* 0x000000ff0e00720c */ /* 0x004fda0003f84270 */
[----:B------:R-:W-:-:S05]  /*7460*/  @!P4 LEA R18, R29, UR42, 0x2 ;  /* 0x0000002a1d12cc11 */ /* 0x000fca000f8e10ff */
[----:B------:R1:W-:Y:S01]  /*7470*/  @!P4 STL [R18], RZ ;  /* 0x000000ff1200c387 */ /* 0x0003e20000100800 */
[----:B---3--:R-:W-:Y:S02]  /*7480*/  ISETP.GT.AND P3, PT, R23, RZ, PT ;  /* 0x000000ff1700720c */ /* 0x008fe40003f64270 */
[----:B----4-:R-:W-:Y:S02]  /*7490*/  ISETP.GT.AND P2, PT, R13, RZ, PT ;  /* 0x000000ff0d00720c */ /* 0x010fe40003f44270 */
[----:B------:R-:W-:-:S09]  /*74a0*/  ISETP.GT.AND P1, PT, R15, RZ, PT ;  /* 0x000000ff0f00720c */ /* 0x000fd20003f24270 */
[----:B------:R-:W-:Y:S01]  /*74b0*/  @!P3 LEA R16, R25, UR42, 0x2 ;  /* 0x0000002a1910bc11 */ /* 0x000fe2000f8e10ff */
[----:B-1----:R-:W-:Y:S06]  /*74c0*/  @!P4 BRA `(.L_x_231) ;  /* 0x000000000074c947 */ /* 0x002fec0003800000 */
[-C--:B------:R-:W-:Y:S02]  /*74d0*/  IABS R8, R14.reuse ;  /* 0x0000000e00087213 */ /* 0x080fe40000000000 */
[----:B------:R-:W-:Y:S02]  /*74e0*/  IABS R20, R14 ;  /* 0x0000000e00147213 */ /* 0x000fe40000000000 */
[----:B------:R-:W0:Y:S01]  /*74f0*/  I2F.RP R10, R8 ;  /* 0x00000008000a7306 */ /* 0x000e220000209400 */
[----:B------:R-:W-:-:S07]  /*7500*/  LEA R29, R29, UR42, 0x2 ;  /* 0x0000002a1d1d7c11 */ /* 0x000fce000f8e10ff */
[----:B0-----:R-:W0:Y:S02]  /*7510*/  MUFU.RCP R10, R10 ;  /* 0x0000000a000a7308 */ /* 0x001e240000001000 */
[----:B0-----:R-:W-:Y:S01]  /*7520*/  VIADD R6, R10, 0xffffffe ;  /* 0x0ffffffe0a067836 */ /* 0x001fe20000000000 */
[----:B------:R-:W-:-:S05]  /*7530*/  IADD3 R10, PT, PT, RZ, -R20, RZ ;  /* 0x80000014ff0a7210 */ /* 0x000fca0007ffe0ff */
[----:B------:R0:W1:Y:S02]  /*7540*/  F2I.FTZ.U32.TRUNC.NTZ R7, R6 ;  /* 0x0000000600077305 */ /* 0x000064000021f000 */
[----:B0-----:R-:W-:Y:S02]  /*7550*/  IMAD.MOV.U32 R6, RZ, RZ, RZ ;  /* 0x000000ffff067224 */ /* 0x001fe400078e00ff */
[----:B-1----:R-:W-:-:S04]  /*7560*/  IMAD.MOV R18, RZ, RZ, -R7 ;  /* 0x000000ffff127224 */ /* 0x002fc800078e0a07 */
[----:B------:R-:W-:-:S04]  /*7570*/  IMAD R18, R18, R8, RZ ;  /* 0x0000000812127224 */ /* 0x000fc800078e02ff */
[----:B------:R-:W-:Y:S01]  /*7580*/  IMAD.HI.U32 R7, R7, R18, R6 ;  /* 0x0000001207077227 */ /* 0x000fe200078e0006 */
[----:B------:R-:W-:-:S05]  /*7590*/  IABS R18, R0 ;  /* 0x0000000000127213 */ /* 0x000fca0000000000 */
[----:B------:R-:W-:-:S04]  /*75a0*/  IMAD.HI.U32 R7, R7, R18, RZ ;  /* 0x0000001207077227 */ /* 0x000fc800078e00ff */
[----:B------:R-:W-:-:S05]  /*75b0*/  IMAD R6, R7, R10, R18 ;  /* 0x0000000a07067224 */ /* 0x000fca00078e0212 */
[----:B------:R-:W-:-:S13]  /*75c0*/  ISETP.GT.U32.AND P6, PT, R8, R6, PT ;  /* 0x000000060800720c */ /* 0x000fda0003fc4070 */
[----:B------:R-:W-:Y:S02]  /*75d0*/  @!P6 IMAD.IADD R6, R6, 0x1, -R8 ;  /* 0x000000010606e824 */ /* 0x000fe400078e0a08 */
[----:B------:R-:W-:Y:S01]  /*75e0*/  @!P6 VIADD R7, R7, 0x1 ;  /* 0x000000010707e836 */ /* 0x000fe20000000000 */
[----:B------:R-:W-:Y:S02]  /*75f0*/  ISETP.NE.AND P6, PT, R14, RZ, PT ;  /* 0x000000ff0e00720c */ /* 0x000fe40003fc5270 */
[----:B------:R-:W-:Y:S02]  /*7600*/  ISETP.GE.U32.AND P4, PT, R6, R8, PT ;  /* 0x000000080600720c */ /* 0x000fe40003f86070 */
[----:B------:R-:W-:-:S04]  /*7610*/  LOP3.LUT R6, R0, R14, RZ, 0x3c, !PT ;  /* 0x0000000e00067212 */ /* 0x000fc800078e3cff */
[----:B------:R-:W-:-:S07]  /*7620*/  ISETP.GE.AND P5, PT, R6, RZ, PT ;  /* 0x000000ff0600720c */ /* 0x000fce0003fa6270 */
[----:B------:R-:W-:-:S06]  /*7630*/  @P4 VIADD R7, R7, 0x1 ;  /* 0x0000000107074836 */ /* 0x000fcc0000000000 */
[----:B------:R-:W-:Y:S02]  /*7640*/  @!P5 IADD3 R7, PT, PT, -R7, RZ, RZ ;  /* 0x000000ff0707d210 */ /* 0x000fe40007ffe1ff */
[----:B------:R-:W-:-:S05]  /*7650*/  @!P6 LOP3.LUT R7, RZ, R14, RZ, 0x33, !PT ;  /* 0x0000000eff07e212 */ /* 0x000fca00078e33ff */
[----:B------:R-:W-:-:S04]  /*7660*/  IMAD.MOV R6, RZ, RZ, -R7 ;  /* 0x000000ffff067224 */ /* 0x000fc800078e0a07 */
[----:B------:R-:W-:Y:S02]  /*7670*/  IMAD R14, R14, R6, R0 ;  /* 0x000000060e0e7224 */ /* 0x000fe400078e0200 */
[----:B------:R-:W-:-:S03]  /*7680*/  IMAD.MOV.U32 R0, RZ, RZ, R7 ;  /* 0x000000ffff007224 */ /* 0x000fc600078e0007 */
[----:B------:R0:W-:Y:S04]  /*7690*/  STL [R29], R14 ;  /* 0x0000000e1d007387 */ /* 0x0001e80000100800 */
.L_x_231:
[----:B------:R1:W-:Y:S01]  /*76a0*/  @!P3 STL [R16], RZ ;  /* 0x000000ff1000b387 */ /* 0x0003e20000100800 */
[----:B------:R-:W-:Y:S05]  /*76b0*/  @!P3 BRA `(.L_x_232) ;  /* 0x000000000074b947 */ /* 0x000fea0003800000 */
[-C--:B------:R-:W-:Y:S02]  /*76c0*/  IABS R8, R23.reuse ;  /* 0x0000001700087213 */ /* 0x080fe40000000000 */
[----:B0-----:R-:W-:Y:S02]  /*76d0*/  IABS R14, R0 ;  /* 0x00000000000e7213 */ /* 0x001fe40000000000 */
[----:B------:R-:W0:Y:S01]  /*76e0*/  I2F.RP R10, R8 ;  /* 0x00000008000a7306 */ /* 0x000e220000209400 */
[----:B-1----:R-:W-:-:S07]  /*76f0*/  IABS R16, R23 ;  /* 0x0000001700107213 */ /* 0x002fce0000000000 */
[----:B0-----:R-:W0:Y:S02]  /*7700*/  MUFU.RCP R10, R10 ;  /* 0x0000000a000a7308 */ /* 0x001e240000001000 */
[----:B0-----:R-:W-:Y:S02]  /*7710*/  VIADD R6, R10, 0xffffffe ;  /* 0x0ffffffe0a067836 */ /* 0x001fe40000000000 */
[----:B------:R-:W-:-:S04]  /*7720*/  IMAD.MOV R10, RZ, RZ, -R16 ;  /* 0x000000ffff0a7224 */ /* 0x000fc800078e0a10 */
[----:B------:R0:W1:Y:S02]  /*7730*/  F2I.FTZ.U32.TRUNC.NTZ R7, R6 ;  /* 0x0000000600077305 */ /* 0x000064000021f000 */
[----:B0-----:R-:W-:Y:S01]  /*7740*/  IMAD.MOV.U32 R6, RZ, RZ, RZ ;  /* 0x000000ffff067224 */ /* 0x001fe200078e00ff */
[----:B-1----:R-:W-:-:S05]  /*7750*/  IADD3 R29, PT, PT, RZ, -R7, RZ ;  /* 0x80000007ff1d7210 */ /* 0x002fca0007ffe0ff */
[----:B------:R-:W-:-:S04]  /*7760*/  IMAD R29, R29, R8, RZ ;  /* 0x000000081d1d7224 */ /* 0x000fc800078e02ff */
[----:B------:R-:W-:Y:S01]  /*7770*/  IMAD.HI.U32 R7, R7, R29, R6 ;  /* 0x0000001d07077227 */ /* 0x000fe200078e0006 */
[----:B------:R-:W-:-:S04]  /*7780*/  LOP3.LUT R6, R0, R23, RZ, 0x3c, !PT ;  /* 0x0000001700067212 */ /* 0x000fc800078e3cff */
[----:B------:R-:W-:Y:S01]  /*7790*/  ISETP.GE.AND P5, PT, R6, RZ, PT ;  /* 0x000000ff0600720c */ /* 0x000fe20003fa6270 */
[----:B------:R-:W-:-:S04]  /*77a0*/  IMAD.HI.U32 R7, R7, R14, RZ ;  /* 0x0000000e07077227 */ /* 0x000fc800078e00ff */
[----:B------:R-:W-:-:S05]  /*77b0*/  IMAD R29, R7, R10, R14 ;  /* 0x0000000a071d7224 */ /* 0x000fca00078e020e */
[----:B------:R-:W-:-:S13]  /*77c0*/  ISETP.GT.U32.AND P4, PT, R8, R29, PT ;  /* 0x0000001d0800720c */ /* 0x000fda0003f84070 */
[----:B------:R-:W-:Y:S01]  /*77d0*/  @!P4 IMAD.IADD R29, R29, 0x1, -R8 ;  /* 0x000000011d1dc824 */ /* 0x000fe200078e0a08 */
[----:B------:R-:W-:Y:S02]  /*77e0*/  @!P4 IADD3 R7, PT, PT, R7, 0x1, RZ ;  /* 0x000000010707c810 */ /* 0x000fe40007ffe0ff */
[----:B------:R-:W-:Y:S02]  /*77f0*/  ISETP.NE.AND P4, PT, R23, RZ, PT ;  /* 0x000000ff1700720c */ /* 0x000fe40003f85270 */
[----:B------:R-:W-:Y:S02]  /*7800*/  ISETP.GE.U32.AND P3, PT, R29, R8, PT ;  /* 0x000000081d00720c */ /* 0x000fe40003f66070 */
[----:B------:R-:W-:-:S11]  /*7810*/  LEA R8, R25, UR42, 0x2 ;  /* 0x0000002a19087c11 */ /* 0x000fd6000f8e10ff */
[----:B------:R-:W-:-:S04]  /*7820*/  @P3 VIADD R7, R7, 0x1 ;  /* 0x0000000107073836 */ /* 0x000fc80000000000 */
[----:B------:R-:W-:Y:S01]  /*7830*/  @!P5 IMAD.MOV R7, RZ, RZ, -R7 ;  /* 0x000000ffff07d224 */ /* 0x000fe200078e0a07 */
[----:B------:R-:W-:-:S05]  /*7840*/  @!P4 LOP3.LUT R7, RZ, R23, RZ, 0x33, !PT ;  /* 0x00000017ff07c212 */ /* 0x000fca00078e33ff */
[----:B------:R-:W-:-:S04]  /*7850*/  IMAD.MOV R6, RZ, RZ, -R7 ;  /* 0x000000ffff067224 */ /* 0x000fc800078e0a07 */
[----:B------:R-:W-:Y:S01]  /*7860*/  IMAD R23, R23, R6, R0 ;  /* 0x0000000617177224 */ /* 0x000fe200078e0200 */
[----:B------:R-:W-:-:S04]  /*7870*/  MOV R0, R7 ;  /* 0x0000000700007202 */ /* 0x000fc80000000f00 */
[----:B------:R2:W-:Y:S03]  /*7880*/  STL [R8], R23 ;  /* 0x0000001708007387 */ /* 0x0005e60000100800 */
.L_x_232:
[----:B------:R-:W-:Y:S02]  /*7890*/  @!P2 LEA R6, R3, UR42, 0x2 ;  /* 0x0000002a0306ac11 */ /* 0x000fe4000f8e10ff */
[----:B-----5:R-:W-:Y:S02]  /*78a0*/  ISETP.GT.AND P3, PT, R27, RZ, PT ;  /* 0x000000ff1b00720c */ /* 0x020fe40003f64270 */
[----:B------:R-:W-:Y:S01]  /*78b0*/  ISETP.GT.AND P4, PT, R9, RZ, PT ;  /* 0x000000ff0900720c */ /* 0x000fe20003f84270 */
[----:B------:R3:W-:Y:S01]  /*78c0*/  @!P2 STL [R6], RZ ;  /* 0x000000ff0600a387 */ /* 0x0007e20000100800 */
[----:B------:R-:W-:Y:S02]  /*78d0*/  ISETP.GT.AND P5, PT, R11, RZ, PT ;  /* 0x000000ff0b00720c */ /* 0x000fe40003fa4270 */
[----:B0-----:R-:W-:Y:S01]  /*78e0*/  @!P1 LEA R14, R5, UR42, 0x2 ;  /* 0x0000002a050e9c11 */ /* 0x001fe2000f8e10ff */
[----:B------:R-:W-:Y:S10]  /*78f0*/  @!P2 BRA `(.L_x_233) ;  /* 0x000000000074a947 */ /* 0x000ff40003800000 */
[-C--:B--2---:R-:W-:Y:S02]  /*7900*/  IABS R8, R13.reuse ;  /* 0x0000000d00087213 */ /* 0x084fe40000000000 */
[----:B-1----:R-:W-:Y:S02]  /*7910*/  IABS R16, R0 ;  /* 0x0000000000107213 */ /* 0x002fe40000000000 */
[----:B------:R-:W0:Y:S01]  /*7920*/  I2F.RP R10, R8 ;  /* 0x00000008000a7306 */ /* 0x000e220000209400 */
[----:B------:R-:W-:-:S07]  /*7930*/  IABS R18, R13 ;  /* 0x0000000d00127213 */ /* 0x000fce0000000000 */
[----:B0-----:R-:W3:Y:S02]  /*7940*/  MUFU.RCP R10, R10 ;  /* 0x0000000a000a7308 */ /* 0x001ee40000001000 */
[----:B---3--:R-:W-:Y:S02]  /*7950*/  VIADD R6, R10, 0xffffffe ;  /* 0x0ffffffe0a067836 */ /* 0x008fe40000000000 */
[----:B------:R-:W-:-:S04]  /*7960*/  IMAD.MOV R10, RZ, RZ, -R18 ;  /* 0x000000ffff0a7224 */ /* 0x000fc800078e0a12 */
[----:B------:R0:W1:Y:S02]  /*7970*/  F2I.FTZ.U32.TRUNC.NTZ R7, R6 ;  /* 0x0000000600077305 */ /* 0x000064000021f000 */
[----:B0-----:R-:W-:Y:S02]  /*7980*/  HFMA2 R6, -RZ, RZ, 0, 0 ;  /* 0x00000000ff067431 */ /* 0x001fe400000001ff */
[----:B-1----:R-:W-:-:S04]  /*7990*/  IMAD.MOV R23, RZ, RZ, -R7 ;  /* 0x000000ffff177224 */ /* 0x002fc800078e0a07 */
[----:B------:R-:W-:-:S04]  /*79a0*/  IMAD R23, R23, R8, RZ ;  /* 0x0000000817177224 */ /* 0x000fc800078e02ff */
[----:B------:R-:W-:Y:S01]  /*79b0*/  IMAD.HI.U32 R7, R7, R23, R6 ;  /* 0x0000001707077227 */ /* 0x000fe200078e0006 */
[----:B------:R-:W-:-:S05]  /*79c0*/  LOP3.LUT R6, R0, R13, RZ, 0x3c, !PT ;  /* 0x0000000d00067212 */ /* 0x000fca00078e3cff */
[----:B------:R-:W-:-:S04]  /*79d0*/  IMAD.HI.U32 R7, R7, R16, RZ ;  /* 0x0000001007077227 */ /* 0x000fc800078e00ff */
[----:B------:R-:W-:-:S05]  /*79e0*/  IMAD R23, R7, R10, R16 ;  /* 0x0000000a07177224 */ /* 0x000fca00078e0210 */
[----:B------:R-:W-:-:S13]  /*79f0*/  ISETP.GT.U32.AND P2, PT, R8, R23, PT ;  /* 0x000000170800720c */ /* 0x000fda0003f44070 */
[----:B------:R-:W-:Y:S01]  /*7a00*/  @!P2 IMAD.IADD R23, R23, 0x1, -R8 ;  /* 0x000000011717a824 */ /* 0x000fe200078e0a08 */
[----:B------:R-:W-:Y:S02]  /*7a10*/  @!P2 IADD3 R7, PT, PT, R7, 0x1, RZ ;  /* 0x000000010707a810 */ /* 0x000fe40007ffe0ff */
[----:B------:R-:W-:Y:S02]  /*7a20*/  ISETP.GE.AND P2, PT, R6, RZ, PT ;  /* 0x000000ff0600720c */ /* 0x000fe40003f46270 */
[----:B------:R-:W-:Y:S02]  /*7a30*/  ISETP.GE.U32.AND P6, PT, R23, R8, PT ;  /* 0x000000081700720c */ /* 0x000fe40003fc6070 */
[----:B------:R-:W-:-:S11]  /*7a40*/  LEA R8, R3, UR42, 0x2 ;  /* 0x0000002a03087c11 */ /* 0x000fd6000f8e10ff */
[----:B------:R-:W-:Y:S01]  /*7a50*/  @P6 VIADD R7, R7, 0x1 ;  /* 0x0000000107076836 */ /* 0x000fe20000000000 */
[----:B------:R-:W-:-:S03]  /*7a60*/  ISETP.NE.AND P6, PT, R13, RZ, PT ;  /* 0x000000ff0d00720c */ /* 0x000fc60003fc5270 */
[----:B------:R-:W-:-:S10]  /*7a70*/  @!P2 IMAD.MOV R7, RZ, RZ, -R7 ;  /* 0x000000ffff07a224 */ /* 0x000fd400078e0a07 */
[----:B------:R-:W-:-:S04]  /*7a80*/  @!P6 LOP3.LUT R7, RZ, R13, RZ, 0x33, !PT ;  /* 0x0000000dff07e212 */ /* 0x000fc800078e33ff */
[----:B------:R-:W-:-:S05]  /*7a90*/  IADD3 R6, PT, PT, -R7, RZ, RZ ;  /* 0x000000ff07067210 */ /* 0x000fca0007ffe1ff */
[----:B------:R-:W-:Y:S02]  /*7aa0*/  IMAD R13, R13, R6, R0 ;  /* 0x000000060d0d7224 */ /* 0x000fe400078e0200 */
[----:B------:R-:W-:-:S03]  /*7ab0*/  IMAD.MOV.U32 R0, RZ, RZ, R7 ;  /* 0x000000ffff007224 */ /* 0x000fc600078e0007 */
[----:B------:R0:W-:Y:S04]  /*7ac0*/  STL [R8], R13 ;  /* 0x0000000d08007387 */ /* 0x0001e80000100800 */
.L_x_233:
[----:B------:R4:W-:Y:S01]  /*7ad0*/  @!P1 STL [R14], RZ ;  /* 0x000000ff0e009387 */ /* 0x0009e20000100800 */
[----:B------:R-:W-:Y:S01]  /*7ae0*/  @!P3 LEA R10, R17, UR42, 0x2 ;  /* 0x0000002a110abc11 */ /* 0x000fe2000f8e10ff */
[----:B------:R-:W-:Y:S06]  /*7af0*/  @!P1 BRA `(.L_x_234) ;  /* 0x0000000000789947 */ /* 0x000fec0003800000 */
[-C--:B------:R-:W-:Y:S02]  /*7b00*/  IABS R3, R15.reuse ;  /* 0x0000000f00037213 */ /* 0x080fe40000000000 */
[----:B-1----:R-:W-:Y:S02]  /*7b10*/  IABS R16, R0 ;  /* 0x0000000000107213 */ /* 0x002fe40000000000 */
[----:B0-2---:R-:W0:Y:S01]  /*7b20*/  I2F.RP R8, R3 ;  /* 0x0000000300087306 */ /* 0x005e220000209400 */
[----:B------:R-:W-:-:S07]  /*7b30*/  IABS R18, R15 ;  /* 0x0000000f00127213 */ /* 0x000fce0000000000 */
[----:B0-----:R-:W3:Y:S02]  /*7b40*/  MUFU.RCP R8, R8 ;  /* 0x0000000800087308 */ /* 0x001ee40000001000 */
[----:B---3--:R-:W-:Y:S01]  /*7b50*/  VIADD R6, R8, 0xffffffe ;  /* 0x0ffffffe08067836 */ /* 0x008fe20000000000 */
[----:B------:R-:W-:-:S05]  /*7b60*/  IADD3 R8, PT, PT, RZ, -R18, RZ ;  /* 0x80000012ff087210 */ /* 0x000fca0007ffe0ff */
[----:B------:R0:W4:Y:S02]  /*7b70*/  F2I.FTZ.U32.TRUNC.NTZ R7, R6 ;  /* 0x0000000600077305 */ /* 0x000124000021f000 */
[----:B0-----:R-:W-:Y:S01]  /*7b80*/  IMAD.MOV.U32 R6, RZ, RZ, RZ ;  /* 0x000000ffff067224 */ /* 0x001fe200078e00ff */
[----:B----4-:R-:W-:-:S05]  /*7b90*/  IADD3 R14, PT, PT, RZ, -R7, RZ ;  /* 0x80000007ff0e7210 */ /* 0x010fca0007ffe0ff */
[----:B------:R-:W-:Y:S02]  /*7ba0*/  IMAD R13, R14, R3, RZ ;  /* 0x000000030e0d7224 */ /* 0x000fe400078e02ff */
[----:B------:R-:W-:Y:S02]  /*7bb0*/  IMAD.MOV.U32 R14, RZ, RZ, R16 ;  /* 0x000000ffff0e7224 */ /* 0x000fe400078e0010 */
[----:B------:R-:W-:-:S06]  /*7bc0*/  IMAD.HI.U32 R7, R7, R13, R6 ;  /* 0x0000000d07077227 */ /* 0x000fcc00078e0006 */
[----:B------:R-:W-:-:S04]  /*7bd0*/  IMAD.HI.U32 R7, R7, R14, RZ ;  /* 0x0000000e07077227 */ /* 0x000fc800078e00ff */
[----:B------:R-:W-:-:S05]  /*7be0*/  IMAD R6, R7, R8, R14 ;  /* 0x0000000807067224 */ /* 0x000fca00078e020e */
[----:B------:R-:W-:-:S13]  /*7bf0*/  ISETP.GT.U32.AND P6, PT, R3, R6, PT ;  /* 0x000000060300720c */ /* 0x000fda0003fc4070 */
[----:B------:R-:W-:Y:S02]  /*7c00*/  @!P6 IMAD.IADD R6, R6, 0x1, -R3 ;  /* 0x000000010606e824 */ /* 0x000fe400078e0a03 */
[----:B------:R-:W-:Y:S01]  /*7c10*/  @!P6 VIADD R7, R7, 0x1 ;  /* 0x000000010707e836 */ /* 0x000fe20000000000 */
[----:B------:R-:W-:Y:S02]  /*7c20*/  ISETP.NE.AND P6, PT, R15, RZ, PT ;  /* 0x000000ff0f00720c */ /* 0x000fe40003fc5270 */
[----:B------:R-:W-:Y:S02]  /*7c30*/  ISETP.GE.U32.AND P1, PT, R6, R3, PT ;  /* 0x000000030600720c */ /* 0x000fe40003f26070 */
[----:B------:R-:W-:Y:S02]  /*7c40*/  LOP3.LUT R3, R0, R15, RZ, 0x3c, !PT ;  /* 0x0000000f00037212 */ /* 0x000fe400078e3cff */
[----:B------:R-:W-:Y:S02]  /*7c50*/  LEA R6, R5, UR42, 0x2 ;  /* 0x0000002a05067c11 */ /* 0x000fe4000f8e10ff */
[----:B------:R-:W-:-:S07]  /*7c60*/  ISETP.GE.AND P2, PT, R3, RZ, PT ;  /* 0x000000ff0300720c */ /* 0x000fce0003f46270 */
[----:B------:R-:W-:-:S06]  /*7c70*/  @P1 IADD3 R7, PT, PT, R7, 0x1, RZ ;  /* 0x0000000107071810 */ /* 0x000fcc0007ffe0ff */
[----:B------:R-:W-:Y:S01]  /*7c80*/  @!P2 IMAD.MOV R7, RZ, RZ, -R7 ;  /* 0x000000ffff07a224 */ /* 0x000fe200078e0a07 */
[----:B------:R-:W-:-:S05]  /*7c90*/  @!P6 LOP3.LUT R7, RZ, R15, RZ, 0x33, !PT ;  /* 0x0000000fff07e212 */ /* 0x000fca00078e33ff */
[----:B------:R-:W-:-:S04]  /*7ca0*/  IMAD.MOV R3, RZ, RZ, -R7 ;  /* 0x000000ffff037224 */ /* 0x000fc800078e0a07 */
[----:B------:R-:W-:Y:S01]  /*7cb0*/  IMAD R15, R15, R3, R0 ;  /* 0x000000030f0f7224 */ /* 0x000fe200078e0200 */
[----:B------:R-:W-:-:S04]  /*7cc0*/  MOV R0, R7 ;  /* 0x0000000700007202 */ /* 0x000fc80000000f00 */
[----:B------:R0:W-:Y:S03]  /*7cd0*/  STL [R6], R15 ;  /* 0x0000000f06007387 */ /* 0x0001e60000100800 */
.L_x_234:
[----:B------:R1:W-:Y:S01]  /*7ce0*/  @!P3 STL [R10], RZ ;  /* 0x000000ff0a00b387 */ /* 0x0003e20000100800 */
[----:B0-----:R-:W-:Y:S02]  /*7cf0*/  @!P4 LEA R15, R19, UR42, 0x2 ;  /* 0x0000002a130fcc11 */ /* 0x001fe4000f8e10ff */
[----:B------:R-:W-:Y:S01]  /*7d00*/  @!P5 LEA R3, R21, UR42, 0x2 ;  /* 0x0000002a1503dc11 */ /* 0x000fe2000f8e10ff */
[----:B------:R-:W-:Y:S06]  /*7d10*/  @!P3 BRA `(.L_x_235) ;  /* 0x000000000074b947 */ /* 0x000fec0003800000 */
[-C--:B--2---:R-:W-:Y:S02]  /*7d20*/  IABS R8, R27.reuse ;  /* 0x0000001b00087213 */ /* 0x084fe40000000000 */
[----:B----4-:R-:W-:Y:S02]  /*7d30*/  IABS R14, R0 ;  /* 0x00000000000e7213 */ /* 0x010fe40000000000 */
[----:B------:R-:W0:Y:S01]  /*7d40*/  I2F.RP R5, R8 ;  /* 0x0000000800057306 */ /* 0x000e220000209400 */
[----:B-1----:R-:W-:-:S05]  /*7d50*/  IABS R10, R27 ;  /* 0x0000001b000a7213 */ /* 0x002fca0000000000 */
[----:B------:R-:W-:Y:S02]  /*7d60*/  IMAD.MOV R10, RZ, RZ, -R10 ;  /* 0x000000ffff0a7224 */ /* 0x000fe400078e0a0a */
[----:B0-----:R-:W3:Y:S02]  /*7d70*/  MUFU.RCP R5, R5 ;  /* 0x0000000500057308 */ /* 0x001ee40000001000 */
[----:B---3--:R-:W-:-:S06]  /*7d80*/  VIADD R6, R5, 0xffffffe ;  /* 0x0ffffffe05067836 */ /* 0x008fcc0000000000 */
[----:B------:R0:W1:Y:S02]  /*7d90*/  F2I.FTZ.U32.TRUNC.NTZ R7, R6 ;  /* 0x0000000600077305 */ /* 0x000064000021f000 */
[----:B0-----:R-:W-:Y:S02]  /*7da0*/  HFMA2 R6, -RZ, RZ, 0, 0 ;  /* 0x00000000ff067431 */ /* 0x001fe400000001ff */
[----:B-1----:R-:W-:-:S04]  /*7db0*/  IMAD.MOV R13, RZ, RZ, -R7 ;  /* 0x000000ffff0d7224 */ /* 0x002fc800078e0a07 */
[----:B------:R-:W-:-:S04]  /*7dc0*/  IMAD R13, R13, R8, RZ ;  /* 0x000000080d0d7224 */ /* 0x000fc800078e02ff */
        /* <DEDUP_REMOVED lines=11> */
[----:B------:R-:W-:-:S06]  /*7e80*/  @P1 VIADD R7, R7, 0x1 ;  /* 0x0000000107071836 */ /* 0x000fcc0000000000 */
[----:B------:R-:W-:Y:S01]  /*7e90*/  @!P3 IMAD.MOV R7, RZ, RZ, -R7 ;  /* 0x000000ffff07b224 */ /* 0x000fe200078e0a07 */
[----:B------:R-:W-:-:S04]  /*7ea0*/  @!P2 LOP3.LUT R7, RZ, R27, RZ, 0x33, !PT ;  /* 0x0000001bff07a212 */ /* 0x000fc800078e33ff */
[----:B------:R-:W-:-:S05]  /*7eb0*/  IADD3 R5, PT, PT, -R7, RZ, RZ ;  /* 0x000000ff07057210 */ /* 0x000fca0007ffe1ff */
[----:B------:R-:W-:Y:S02]  /*7ec0*/  IMAD R27, R27, R5, R0 ;  /* 0x000000051b1b7224 */ /* 0x000fe400078e0200 */
[----:B------:R-:W-:-:S03]  /*7ed0*/  IMAD.MOV.U32 R0, RZ, RZ, R7 ;  /* 0x000000ffff007224 */ /* 0x000fc600078e0007 */
[----:B------:R0:W-:Y:S04]  /*7ee0*/  STL [R6], R27 ;  /* 0x0000001b06007387 */ /* 0x0001e80000100800 */
.L_x_235:
[----:B------:R0:W-:Y:S01]  /*7ef0*/  @!P4 STL [R15], RZ ;  /* 0x000000ff0f00c387 */ /* 0x0001e20000100800 */
[----:B------:R-:W-:Y:S05]  /*7f00*/  @!P4 BRA `(.L_x_236) ;  /* 0x000000000074c947 */ /* 0x000fea0003800000 */
[-C--:B--2---:R-:W-:Y:S02]  /*7f10*/  IABS R8, R9.reuse ;  /* 0x0000000900087213 */ /* 0x084fe40000000000 */
[----:B----4-:R-:W-:Y:S02]  /*7f20*/  IABS R14, R0 ;  /* 0x00000000000e7213 */ /* 0x010fe40000000000 */
[----:B------:R-:W2:Y:S01]  /*7f30*/  I2F.RP R5, R8 ;  /* 0x0000000800057306 */ /* 0x000ea20000209400 */
[----:B-1----:R-:W-:-:S05]  /*7f40*/  IABS R10, R9 ;  /* 0x00000009000a7213 */ /* 0x002fca0000000000 */
[----:B------:R-:W-:Y:S02]  /*7f50*/  IMAD.MOV R10, RZ, RZ, -R10 ;  /* 0x000000ffff0a7224 */ /* 0x000fe400078e0a0a */
[----:B--2---:R-:W0:Y:S02]  /*7f60*/  MUFU.RCP R5, R5 ;  /* 0x0000000500057308 */ /* 0x004e240000001000 */
[----:B0--3--:R-:W-:-:S06]  /*7f70*/  VIADD R6, R5, 0xffffffe ;  /* 0x0ffffffe05067836 */ /* 0x009fcc0000000000 */
[----:B------:R0:W1:Y:S02]  /*7f80*/  F2I.FTZ.U32.TRUNC.NTZ R7, R6 ;  /* 0x0000000600077305 */ /* 0x000064000021f000 */
[----:B0-----:R-:W-:Y:S01]  /*7f90*/  IMAD.MOV.U32 R6, RZ, RZ, RZ ;  /* 0x000000ffff067224 */ /* 0x001fe200078e00ff */
[----:B-1----:R-:W-:-:S05]  /*7fa0*/  IADD3 R13, PT, PT, RZ, -R7, RZ ;  /* 0x80000007ff0d7210 */ /* 0x002fca0007ffe0ff */
[----:B------:R-:W-:-:S04]  /*7fb0*/  IMAD R13, R13, R8, RZ ;  /* 0x000000080d0d7224 */ /* 0x000fc800078e02ff */
[----:B------:R-:W-:Y:S01]  /*7fc0*/  IMAD.HI.U32 R7, R7, R13, R6 ;  /* 0x0000000d07077227 */ /* 0x000fe200078e0006 */
[----:B------:R-:W-:-:S05]  /*7fd0*/  LEA R6, R19, UR42, 0x2 ;  /* 0x0000002a13067c11 */ /* 0x000fca000f8e10ff */
[----:B------:R-:W-:-:S04]  /*7fe0*/  IMAD.HI.U32 R7, R7, R14, RZ ;  /* 0x0000000e07077227 */ /* 0x000fc800078e00ff */
[----:B------:R-:W-:-:S05]  /*7ff0*/  IMAD R5, R7, R10, R14 ;  /* 0x0000000a07057224 */ /* 0x000fca00078e020e */
[----:B------:R-:W-:-:S13]  /*8000*/  ISETP.GT.U32.AND P2, PT, R8, R5, PT ;  /* 0x000000050800720c */ /* 0x000fda0003f44070 */
[-C--:B------:R-:W-:Y:S01]  /*8010*/  @!P2 IADD3 R5, PT, PT, R5, -R8.reuse, RZ ;  /* 0x800000080505a210 */ /* 0x080fe20007ffe0ff */
        /* <DEDUP_REMOVED lines=12> */
.L_x_236:
[----:B------:R1:W-:Y:S01]  /*80e0*/  @!P5 STL [R3], RZ ;  /* 0x000000ff0300d387 */ /* 0x0003e20000100800 */
[----:B0-----:R-:W-:Y:S01]  /*80f0*/  @!P5 MOV R9, RZ ;  /* 0x000000ff0009d202 */ /* 0x001fe20000000f00 */
[----:B------:R-:W-:Y:S06]  /*8100*/  @!P5 BRA `(.L_x_228) ;  /* 0x000000000078d947 */ /* 0x000fec0003800000 */
[-C--:B--2---:R-:W-:Y:S02]  /*8110*/  IABS R8, R11.reuse ;  /* 0x0000000b00087213 */ /* 0x084fe40000000000 */
[----:B----4-:R-:W-:Y:S02]  /*8120*/  IABS R14, R0 ;  /* 0x00000000000e7213 */ /* 0x010fe40000000000 */
[----:B-1----:R-:W0:Y:S01]  /*8130*/  I2F.RP R3, R8 ;  /* 0x0000000800037306 */ /* 0x002e220000209400 */
[----:B------:R-:W-:-:S05]  /*8140*/  IABS R9, R11 ;  /* 0x0000000b00097213 */ /* 0x000fca0000000000 */
[----:B------:R-:W-:Y:S02]  /*8150*/  IMAD.MOV R10, RZ, RZ, -R9 ;  /* 0x000000ffff0a7224 */ /* 0x000fe400078e0a09 */
[----:B------:R-:W-:Y:S01]  /*8160*/  IMAD.MOV.U32 R9, RZ, RZ, RZ ;  /* 0x000000ffff097224 */ /* 0x000fe200078e00ff */
        /* <DEDUP_REMOVED lines=24> */
.L_x_228:
[----:B------:R-:W-:-:S13]  /*82f0*/  ISETP.NE.AND P1, PT, R12, RZ, PT ;  /* 0x000000ff0c00720c */ /* 0x000fda0003f25270 */
[----:B------:R-:W-:Y:S05]  /*8300*/  @!P1 BRA `(.L_x_227) ;  /* 0x0000001000149947 */ /* 0x000fea0003800000 */
[----:B------:R-:W-:Y:S02]  /*8310*/  ISETP.GE.U32.AND P1, PT, R12, 0x4, PT ;  /* 0x000000040c00780c */ /* 0x000fe40003f26070 */
[----:B------:R-:W-:-:S11]  /*8320*/  LOP3.LUT R12, R4, 0x3, RZ, 0xc0, !PT ;  /* 0x00000003040c7812 */ /* 0x000fd600078ec0ff */
[----:B------:R-:W-:Y:S05]  /*8330*/  @!P1 BRA `(.L_x_237) ;  /* 0x0000000800449947 */ /* 0x000fea0003800000 */
[----:B0--3--:R-:W4:Y:S01]  /*8340*/  LDC.64 R6, c[0x0][0x3a0] ;  /* 0x0000e800ff067b82 */ /* 0x009f220000000a00 */
[C---:B------:R-:W-:Y:S01]  /*8350*/  IADD3 R11, PT, PT, R9.reuse, -0x1, RZ ;  /* 0xffffffff090b7810 */ /* 0x040fe20007ffe0ff */
[C---:B------:R-:W-:Y:S02]  /*8360*/  VIADD R5, R9.reuse, 0xfffffffe ;  /* 0xfffffffe09057836 */ /* 0x040fe40000000000 */
[----:B-1----:R-:W-:Y:S02]  /*8370*/  VIADD R3, R9, 0xfffffffd ;  /* 0xfffffffd09037836 */ /* 0x002fe40000000000 */
[----:B----4-:R-:W-:-:S04]  /*8380*/  IMAD.WIDE.U32 R14, R11, 0x4, R6 ;  /* 0x000000040b0e7825 */ /* 0x010fc800078e0006 */
[----:B------:R-:W-:Y:S02]  /*8390*/  IMAD.WIDE.U32 R20, R5, 0x4, R6 ;  /* 0x0000000405147825 */ /* 0x000fe400078e0006 */
[----:B------:R-:W3:Y:S01]  /*83a0*/  LDG.E R15, desc[UR36][R14.64] ;  /* 0x000000240e0f7981 */ /* 0x000ee2000c1e1900 */
[----:B------:R-:W-:-:S03]  /*83b0*/  IADD3 R9, PT, PT, R9, -0x4, RZ ;  /* 0xfffffffc09097810 */ /* 0x000fc60007ffe0ff */
[----:B------:R-:W4:Y:S01]  /*83c0*/  LDG.E R13, desc[UR36][R20.64] ;  /* 0x00000024140d7981 */ /* 0x000f22000c1e1900 */
[----:B------:R-:W-:-:S04]  /*83d0*/  IMAD.WIDE.U32 R18, R3, 0x4, R6 ;  /* 0x0000000403127825 */ /* 0x000fc800078e0006 */
[----:B------:R-:W-:Y:S02]  /*83e0*/  IMAD.WIDE.U32 R6, R9, 0x4, R6 ;  /* 0x0000000409067825 */ /* 0x000fe400078e0006 */
[----:B------:R-:W5:Y:S04]  /*83f0*/  LDG.E R19, desc[UR36][R18.64] ;  /* 0x0000002412137981 */ /* 0x000f68000c1e1900 */
[----:B------:R-:W2:Y:S01]  /*8400*/  LDG.E R17, desc[UR36][R6.64] ;  /* 0x0000002406117981 */ /* 0x000ea2000c1e1900 */
[----:B---3--:R-:W-:Y:S02]  /*8410*/  ISETP.GT.AND P4, PT, R15, RZ, PT ;  /* 0x000000ff0f00720c */ /* 0x008fe40003f84270 */
[----:B----4-:R-:W-:Y:S02]  /*8420*/  ISETP.GT.AND P3, PT, R13, RZ, PT ;  /* 0x000000ff0d00720c */ /* 0x010fe40003f64270 */
[----:B-----5:R-:W-:-:S09]  /*8430*/  ISETP.GT.AND P1, PT, R19, RZ, PT ;  /* 0x000000ff1300720c */ /* 0x020fd20003f24270 */
[----:B------:R-:W-:Y:S02]  /*8440*/  @!P4 LEA R10, R11, UR42, 0x2 ;  /* 0x0000002a0b0acc11 */ /* 0x000fe4000f8e10ff */
[----:B--2---:R-:W-:Y:S02]  /*8450*/  ISETP.GT.AND P2, PT, R17, RZ, PT ;  /* 0x000000ff1100720c */ /* 0x004fe40003f44270 */
[----:B------:R-:W-:Y:S01]  /*8460*/  @!P3 LEA R8, R5, UR42, 0x2 ;  /* 0x0000002a0508bc11 */ /* 0x000fe2000f8e10ff */
[----:B------:R0:W-:Y:S01]  /*8470*/  @!P4 STL [R10], RZ ;  /* 0x000000ff0a00c387 */ /* 0x0001e20000100800 */
[----:B------:R-:W-:Y:S09]  /*8480*/  @!P4 BRA `(.L_x_238) ;  /* 0x000000000074c947 */ /* 0x000ff20003800000 */
[-C--:B0-----:R-:W-:Y:S02]  /*8490*/  IABS R10, R15.reuse ;  /* 0x0000000f000a7213 */ /* 0x081fe40000000000 */
[----:B------:R-:W-:Y:S02]  /*84a0*/  IABS R16, R0 ;  /* 0x0000000000107213 */ /* 0x000fe40000000000 */
[----:B------:R-:W0:Y:S01]  /*84b0*/  I2F.RP R14, R10 ;  /* 0x0000000a000e7306 */ /* 0x000e220000209400 */
[----:B------:R-:W-:-:S07]  /*84c0*/  IABS R18, R15 ;  /* 0x0000000f00127213 */ /* 0x000fce0000000000 */
[----:B0-----:R-:W0:Y:S02]  /*84d0*/  MUFU.RCP R14, R14 ;  /* 0x0000000e000e7308 */ /* 0x001e240000001000 */
[----:B0-----:R-:W-:Y:S02]  /*84e0*/  VIADD R6, R14, 0xffffffe ;  /* 0x0ffffffe0e067836 */ /* 0x001fe40000000000 */
[----:B------:R-:W-:-:S04]  /*84f0*/  IMAD.MOV R14, RZ, RZ, -R18 ;  /* 0x000000ffff0e7224 */ /* 0x000fc800078e0a12 */
[----:B------:R0:W1:Y:S02]  /*8500*/  F2I.FTZ.U32.TRUNC.NTZ R7, R6 ;  /* 0x0000000600077305 */ /* 0x000064000021f000 */
[----:B0-----:R-:W-:Y:S01]  /*8510*/  MOV R6, RZ ;  /* 0x000000ff00067202 */ /* 0x001fe20000000f00 */
[----:B-1----:R-:W-:-:S04]  /*8520*/  IMAD.MOV R21, RZ, RZ, -R7 ;  /* 0x000000ffff157224 */ /* 0x002fc800078e0a07 */
        /* <DEDUP_REMOVED lines=14> */
[----:B------:R-:W-:-:S04]  /*8610*/  @!P6 LOP3.LUT R7, RZ, R15, RZ, 0x33, !PT ;  /* 0x0000000fff07e212 */ /* 0x000fc800078e33ff */
[----:B------:R-:W-:-:S05]  /*8620*/  IADD3 R6, PT, PT, -R7, RZ, RZ ;  /* 0x000000ff07067210 */ /* 0x000fca0007ffe1ff */
[----:B------:R-:W-:Y:S02]  /*8630*/  IMAD R15, R15, R6, R0 ;  /* 0x000000060f0f7224 */ /* 0x000fe400078e0200 */
[----:B------:R-:W-:-:S03]  /*8640*/  IMAD.MOV.U32 R0, RZ, RZ, R7 ;  /* 0x000000ffff007224 */ /* 0x000fc600078e0007 */
[----:B------:R1:W-:Y:S04]  /*8650*/  STL [R10], R15 ;  /* 0x0000000f0a007387 */ /* 0x0003e80000100800 */
.L_x_238:
[----:B------:R2:W-:Y:S01]  /*8660*/  @!P3 STL [R8], RZ ;  /* 0x000000ff0800b387 */ /* 0x0005e20000100800 */
[----:B------:R-:W-:Y:S02]  /*8670*/  @!P1 LEA R18, R3, UR42, 0x2 ;  /* 0x0000002a03129c11 */ /* 0x000fe4000f8e10ff */
[----:B------:R-:W-:Y:S01]  /*8680*/  @!P2 LEA R6, R9, UR42, 0x2 ;  /* 0x0000002a0906ac11 */ /* 0x000fe2000f8e10ff */
[----:B------:R-:W-:Y:S06]  /*8690*/  @!P3 BRA `(.L_x_239) ;  /* 0x000000000074b947 */ /* 0x000fec0003800000 */
[-C--:B--2---:R-:W-:Y:S02]  /*86a0*/  IABS R8, R13.reuse ;  /* 0x0000000d00087213 */ /* 0x084fe40000000000 */
[----:B------:R-:W-:Y:S02]  /*86b0*/  IABS R16, R0 ;  /* 0x0000000000107213 */ /* 0x000fe40000000000 */
[----:B------:R-:W2:Y:S01]  /*86c0*/  I2F.RP R7, R8 ;  /* 0x0000000800077306 */ /* 0x000ea20000209400 */
[----:B------:R-:W-:-:S05]  /*86d0*/  IABS R14, R13 ;  /* 0x0000000d000e7213 */ /* 0x000fca0000000000 */
[----:B------:R-:W-:Y:S02]  /*86e0*/  IMAD.MOV R14, RZ, RZ, -R14 ;  /* 0x000000ffff0e7224 */ /* 0x000fe400078e0a0e */
[----:B--2---:R-:W0:Y:S02]  /*86f0*/  MUFU.RCP R7, R7 ;  /* 0x0000000700077308 */ /* 0x004e240000001000 */
[----:B01----:R-:W-:-:S06]  /*8700*/  VIADD R10, R7, 0xffffffe ;  /* 0x0ffffffe070a7836 */ /* 0x003fcc0000000000 */
[----:B------:R0:W1:Y:S02]  /*8710*/  F2I.FTZ.U32.TRUNC.NTZ R11, R10 ;  /* 0x0000000a000b7305 */ /* 0x000064000021f000 */
[----:B0-----:R-:W-:Y:S01]  /*8720*/  IMAD.MOV.U32 R10, RZ, RZ, RZ ;  /* 0x000000ffff0a7224 */ /* 0x001fe200078e00ff */
[----:B-1----:R-:W-:-:S05]  /*8730*/  IADD3 R15, PT, PT, RZ, -R11, RZ ;  /* 0x8000000bff0f7210 */ /* 0x002fca0007ffe0ff */
[----:B------:R-:W-:-:S04]  /*8740*/  IMAD R15, R15, R8, RZ ;  /* 0x000000080f0f7224 */ /* 0x000fc800078e02ff */
[----:B------:R-:W-:-:S06]  /*8750*/  IMAD.HI.U32 R11, R11, R15, R10 ;  /* 0x0000000f0b0b7227 */ /* 0x000fcc00078e000a */
[----:B------:R-:W-:-:S04]  /*8760*/  IMAD.HI.U32 R11, R11, R16, RZ ;  /* 0x000000100b0b7227 */ /* 0x000fc800078e00ff */
[----:B------:R-:W-:-:S05]  /*8770*/  IMAD R7, R11, R14, R16 ;  /* 0x0000000e0b077224 */ /* 0x000fca00078e0210 */
[----:B------:R-:W-:-:S13]  /*8780*/  ISETP.GT.U32.AND P4, PT, R8, R7, PT ;  /* 0x000000070800720c */ /* 0x000fda0003f84070 */
[-C--:B------:R-:W-:Y:S01]  /*8790*/  @!P4 IADD3 R7, PT, PT, R7, -R8.reuse, RZ ;  /* 0x800000080707c210 */ /* 0x080fe20007ffe0ff */
[----:B------:R-:W-:Y:S01]  /*87a0*/  @!P4 VIADD R11, R11, 0x1 ;  /* 0x000000010b0bc836 */ /* 0x000fe20000000000 */
[----:B------:R-:W-:Y:S02]  /*87b0*/  ISETP.NE.AND P4, PT, R13, RZ, PT ;  /* 0x000000ff0d00720c */ /* 0x000fe40003f85270 */
[----:B------:R-:W-:Y:S02]  /*87c0*/  ISETP.GE.U32.AND P3, PT, R7, R8, PT ;  /* 0x000000080700720c */ /* 0x000fe40003f66070 */
[----:B------:R-:W-:Y:S02]  /*87d0*/  LOP3.LUT R7, R0, R13, RZ, 0x3c, !PT ;  /* 0x0000000d00077212 */ /* 0x000fe400078e3cff */
[----:B------:R-:W-:Y:S02]  /*87e0*/  LEA R8, R5, UR42, 0x2 ;  /* 0x0000002a05087c11 */ /* 0x000fe4000f8e10ff */
        /* <DEDUP_REMOVED lines=8> */
.L_x_239:
[----:B------:R4:W-:Y:S01]  /*8870*/  @!P1 STL [R18], RZ ;  /* 0x000000ff12009387 */ /* 0x0009e20000100800 */
[----:B------:R-:W-:Y:S05]  /*8880*/  @!P1 BRA `(.L_x_240) ;  /* 0x0000000000749947 */ /* 0x000fea0003800000 */
[-C--:B--23--:R-:W-:Y:S02]  /*8890*/  IABS R8, R19.reuse ;  /* 0x0000001300087213 */ /* 0x08cfe40000000000 */
[----:B------:R-:W-:Y:S02]  /*88a0*/  IABS R16, R0 ;  /* 0x0000000000107213 */ /* 0x000fe40000000000 */
[----:B------:R-:W2:Y:S01]  /*88b0*/  I2F.RP R5, R8 ;  /* 0x0000000800057306 */ /* 0x000ea20000209400 */
[----:B------:R-:W-:-:S04]  /*88c0*/  IABS R13, R19 ;  /* 0x00000013000d7213 */ /* 0x000fc80000000000 */
[----:B------:R-:W-:-:S03]  /*88d0*/  IADD3 R14, PT, PT, RZ, -R13, RZ ;  /* 0x8000000dff0e7210 */ /* 0x000fc60007ffe0ff */
[----:B--2---:R-:W0:Y:S02]  /*88e0*/  MUFU.RCP R5, R5 ;  /* 0x0000000500057308 */ /* 0x004e240000001000 */
[----:B01----:R-:W-:-:S06]  /*88f0*/  IADD3 R10, PT, PT, R5, 0xffffffe, RZ ;  /* 0x0ffffffe050a7810 */ /* 0x003fcc0007ffe0ff */
[----:B------:R0:W1:Y:S02]  /*8900*/  F2I.FTZ.U32.TRUNC.NTZ R11, R10 ;  /* 0x0000000a000b7305 */ /* 0x000064000021f000 */
[----:B0-----:R-:W-:Y:S02]  /*8910*/  IMAD.MOV.U32 R10, RZ, RZ, RZ ;  /* 0x000000ffff0a7224 */ /* 0x001fe400078e00ff */
[----:B-1----:R-:W-:-:S04]  /*8920*/  IMAD.MOV R7, RZ, RZ, -R11 ;  /* 0x000000ffff077224 */ /* 0x002fc800078e0a0b */
[----:B------:R-:W-:-:S04]  /*8930*/  IMAD R7, R7, R8, RZ ;  /* 0x0000000807077224 */ /* 0x000fc800078e02ff */
        /* <DEDUP_REMOVED lines=18> */
.L_x_240:
[----:B------:R0:W-:Y:S01]  /*8a60*/  @!P2 STL [R6], RZ ;  /* 0x000000ff0600a387 */ /* 0x0001e20000100800 */
[----:B------:R-:W-:Y:S05]  /*8a70*/  @!P2 BRA `(.L_x_237) ;  /* 0x000000000074a947 */ /* 0x000fea0003800000 */
[-C--:B0-23--:R-:W-:Y:S02]  /*8a80*/  IABS R8, R17.reuse ;  /* 0x0000001100087213 */ /* 0x08dfe40000000000 */
[----:B------:R-:W-:Y:S02]  /*8a90*/  IABS R14, R0 ;  /* 0x00000000000e7213 */ /* 0x000fe40000000000 */
[----:B------:R-:W0:Y:S01]  /*8aa0*/  I2F.RP R3, R8 ;  /* 0x0000000800037306 */ /* 0x000e220000209400 */
[----:B-1----:R-:W-:-:S05]  /*8ab0*/  IABS R10, R17 ;  /* 0x00000011000a7213 */ /* 0x002fca0000000000 */
[----:B------:R-:W-:Y:S02]  /*8ac0*/  IMAD.MOV R10, RZ, RZ, -R10 ;  /* 0x000000ffff0a7224 */ /* 0x000fe400078e0a0a */
[----:B0-----:R-:W0:Y:S02]  /*8ad0*/  MUFU.RCP R3, R3 ;  /* 0x0000000300037308 */ /* 0x001e240000001000 */
[----:B0-----:R-:W-:-:S06]  /*8ae0*/  VIADD R6, R3, 0xffffffe ;  /* 0x0ffffffe03067836 */ /* 0x001fcc0000000000 */
        /* <DEDUP_REMOVED lines=22> */
.L_x_237:
[----:B------:R-:W-:-:S13]  /*8c50*/  ISETP.NE.AND P1, PT, R12, RZ, PT ;  /* 0x000000ff0c00720c */ /* 0x000fda0003f25270 */
[----:B------:R-:W-:Y:S05]  /*8c60*/  @!P1 BRA `(.L_x_227) ;  /* 0x0000000400bc9947 */ /* 0x000fea0003800000 */
[----:B------:R-:W-:-:S13]  /*8c70*/  ISETP.NE.AND P1, PT, R12, 0x1, PT ;  /* 0x000000010c00780c */ /* 0x000fda0003f25270 */
[----:B------:R-:W-:Y:S05]  /*8c80*/  @!P1 BRA `(.L_x_241) ;  /* 0x0000000400289947 */ /* 0x000fea0003800000 */
[----:B---3--:R-:W0:Y:S01]  /*8c90*/  LDC.64 R12, c[0x0][0x3a0] ;  /* 0x0000e800ff0c7b82 */ /* 0x008e220000000a00 */
[C---:B------:R-:W-:Y:S01]  /*8ca0*/  VIADD R5, R9.reuse, 0xffffffff ;  /* 0xffffffff09057836 */ /* 0x040fe20000000000 */
[----:B------:R-:W-:-:S03]  /*8cb0*/  IADD3 R9, PT, PT, R9, -0x2, RZ ;  /* 0xfffffffe09097810 */ /* 0x000fc60007ffe0ff */
[----:B01----:R-:W-:-:S04]  /*8cc0*/  IMAD.WIDE.U32 R10, R5, 0x4, R12 ;  /* 0x00000004050a7825 */ /* 0x003fc800078e000c */
[----:B------:R-:W-:Y:S01]  /*8cd0*/  IMAD.WIDE.U32 R12, R9, 0x4, R12 ;  /* 0x00000004090c7825 */ /* 0x000fe200078e000c */
[----:B------:R-:W3:Y:S04]  /*8ce0*/  LDG.E R7, desc[UR36][R10.64] ;  /* 0x000000240a077981 */ /* 0x000ee8000c1e1900 */
[----:B------:R-:W5:Y:S01]  /*8cf0*/  LDG.E R3, desc[UR36][R12.64] ;  /* 0x000000240c037981 */ /* 0x000f62000c1e1900 */
[----:B---3--:R-:W-:Y:S02]  /*8d00*/  ISETP.GT.AND P1, PT, R7, RZ, PT ;  /* 0x000000ff0700720c */ /* 0x008fe40003f24270 */
[----:B-----5:R-:W-:-:S11]  /*8d10*/  ISETP.GT.AND P4, PT, R3, RZ, PT ;  /* 0x000000ff0300720c */ /* 0x020fd60003f84270 */
[----:B--2---:R-:W-:Y:S02]  /*8d20*/  @!P1 LEA R8, R5, UR42, 0x2 ;  /* 0x0000002a05089c11 */ /* 0x004fe4000f8e10ff */
[----:B------:R-:W-:-:S03]  /*8d30*/  @!P4 LEA R6, R9, UR42, 0x2 ;  /* 0x0000002a0906cc11 */ /* 0x000fc6000f8e10ff */
[----:B------:R0:W-:Y:S01]  /*8d40*/  @!P1 STL [R8], RZ ;  /* 0x000000ff08009387 */ /* 0x0001e20000100800 */
[----:B------:R-:W-:Y:S05]  /*8d50*/  @!P1 BRA `(.L_x_242) ;  /* 0x0000000000789947 */ /* 0x000fea0003800000 */
[-C--:B------:R-:W-:Y:S02]  /*8d60*/  IABS R13, R7.reuse ;  /* 0x00000007000d7213 */ /* 0x080fe40000000000 */
[----:B----4-:R-:W-:Y:S02]  /*8d70*/  IABS R14, R0 ;  /* 0x00000000000e7213 */ /* 0x010fe40000000000 */
[----:B0-----:R-:W0:Y:S01]  /*8d80*/  I2F.RP R8, R13 ;  /* 0x0000000d00087306 */ /* 0x001e220000209400 */
        /* <DEDUP_REMOVED lines=27> */
.L_x_242:
[----:B------:R2:W-:Y:S01]  /*8f40*/  @!P4 STL [R6], RZ ;  /* 0x000000ff0600c387 */ /* 0x0005e20000100800 */
[----:B------:R-:W-:Y:S05]  /*8f50*/  @!P4 BRA `(.L_x_241) ;  /* 0x000000000074c947 */ /* 0x000fea0003800000 */
[-C--:B0-----:R-:W-:Y:S02]  /*8f60*/  IABS R8, R3.reuse ;  /* 0x0000000300087213 */ /* 0x081fe40000000000 */
[----:B------:R-:W-:Y:S02]  /*8f70*/  IABS R12, R0 ;  /* 0x00000000000c7213 */ /* 0x000fe40000000000 */
[----:B------:R-:W0:Y:S01]  /*8f80*/  I2F.RP R5, R8 ;  /* 0x0000000800057306 */ /* 0x000e220000209400 */
[----:B-1----:R-:W-:-:S04]  /*8f90*/  IABS R10, R3 ;  /* 0x00000003000a7213 */ /* 0x002fc80000000000 */
[----:B------:R-:W-:-:S03]  /*8fa0*/  IADD3 R10, PT, PT, RZ, -R10, RZ ;  /* 0x8000000aff0a7210 */ /* 0x000fc60007ffe0ff */
[----:B0-----:R-:W2:Y:S02]  /*8fb0*/  MUFU.RCP R5, R5 ;  /* 0x0000000500057308 */ /* 0x001ea40000001000 */
[----:B--2---:R-:W-:-:S06]  /*8fc0*/  IADD3 R6, PT, PT, R5, 0xffffffe, RZ ;  /* 0x0ffffffe05067810 */ /* 0x004fcc0007ffe0ff */
[----:B------:R0:W1:Y:S02]  /*8fd0*/  F2I.FTZ.U32.TRUNC.NTZ R7, R6 ;  /* 0x0000000600077305 */ /* 0x000064000021f000 */
[----:B0-----:R-:W-:Y:S02]  /*8fe0*/  IMAD.MOV.U32 R6, RZ, RZ, RZ ;  /* 0x000000ffff067224 */ /* 0x001fe400078e00ff */
[----:B-1----:R-:W-:-:S04]  /*8ff0*/  IMAD.MOV R11, RZ, RZ, -R7 ;  /* 0x000000ffff0b7224 */ /* 0x002fc800078e0a07 */
[----:B------:R-:W-:-:S04]  /*9000*/  IMAD R11, R11, R8, RZ ;  /* 0x000000080b0b7224 */ /* 0x000fc800078e02ff */
[----:B------:R-:W-:Y:S01]  /*9010*/  IMAD.HI.U32 R7, R7, R11, R6 ;  /* 0x0000000b07077227 */ /* 0x000fe200078e0006 */
[----:B------:R-:W-:-:S05]  /*9020*/  LEA R6, R9, UR42, 0x2 ;  /* 0x0000002a09067c11 */ /* 0x000fca000f8e10ff */
        /* <DEDUP_REMOVED lines=16> */
.L_x_241:
[----:B01----:R-:W-:-:S04]  /*9130*/  LOP3.LUT R3, R4, 0x1, RZ, 0xc0, !PT ;  /* 0x0000000104037812 */ /* 0x003fc800078ec0ff */
[----:B------:R-:W-:-:S13]  /*9140*/  ISETP.NE.U32.AND P1, PT, R3, 0x1, PT ;  /* 0x000000010300780c */ /* 0x000fda0003f25070 */
[----:B------:R-:W-:Y:S05]  /*9150*/  @P1 BRA `(.L_x_227) ;  /* 0x0000000000801947 */ /* 0x000fea0003800000 */
[----:B--23--:R-:W0:Y:S01]  /*9160*/  LDC.64 R6, c[0x0][0x3a0] ;  /* 0x0000e800ff067b82 */ /* 0x00ce220000000a00 */
[----:B------:R-:W-:-:S04]  /*9170*/  VIADD R9, R9, 0xffffffff ;  /* 0xffffffff09097836 */ /* 0x000fc80000000000 */
[----:B0-----:R-:W-:-:S05]  /*9180*/  IMAD.WIDE.U32 R6, R9, 0x4, R6 ;  /* 0x0000000409067825 */ /* 0x001fca00078e0006 */
[----:B------:R-:W2:Y:S02]  /*9190*/  LDG.E R11, desc[UR36][R6.64] ;  /* 0x00000024060b7981 */ /* 0x000ea4000c1e1900 */
[----:B--2---:R-:W-:-:S13]  /*91a0*/  ISETP.GT.AND P1, PT, R11, RZ, PT ;  /* 0x000000ff0b00720c */ /* 0x004fda0003f24270 */
[----:B------:R-:W-:-:S05]  /*91b0*/  @!P1 LEA R3, R9, UR42, 0x2 ;  /* 0x0000002a09039c11 */ /* 0x000fca000f8e10ff */
[----:B------:R0:W-:Y:S01]  /*91c0*/  @!P1 STL [R3], RZ ;  /* 0x000000ff03009387 */ /* 0x0001e20000100800 */
[----:B------:R-:W-:Y:S05]  /*91d0*/  @!P1 BRA `(.L_x_227) ;  /* 0x0000000000609947 */ /* 0x000fea0003800000 */
[-C--:B------:R-:W-:Y:S02]  /*91e0*/  IABS R8, R11.reuse ;  /* 0x0000000b00087213 */ /* 0x080fe40000000000 */
[----:B------:R-:W-:Y:S02]  /*91f0*/  IABS R12, R11 ;  /* 0x0000000b000c7213 */ /* 0x000fe40000000000 */
[----:B0-----:R-:W0:Y:S01]  /*9200*/  I2F.RP R3, R8 ;  /* 0x0000000800037306 */ /* 0x001e220000209400 */
[----:B------:R-:W-:Y:S02]  /*9210*/  IABS R10, R0 ;  /* 0x00000000000a7213 */ /* 0x000fe40000000000 */
[----:B------:R-:W-:Y:S02]  /*9220*/  ISETP.GE.AND P3, PT, R0, RZ, PT ;  /* 0x000000ff0000720c */ /* 0x000fe40003f66270 */
[----:B------:R-:W-:-:S03]  /*9230*/  LEA R0, R9, UR42, 0x2 ;  /* 0x0000002a09007c11 */ /* 0x000fc6000f8e10ff */
[----:B0-----:R-:W0:Y:S02]  /*9240*/  MUFU.RCP R3, R3 ;  /* 0x0000000300037308 */ /* 0x001e240000001000 */
[----:B0-----:R-:W-:Y:S02]  /*9250*/  VIADD R6, R3, 0xffffffe ;  /* 0x0ffffffe03067836 */ /* 0x001fe40000000000 */
[----:B------:R-:W-:-:S04]  /*9260*/  IMAD.MOV R3, RZ, RZ, -R12 ;  /* 0x000000ffff037224 */ /* 0x000fc800078e0a0c */
        /* <DEDUP_REMOVED lines=8> */
[----:B------:R-:W-:Y:S02]  /*92f0*/  @!P1 IADD3 R7, PT, PT, R7, -R8, RZ ;  /* 0x8000000807079210 */ /* 0x000fe40007ffe0ff */
[----:B------:R-:W-:Y:S02]  /*9300*/  ISETP.NE.AND P1, PT, R11, RZ, PT ;  /* 0x000000ff0b00720c */ /* 0x000fe40003f25270 */
[----:B------:R-:W-:-:S13]  /*9310*/  ISETP.GT.U32.AND P2, PT, R8, R7, PT ;  /* 0x000000070800720c */ /* 0x000fda0003f44070 */
[----:B------:R-:W-:-:S04]  /*9320*/  @!P2 IMAD.IADD R7, R7, 0x1, -R8 ;  /* 0x000000010707a824 */ /* 0x000fc800078e0a08 */
[----:B------:R-:W-:Y:S01]  /*9330*/  @!P3 IMAD.MOV R7, RZ, RZ, -R7 ;  /* 0x000000ffff07b224 */ /* 0x000fe200078e0a07 */
[----:B------:R-:W-:-:S05]  /*9340*/  @!P1 LOP3.LUT R7, RZ, R11, RZ, 0x33, !PT ;  /* 0x0000000bff079212 */ /* 0x000fca00078e33ff */
[----:B------:R0:W-:Y:S02]  /*9350*/  STL [R0], R7 ;  /* 0x0000000700007387 */ /* 0x0001e40000100800 */
.L_x_227:
[----:B------:R-:W5:Y:S01]  /*9360*/  LDCU UR4, c[0x0][0x3dc] ;  /* 0x00007b80ff0477ac */ /* 0x000f620008000800 */
[----:B------:R-:W-:Y:S02]  /*9370*/  CS2R R20, SRZ ;  /* 0x0000000000147805 */ /* 0x000fe4000001ff00 */
[----:B0-23--:R-:W-:Y:S02]  /*9380*/  CS2R R6, SRZ ;  /* 0x0000000000067805 */ /* 0x00dfe4000001ff00 */
[----:B-----5:R-:W-:-:S04]  /*9390*/  MOV R9, UR4 ;  /* 0x0000000400097c02 */ /* 0x020fc80008000f00 */
[----:B------:R-:W-:-:S13]  /*93a0*/  ISETP.NE.AND P1, PT, R9, -0x1, PT ;  /* 0xffffffff0900780c */ /* 0x000fda0003f25270 */
[----:B------:R-:W-:Y:S05]  /*93b0*/  @!P1 BRA `(.L_x_243) ;  /* 0x0000001800249947 */ /* 0x000fea0003800000 */
[----:B------:R-:W-:Y:S02]  /*93c0*/  HFMA2 R8, -RZ, RZ, 0, 0 ;  /* 0x00000000ff087431 */ /* 0x000fe400000001ff */
[C---:B-1----:R-:W-:Y:S02]  /*93d0*/  VIADD R3, R1.reuse, 0x50 ;  /* 0x0000005001037836 */ /* 0x042fe40000000000 */
[----:B------:R-:W-:Y:S02]  /*93e0*/  VIADD R5, R1, 0x70 ;  /* 0x0000007001057836 */ /* 0x000fe40000000000 */
[----:B------:R-:W-:Y:S01]  /*93f0*/  IMAD.MOV.U32 R10, RZ, RZ, RZ ;  /* 0x000000ffff0a7224 */ /* 0x000fe200078e00ff */
[----:B------:R-:W-:Y:S06]  /*9400*/  @!P0 BRA `(.L_x_244) ;  /* 0x0000000400f48947 */ /* 0x000fec0003800000 */
[C---:B------:R-:W-:Y:S01]  /*9410*/  ISETP.GE.U32.AND P0, PT, R4.reuse, 0x4, PT ;  /* 0x000000040400780c */ /* 0x040fe20003f06070 */
[----:B------:R-:W-:Y:S01]  /*9420*/  IMAD.MOV.U32 R0, RZ, RZ, RZ ;  /* 0x000000ffff007224 */ /* 0x000fe200078e00ff */
[----:B------:R-:W-:Y:S01]  /*9430*/  LOP3.LUT R6, R4, 0x3, RZ, 0xc0, !PT ;  /* 0x0000000304067812 */ /* 0x000fe200078ec0ff */
[----:B------:R-:W-:Y:S01]  /*9440*/  IMAD.MOV.U32 R8, RZ, RZ, RZ ;  /* 0x000000ffff087224 */ /* 0x000fe200078e00ff */
[----:B------:R-:W-:-:S09]  /*9450*/  MOV R10, RZ ;  /* 0x000000ff000a7202 */ /* 0x000fd20000000f00 */
[----:B------:R-:W-:Y:S05]  /*9460*/  @!P0 BRA `(.L_x_245) ;  /* 0x0000000400648947 */ /* 0x000fea0003800000 */
[----:B------:R-:W-:Y:S01]  /*9470*/  BSSY.RECONVERGENT B0, `(.L_x_245) ;  /* 0x0000058000007945 */ /* 0x000fe20003800200 */
[----:B------:R-:W-:Y:S01]  /*9480*/  LOP3.LUT R0, R4, 0x7ffffffc, RZ, 0xc0, !PT ;  /* 0x7ffffffc04007812 */ /* 0x000fe200078ec0ff */
[----:B------:R-:W-:Y:S01]  /*9490*/  IMAD.MOV R4, RZ, RZ, -R9 ;  /* 0x000000ffff047224 */ /* 0x000fe200078e0a09 */
[----:B------:R-:W-:Y:S02]  /*94a0*/  IADD3 R7, PT, PT, R1, 0x8, RZ ;  /* 0x0000000801077810 */ /* 0x000fe40007ffe0ff */
[----:B------:R-:W-:Y:S01]  /*94b0*/  CS2R R10, SRZ ;  /* 0x00000000000a7805 */ /* 0x000fe2000001ff00 */
[----:B------:R-:W-:-:S07]  /*94c0*/  IMAD.MOV.U32 R8, RZ, RZ, RZ ;  /* 0x000000ffff087224 */ /* 0x000fce00078e00ff */
.L_x_254:
[----:B------:R-:W-:Y:S01]  /*94d0*/  ISETP.NE.AND P0, PT, R4, RZ, PT ;  /* 0x000000ff0400720c */ /* 0x000fe20003f05270 */
[----:B------:R-:W-:-:S12]  /*94e0*/  BSSY.RECONVERGENT B1, `(.L_x_246) ;  /* 0x0000010000017945 */ /* 0x000fd80003800200 */
[----:B012---:R-:W-:Y:S05]  /*94f0*/  @!P0 BRA `(.L_x_247) ;  /* 0x0000000000388947 */ /* 0x007fea0003800000 */
[----:B------:R-:W0:Y:S02]  /*9500*/  LDCU UR4, c[0x0][0x3d4] ;  /* 0x00007a80ff0477ac */ /* 0x000e240008000800 */
[----:B0-----:R-:W-:Y:S01]  /*9510*/  ISETP.GE.AND P0, PT, R8, UR4, PT ;  /* 0x0000000408007c0c */ /* 0x001fe2000bf06270 */
[----:B------:R-:W0:-:S12]  /*9520*/  LDCU UR4, c[0x0][0x3d8] ;  /* 0x00007b00ff0477ac */ /* 0x000e180008000800 */
[----:B------:R-:W2:Y:S01]  /*9530*/  @!P0 LDL R9, [R7+-0x8] ;  /* 0xfffff80007098983 */ /* 0x000ea20000100800 */
[----:B----4-:R-:W-:Y:S01]  /*9540*/  @!P0 IMAD R14, R8, 0x4, R3 ;  /* 0x00000004080e8824 */ /* 0x010fe200078e0203 */
[----:B0-----:R-:W-:-:S04]  /*9550*/  ISETP.GE.AND P1, PT, R10, UR4, PT ;  /* 0x000000040a007c0c */ /* 0x001fc8000bf26270 */
[----:B--2---:R0:W-:Y:S09]  /*9560*/  @!P0 STL [R14], R9 ;  /* 0x000000090e008387 */ /* 0x0041f20000100800 */
[----:B------:R-:W2:Y:S01]  /*9570*/  @!P1 LDL R13, [R7+-0x8] ;  /* 0xfffff800070d9983 */ /* 0x000ea20000100800 */
[----:B------:R-:W-:Y:S01]  /*9580*/  @!P1 LEA R16, R10, R5, 0x2 ;  /* 0x000000050a109211 */ /* 0x000fe200078e10ff */
[----:B------:R-:W-:-:S02]  /*9590*/  @!P0 VIADD R12, R8, 0x1 ;  /* 0x00000001080c8836 */ /* 0x000fc40000000000 */
[----:B------:R-:W-:-:S03]  /*95a0*/  @!P1 VIADD R15, R10, 0x1 ;  /* 0x000000010a0f9836 */ /* 0x000fc60000000000 */
[----:B------:R-:W-:Y:S01]  /*95b0*/  @!P0 MOV R8, R12 ;  /* 0x0000000c00088202 */ /* 0x000fe20000000f00 */
[----:B------:R-:W-:Y:S01]  /*95c0*/  @!P1 IMAD.MOV.U32 R10, RZ, RZ, R15 ;  /* 0x000000ffff0a9224 */ /* 0x000fe200078e000f */
[----:B--2---:R0:W-:Y:S06]  /*95d0*/  @!P1 STL [R16], R13 ;  /* 0x0000000d10009387 */ /* 0x0041ec0000100800 */
.L_x_247:
[----:B------:R-:W-:Y:S05]  /*95e0*/  BSYNC.RECONVERGENT B1 ;  /* 0x0000000000017941 */ /* 0x000fea0003800200 */
.L_x_246:
[----:B------:R-:W1:Y:S01]  /*95f0*/  LDCU UR4, c[0x0][0x3dc] ;  /* 0x00007b80ff0477ac */ /* 0x000e620008000800 */
[C---:B------:R-:W-:Y:S01]  /*9600*/  VIADD R12, R11.reuse, 0x1 ;  /* 0x000000010b0c7836 */ /* 0x040fe20000000000 */
[----:B------:R-:W-:Y:S01]  /*9610*/  BSSY.RECONVERGENT B1, `(.L_x_248) ;  /* 0x0000016000017945 */ /* 0x000fe20003800200 */
[C---:B0---4-:R-:W-:Y:S02]  /*9620*/  VIADD R14, R11.reuse, 0x2 ;  /* 0x000000020b0e7836 */ /* 0x051fe40000000000 */
[----:B------:R-:W-:Y:S01]  /*9630*/  VIADD R16, R11, 0x3 ;  /* 0x000000030b107836 */ /* 0x000fe20000000000 */
[----:B-1----:R-:W-:-:S04]  /*9640*/  MOV R9, UR4 ;  /* 0x0000000400097c02 */ /* 0x002fc80008000f00 */
[-C--:B------:R-:W-:Y:S02]  /*9650*/  ISETP.NE.AND P0, PT, R12, R9.reuse, PT ;  /* 0x000000090c00720c */ /* 0x080fe40003f05270 */
[-C--:B------:R-:W-:Y:S02]  /*9660*/  ISETP.NE.AND P1, PT, R14, R9.reuse, PT ;  /* 0x000000090e00720c */ /* 0x080fe40003f25270 */
[----:B------:R-:W-:-:S09]  /*9670*/  ISETP.NE.AND P2, PT, R16, R9, PT ;  /* 0x000000091000720c */ /* 0x000fd20003f45270 */
[----:B------:R-:W-:Y:S05]  /*9680*/  @!P0 BRA `(.L_x_249) ;  /* 0x0000000000388947 */ /* 0x000fea0003800000 */
[----:B------:R-:W0:Y:S02]  /*9690*/  LDCU UR4, c[0x0][0x3d4] ;  /* 0x00007a80ff0477ac */ /* 0x000e240008000800 */
[----:B0-----:R-:W-:Y:S01]  /*96a0*/  ISETP.GE.AND P0, PT, R8, UR4, PT ;  /* 0x0000000408007c0c */ /* 0x001fe2000bf06270 */
[----:B------:R-:W0:-:S12]  /*96b0*/  LDCU UR4, c[0x0][0x3d8] ;  /* 0x00007b00ff0477ac */ /* 0x000e180008000800 */
[----:B------:R-:W2:Y:S01]  /*96c0*/  @!P0 LDL R12, [R7+-0x4] ;  /* 0xfffffc00070c8983 */ /* 0x000ea20000100800 */
[----:B------:R-:W-:Y:S02]  /*96d0*/  @!P0 LEA R15, R8, R3, 0x2 ;  /* 0x00000003080f8211 */ /* 0x000fe400078e10ff */
[----:B0-----:R-:W-:-:S03]  /*96e0*/  ISETP.GE.AND P3, PT, R10, UR4, PT ;  /* 0x000000040a007c0c */ /* 0x001fc6000bf66270 */
[----:B--2---:R0:W-:Y:S10]  /*96f0*/  @!P0 STL [R15], R12 ;  /* 0x0000000c0f008387 */ /* 0x0041f40000100800 */
[----:B------:R-:W2:Y:S01]  /*9700*/  @!P3 LDL R13, [R7+-0x4] ;  /* 0xfffffc00070db983 */ /* 0x000ea20000100800 */
[C---:B------:R-:W-:Y:S01]  /*9710*/  @!P3 IMAD R18, R10.reuse, 0x4, R5 ;  /* 0x000000040a12b824 */ /* 0x040fe200078e0205 */
[----:B------:R-:W-:Y:S01]  /*9720*/  @!P3 IADD3 R16, PT, PT, R10, 0x1, RZ ;  /* 0x000000010a10b810 */ /* 0x000fe20007ffe0ff */
[----:B------:R-:W-:-:S04]  /*9730*/  @!P0 VIADD R14, R8, 0x1 ;  /* 0x00000001080e8836 */ /* 0x000fc80000000000 */
[----:B------:R-:W-:Y:S02]  /*9740*/  @!P0 IMAD.MOV.U32 R8, RZ, RZ, R14 ;  /* 0x000000ffff088224 */ /* 0x000fe400078e000e */
[----:B------:R-:W-:Y:S01]  /*9750*/  @!P3 IMAD.MOV.U32 R10, RZ, RZ, R16 ;  /* 0x000000ffff0ab224 */ /* 0x000fe200078e0010 */
[----:B--2---:R0:W-:Y:S06]  /*9760*/  @!P3 STL [R18], R13 ;  /* 0x0000000d1200b387 */ /* 0x0041ec0000100800 */
.L_x_249:
[----:B------:R-:W-:Y:S05]  /*9770*/  BSYNC.RECONVERGENT B1 ;  /* 0x0000000000017941 */ /* 0x000fea0003800200 */
.L_x_248:
[----:B------:R-:W-:Y:S04]  /*9780*/  BSSY.RECONVERGENT B1, `(.L_x_250) ;  /* 0x0000010000017945 */ /* 0x000fe80003800200 */
[----:B------:R-:W-:Y:S05]  /*9790*/  @!P1 BRA `(.L_x_251) ;  /* 0x0000000000389947 */ /* 0x000fea0003800000 */
[----:B------:R-:W1:Y:S02]  /*97a0*/  LDCU UR4, c[0x0][0x3d4] ;  /* 0x00007a80ff0477ac */ /* 0x000e640008000800 */
[----:B-1----:R-:W-:Y:S01]  /*97b0*/  ISETP.GE.AND P0, PT, R8, UR4, PT ;  /* 0x0000000408007c0c */ /* 0x002fe2000bf06270 */
[----:B------:R-:W1:-:S12]  /*97c0*/  LDCU UR4, c[0x0][0x3d8] ;  /* 0x00007b00ff0477ac */ /* 0x000e580008000800 */
[----:B0-----:R-:W2:Y:S01]  /*97d0*/  @!P0 LDL R12, [R7] ;  /* 0x00000000070c8983 */ /* 0x001ea20000100800 */
[----:B------:R-:W-:Y:S02]  /*97e0*/  @!P0 LEA R15, R8, R3, 0x2 ;  /* 0x00000003080f8211 */ /* 0x000fe400078e10ff */
[----:B-1----:R-:W-:-:S03]  /*97f0*/  ISETP.GE.AND P1, PT, R10, UR4, PT ;  /* 0x000000040a007c0c */ /* 0x002fc6000bf26270 */
[----:B--2---:R1:W-:Y:S10]  /*9800*/  @!P0 STL [R15], R12 ;  /* 0x0000000c0f008387 */ /* 0x0043f40000100800 */
[----:B------:R-:W2:Y:S01]  /*9810*/  @!P1 LDL R13, [R7] ;  /* 0x00000000070d9983 */ /* 0x000ea20000100800 */
[C---:B------:R-:W-:Y:S01]  /*9820*/  @!P1 IMAD R18, R10.reuse, 0x4, R5 ;  /* 0x000000040a129824 */ /* 0x040fe200078e0205 */
[----:B------:R-:W-:Y:S01]  /*9830*/  @!P1 IADD3 R16, PT, PT, R10, 0x1, RZ ;  /* 0x000000010a109810 */ /* 0x000fe20007ffe0ff */
[----:B------:R-:W-:-:S04]  /*9840*/  @!P0 VIADD R14, R8, 0x1 ;  /* 0x00000001080e8836 */ /* 0x000fc80000000000 */
[----:B------:R-:W-:Y:S02]  /*9850*/  @!P0 IMAD.MOV.U32 R8, RZ, RZ, R14 ;  /* 0x000000ffff088224 */ /* 0x000fe400078e000e */
[----:B------:R-:W-:Y:S01]  /*9860*/  @!P1 IMAD.MOV.U32 R10, RZ, RZ, R16 ;  /* 0x000000ffff0a9224 */ /* 0x000fe200078e0010 */
[----:B--2---:R1:W-:Y:S06]  /*9870*/  @!P1 STL [R18], R13 ;  /* 0x0000000d12009387 */ /* 0x0043ec0000100800 */
.L_x_251:
[----:B------:R-:W-:Y:S05]  /*9880*/  BSYNC.RECONVERGENT B1 ;  /* 0x0000000000017941 */ /* 0x000fea0003800200 */
.L_x_250:
[----:B------:R-:W-:Y:S04]  /*9890*/  BSSY.RECONVERGENT B1, `(.L_x_252) ;  /* 0x0000010000017945 */ /* 0x000fe80003800200 */
[----:B------:R-:W-:Y:S05]  /*98a0*/  @!P2 BRA `(.L_x_253) ;  /* 0x000000000038a947 */ /* 0x000fea0003800000 */
[----:B------:R-:W2:Y:S02]  /*98b0*/  LDCU UR4, c[0x0][0x3d4] ;  /* 0x00007a80ff0477ac */ /* 0x000ea40008000800 */
[----:B--2---:R-:W-:Y:S01]  /*98c0*/  ISETP.GE.AND P0, PT, R8, UR4, PT ;  /* 0x0000000408007c0c */ /* 0x004fe2000bf06270 */
[----:B------:R-:W2:-:S12]  /*98d0*/  LDCU UR4, c[0x0][0x3d8] ;  /* 0x00007b00ff0477ac */ /* 0x000e980008000800 */
[----:B01----:R-:W3:Y:S01]  /*98e0*/  @!P0 LDL R12, [R7+0x4] ;  /* 0x00000400070c8983 */ /* 0x003ee20000100800 */
[----:B------:R-:W-:Y:S02]  /*98f0*/  @!P0 LEA R15, R8, R3, 0x2 ;  /* 0x00000003080f8211 */ /* 0x000fe400078e10ff */
[----:B--2---:R-:W-:-:S03]  /*9900*/  ISETP.GE.AND P1, PT, R10, UR4, PT ;  /* 0x000000040a007c0c */ /* 0x004fc6000bf26270 */
[----:B---3--:R2:W-:Y:S10]  /*9910*/  @!P0 STL [R15], R12 ;  /* 0x0000000c0f008387 */ /* 0x0085f40000100800 */
[----:B------:R-:W3:Y:S01]  /*9920*/  @!P1 LDL R13, [R7+0x4] ;  /* 0x00000400070d9983 */ /* 0x000ee20000100800 */
[C---:B------:R-:W-:Y:S01]  /*9930*/  @!P1 IMAD R18, R10.reuse, 0x4, R5 ;  /* 0x000000040a129824 */ /* 0x040fe200078e0205 */
[----:B------:R-:W-:Y:S01]  /*9940*/  @!P1 IADD3 R16, PT, PT, R10, 0x1, RZ ;  /* 0x000000010a109810 */ /* 0x000fe20007ffe0ff */
[----:B------:R-:W-:-:S04]  /*9950*/  @!P0 VIADD R14, R8, 0x1 ;  /* 0x00000001080e8836 */ /* 0x000fc80000000000 */
[----:B------:R-:W-:Y:S02]  /*9960*/  @!P0 IMAD.MOV.U32 R8, RZ, RZ, R14 ;  /* 0x000000ffff088224 */ /* 0x000fe400078e000e */
[----:B------:R-:W-:Y:S01]  /*9970*/  @!P1 IMAD.MOV.U32 R10, RZ, RZ, R16 ;  /* 0x000000ffff0a9224 */ /* 0x000fe200078e0010 */
[----:B---3--:R2:W-:Y:S06]  /*9980*/  @!P1 STL [R18], R13 ;  /* 0x0000000d12009387 */ /* 0x0085ec0000100800 */
.L_x_253:
[----:B------:R-:W-:Y:S05]  /*9990*/  BSYNC.RECONVERGENT B1 ;  /* 0x0000000000017941 */ /* 0x000fea0003800200 */
.L_x_252:
[----:B------:R-:W-:Y:S01]  /*99a0*/  IADD3 R11, PT, PT, R11, 0x4, RZ ;  /* 0x000000040b0b7810 */ /* 0x000fe20007ffe0ff */
[----:B------:R-:W-:Y:S02]  /*99b0*/  VIADD R4, R4, 0x4 ;  /* 0x0000000404047836 */ /* 0x000fe40000000000 */
[----:B------:R-:W-:Y:S01]  /*99c0*/  VIADD R7, R7, 0x10 ;  /* 0x0000001007077836 */ /* 0x000fe20000000000 */
[----:B------:R-:W-:-:S13]  /*99d0*/  ISETP.NE.AND P0, PT, R11, R0, PT ;  /* 0x000000000b00720c */ /* 0x000fda0003f05270 */
[----:B------:R-:W-:Y:S05]  /*99e0*/  @P0 BRA `(.L_x_254) ;  /* 0xfffffff800b80947 */ /* 0x000fea000383ffff */
[----:B------:R-:W-:Y:S05]  /*99f0*/  BSYNC.RECONVERGENT B0 ;  /* 0x0000000000007941 */ /* 0x000fea0003800200 */
.L_x_245:
[----:B------:R-:W-:Y:S01]  /*9a00*/  ISETP.NE.AND P0, PT, R6, RZ, PT ;  /* 0x000000ff0600720c */ /* 0x000fe20003f05270 */
[----:B------:R-:W-:-:S12]  /*9a10*/  BSSY.RECONVERGENT B0, `(.L_x_244) ;  /* 0x000001c000007945 */ /* 0x000fd80003800200 */
[----:B------:R-:W-:Y:S05]  /*9a20*/  @!P0 BRA `(.L_x_255) ;  /* 0x0000000000688947 */ /* 0x000fea0003800000 */
[----:B------:R-:W-:Y:S01]  /*9a30*/  IADD3 R6, PT, PT, -R6, RZ, RZ ;  /* 0x000000ff06067210 */ /* 0x000fe20007ffe1ff */
[C---:B------:R-:W-:Y:S02]  /*9a40*/  IMAD.IADD R9, R0.reuse, 0x1, -R9 ;  /* 0x0000000100097824 */ /* 0x040fe400078e0a09 */
[----:B------:R-:W-:-:S07]  /*9a50*/  IMAD R7, R0, 0x4, R1 ;  /* 0x0000000400077824 */ /* 0x000fce00078e0201 */
.L_x_258:
[----:B------:R-:W-:Y:S01]  /*9a60*/  ISETP.NE.AND P0, PT, R9, RZ, PT ;  /* 0x000000ff0900720c */ /* 0x000fe20003f05270 */
[----:B------:R-:W-:Y:S01]  /*9a70*/  VIADD R6, R6, 0x1 ;  /* 0x0000000106067836 */ /* 0x000fe20000000000 */
[----:B------:R-:W-:Y:S04]  /*9a80*/  BSSY.RECONVERGENT B1, `(.L_x_256) ;  /* 0x0000011000017945 */ /* 0x000fe80003800200 */
[----:B------:R-:W-:-:S07]  /*9a90*/  ISETP.NE.AND P1, PT, R6, RZ, PT ;  /* 0x000000ff0600720c */ /* 0x000fce0003f25270 */
[----:B---3--:R-:W-:Y:S06]  /*9aa0*/  @!P0 BRA `(.L_x_257) ;  /* 0x0000000000388947 */ /* 0x008fec0003800000 */
[----:B------:R-:W3:Y:S02]  /*9ab0*/  LDCU UR4, c[0x0][0x3d4] ;  /* 0x00007a80ff0477ac */ /* 0x000ee40008000800 */
[----:B---3--:R-:W-:Y:S01]  /*9ac0*/  ISETP.GE.AND P0, PT, R8, UR4, PT ;  /* 0x0000000408007c0c */ /* 0x008fe2000bf06270 */
[----:B------:R-:W3:-:S12]  /*9ad0*/  LDCU UR4, c[0x0][0x3d8] ;  /* 0x00007b00ff0477ac */ /* 0x000ed80008000800 */
[----:B------:R-:W5:Y:S01]  /*9ae0*/  @!P0 LDL R0, [R7] ;  /* 0x0000000007008983 */ /* 0x000f620000100800 */
[----:B012---:R-:W-:Y:S02]  /*9af0*/  @!P0 LEA R13, R8, R3, 0x2 ;  /* 0x00000003080d8211 */ /* 0x007fe400078e10ff */
[----:B---3--:R-:W-:-:S03]  /*9b00*/  ISETP.GE.AND P2, PT, R10, UR4, PT ;  /* 0x000000040a007c0c */ /* 0x008fc6000bf46270 */
[----:B-----5:R3:W-:Y:S10]  /*9b10*/  @!P0 STL [R13], R0 ;  /* 0x000000000d008387 */ /* 0x0207f40000100800 */
[----:B------:R-:W2:Y:S01]  /*9b20*/  @!P2 LDL R4, [R7] ;  /* 0x000000000704a983 */ /* 0x000ea20000100800 */
[C---:B------:R-:W-:Y:S01]  /*9b30*/  @!P2 IMAD R15, R10.reuse, 0x4, R5 ;  /* 0x000000040a0fa824 */ /* 0x040fe200078e0205 */
[----:B------:R-:W-:Y:S01]  /*9b40*/  @!P2 IADD3 R12, PT, PT, R10, 0x1, RZ ;  /* 0x000000010a0ca810 */ /* 0x000fe20007ffe0ff */
[----:B------:R-:W-:-:S04]  /*9b50*/  @!P0 VIADD R11, R8, 0x1 ;  /* 0x00000001080b8836 */ /* 0x000fc80000000000 */
[----:B------:R-:W-:Y:S02]  /*9b60*/  @!P0 IMAD.MOV.U32 R8, RZ, RZ, R11 ;  /* 0x000000ffff088224 */ /* 0x000fe400078e000b */
[----:B------:R-:W-:Y:S01]  /*9b70*/  @!P2 IMAD.MOV.U32 R10, RZ, RZ, R12 ;  /* 0x000000ffff0aa224 */ /* 0x000fe200078e000c */
[----:B--2---:R3:W-:Y:S06]  /*9b80*/  @!P2 STL [R15], R4 ;  /* 0x000000040f00a387 */ /* 0x0047ec0000100800 */
.L_x_257:
[----:B------:R-:W-:Y:S05]  /*9b90*/  BSYNC.RECONVERGENT B1 ;  /* 0x0000000000017941 */ /* 0x000fea0003800200 */
.L_x_256:
[----:B------:R-:W-:Y:S01]  /*9ba0*/  IADD3 R9, PT, PT, R9, 0x1, RZ ;  /* 0x0000000109097810 */ /* 0x000fe20007ffe0ff */
[----:B------:R-:W-:Y:S01]  /*9bb0*/  VIADD R7, R7, 0x4 ;  /* 0x0000000407077836 */ /* 0x000fe20000000000 */
[----:B------:R-:W-:Y:S06]  /*9bc0*/  @P1 BRA `(.L_x_258) ;  /* 0xfffffffc00a41947 */ /* 0x000fec000383ffff */
.L_x_255:
[----:B------:R-:W-:Y:S05]  /*9bd0*/  BSYNC.RECONVERGENT B0 ;  /* 0x0000000000007941 */ /* 0x000fea0003800200 */
.L_x_244:
[----:B------:R-:W5:Y:S08]  /*9be0*/  LDC R11, c[0x0][0x3d8] ;  /* 0x0000f600ff0b7b82 */ /* 0x000f700000000800 */
[----:B------:R-:W0:Y:S01]  /*9bf0*/  LDC R9, c[0x0][0x3d4] ;  /* 0x0000f500ff097b82 */ /* 0x000e220000000800 */
[----:B-----5:R-:W-:-:S04]  /*9c00*/  ISETP.NE.AND P0, PT, R10, R11, PT ;  /* 0x0000000b0a00720c */ /* 0x020fc80003f05270 */
[----:B0-----:R-:W-:-:S13]  /*9c10*/  ISETP.NE.OR P0, PT, R8, R9, P0 ;  /* 0x000000090800720c */ /* 0x001fda0000705670 */
[----:B------:R-:W-:Y:S05]  /*9c20*/  @P0 BRA `(.L_x_259) ;  /* 0x0000001000c80947 */ /* 0x000fea0003800000 */
[----:B------:R-:W-:Y:S02]  /*9c30*/  ISETP.GE.AND P0, PT, R9, 0x1, PT ;  /* 0x000000010900780c */ /* 0x000fe40003f06270 */
[----:B------:R-:W-:-:S11]  /*9c40*/  CS2R R20, SRZ ;  /* 0x0000000000147805 */ /* 0x000fd6000001ff00 */
[----:B------:R-:W-:Y:S05]  /*9c50*/  @!P0 BRA `(.L_x_260) ;  /* 0x0000000400f88947 */ /* 0x000fea0003800000 */
[C---:B------:R-:W-:Y:S01]  /*9c60*/  ISETP.GE.U32.AND P0, PT, R9.reuse, 0x10, PT ;  /* 0x000000100900780c */ /* 0x040fe20003f06070 */
[----:B------:R-:W-:Y:S01]  /*9c70*/  HFMA2 R7, -RZ, RZ, 0, 0 ;  /* 0x00000000ff077431 */ /* 0x000fe200000001ff */
[----:B------:R-:W-:Y:S01]  /*9c80*/  LOP3.LUT R8, R9, 0xf, RZ, 0xc0, !PT ;  /* 0x0000000f09087812 */ /* 0x000fe200078ec0ff */
[----:B---3--:R-:W-:-:S03]  /*9c90*/  IMAD.MOV.U32 R0, RZ, RZ, RZ ;  /* 0x000000ffff007224 */ /* 0x008fc600078e00ff */
[----:B------:R-:W-:-:S07]  /*9ca0*/  ISETP.NE.AND P1, PT, R8, RZ, PT ;  /* 0x000000ff0800720c */ /* 0x000fce0003f25270 */
[----:B------:R-:W-:Y:S06]  /*9cb0*/  @!P0 BRA `(.L_x_261) ;  /* 0x0000000000dc8947 */ /* 0x000fec0003800000 */
[----:B------:R-:W0:Y:S01]  /*9cc0*/  LDCU.64 UR4, c[0x0][0x3c0] ;  /* 0x00007800ff0477ac */ /* 0x000e220008000a00 */
[----:B------:R-:W-:Y:S01]  /*9cd0*/  LOP3.LUT R0, R9, 0x7ffffff0, RZ, 0xc0, !PT ;  /* 0x7ffffff009007812 */ /* 0x000fe200078ec0ff */
[----:B------:R-:W-:Y:S01]  /*9ce0*/  BSSY.RECONVERGENT B0, `(.L_x_261) ;  /* 0x0000034000007945 */ /* 0x000fe20003800200 */
[----:B------:R-:W-:Y:S02]  /*9cf0*/  VIADD R4, R1, 0x70 ;  /* 0x0000007001047836 */ /* 0x000fe40000000000 */
[----:B------:R-:W-:Y:S01]  /*9d00*/  IMAD.MOV.U32 R7, RZ, RZ, RZ ;  /* 0x000000ffff077224 */ /* 0x000fe200078e00ff */
[----:B------:R-:W-:Y:S01]  /*9d10*/  IADD3 R6, PT, PT, -R0, RZ, RZ ;  /* 0x000000ff00067210 */ /* 0x000fe20007ffe1ff */
[----:B0-----:R-:W-:-:S04]  /*9d20*/  UIADD3 UR4, UP0, UPT, UR4, 0x20, URZ ;  /* 0x0000002004047890 */ /* 0x001fc8000ff1e0ff */
[----:B------:R-:W-:Y:S02]  /*9d30*/  UIADD3.X UR5, UPT, UPT, URZ, UR5, URZ, UP0, !UPT ;  /* 0x00000005ff057290 */ /* 0x000fe400087fe4ff */
[----:B-12---:R-:W-:-:S04]  /*9d40*/  IMAD.U32 R13, RZ, RZ, UR4 ;  /* 0x00000004ff0d7e24 */ /* 0x006fc8000f8e00ff */
[----:B------:R-:W-:-:S07]  /*9d50*/  IMAD.U32 R12, RZ, RZ, UR5 ;  /* 0x00000005ff0c7e24 */ /* 0x000fce000f8e00ff */
.L_x_262:
[----:B------:R-:W-:Y:S01]  /*9d60*/  MOV R20, R13 ;  /* 0x0000000d00147202 */ /* 0x000fe20000000f00 */
[----:B------:R-:W-:Y:S01]  /*9d70*/  IMAD.MOV.U32 R21, RZ, RZ, R12 ;  /* 0x000000ffff157224 */ /* 0x000fe200078e000c */
[----:B----4-:R-:W2:Y:S04]  /*9d80*/  LDL.128 R16, [R4+-0x20] ;  /* 0xffffe00004107983 */ /* 0x010ea80000100c00 */
[----:B------:R-:W2:Y:S04]  /*9d90*/  LDG.E R22, desc[UR36][R20.64+-0x20] ;  /* 0xffffe02414167981 */ /* 0x000ea8000c1e1900 */
[----:B------:R-:W3:Y:S04]  /*9da0*/  LDG.E R24, desc[UR36][R20.64+-0x1c] ;  /* 0xffffe42414187981 */ /* 0x000ee8000c1e1900 */
[----:B------:R-:W4:Y:S04]  /*9db0*/  LDG.E R27, desc[UR36][R20.64+-0x18] ;  /* 0xffffe824141b7981 */ /* 0x000f28000c1e1900 */
[----:B------:R-:W5:Y:S04]  /*9dc0*/  LDG.E R10, desc[UR36][R20.64+-0x14] ;  /* 0xffffec24140a7981 */ /* 0x000f68000c1e1900 */
[----:B------:R-:W5:Y:S04]  /*9dd0*/  LDG.E R23, desc[UR36][R20.64+-0x10] ;  /* 0xfffff02414177981 */ /* 0x000f68000c1e1900 */
[----:B------:R-:W5:Y:S04]  /*9de0*/  LDL.128 R12, [R4+-0x10] ;  /* 0xfffff000040c7983 */ /* 0x000f680000100c00 */
[----:B------:R-:W5:Y:S01]  /*9df0*/  LDG.E R25, desc[UR36][R20.64+-0x8] ;  /* 0xfffff82414197981 */ /* 0x000f62000c1e1900 */
[----:B--2---:R-:W-:-:S03]  /*9e00*/  IMAD R16, R16, R22, R7 ;  /* 0x0000001610107224 */ /* 0x004fc600078e0207 */
[----:B------:R-:W2:Y:S01]  /*9e10*/  LDG.E R22, desc[UR36][R20.64+-0xc] ;  /* 0xfffff42414167981 */ /* 0x000ea2000c1e1900 */
[----:B---3--:R-:W-:-:S03]  /*9e20*/  IMAD R16, R17, R24, R16 ;  /* 0x0000001811107224 */ /* 0x008fc600078e0210 */
[----:B------:R-:W3:Y:S01]  /*9e30*/  LDG.E R24, desc[UR36][R20.64+-0x4] ;  /* 0xfffffc2414187981 */ /* 0x000ee2000c1e1900 */
[----:B----4-:R-:W-:-:S03]  /*9e40*/  IMAD R16, R18, R27, R16 ;  /* 0x0000001b12107224 */ /* 0x010fc600078e0210 */
[----:B------:R-:W4:Y:S01]  /*9e50*/  LDG.E R7, desc[UR36][R20.64] ;  /* 0x0000002414077981 */ /* 0x000f22000c1e1900 */
[----:B-----5:R-:W-:-:S03]  /*9e60*/  IMAD R10, R19, R10, R16 ;  /* 0x0000000a130a7224 */ /* 0x020fc600078e0210 */
[----:B------:R-:W4:Y:S01]  /*9e70*/  LDL.128 R16, [R4] ;  /* 0x0000000004107983 */ /* 0x000f220000100c00 */
[----:B------:R-:W-:-:S03]  /*9e80*/  IMAD R12, R12, R23, R10 ;  /* 0x000000170c0c7224 */ /* 0x000fc600078e020a */
[----:B------:R-:W5:Y:S04]  /*9e90*/  LDG.E R10, desc[UR36][R20.64+0x4] ;  /* 0x00000424140a7981 */ /* 0x000f68000c1e1900 */
[----:B------:R-:W5:Y:S01]  /*9ea0*/  LDG.E R23, desc[UR36][R20.64+0x8] ;  /* 0x0000082414177981 */ /* 0x000f62000c1e1900 */
[----:B--2---:R-:W-:-:S03]  /*9eb0*/  IMAD R12, R13, R22, R12 ;  /* 0x000000160d0c7224 */ /* 0x004fc600078e020c */
[----:B------:R-:W2:Y:S01]  /*9ec0*/  LDG.E R22, desc[UR36][R20.64+0xc] ;  /* 0x00000c2414167981 */ /* 0x000ea2000c1e1900 */
[----:B------:R-:W-:-:S03]  /*9ed0*/  IMAD R12, R14, R25, R12 ;  /* 0x000000190e0c7224 */ /* 0x000fc600078e020c */
[----:B------:R-:W2:Y:S01]  /*9ee0*/  LDG.E R25, desc[UR36][R20.64+0x10] ;  /* 0x0000102414197981 */ /* 0x000ea2000c1e1900 */
[----:B---3--:R-:W-:-:S03]  /*9ef0*/  IMAD R24, R15, R24, R12 ;  /* 0x000000180f187224 */ /* 0x008fc600078e020c */
[----:B------:R0:W3:Y:S01]  /*9f00*/  LDL.128 R12, [R4+0x10] ;  /* 0x00001000040c7983 */ /* 0x0000e20000100c00 */
[----:B----4-:R-:W-:-:S03]  /*9f10*/  IMAD R7, R16, R7, R24 ;  /* 0x0000000710077224 */ /* 0x010fc600078e0218 */
[----:B------:R-:W4:Y:S01]  /*9f20*/  LDG.E R16, desc[UR36][R20.64+0x14] ;  /* 0x0000142414107981 */ /* 0x000f22000c1e1900 */
[----:B-----5:R-:W-:-:S03]  /*9f30*/  IMAD R17, R17, R10, R7 ;  /* 0x0000000a11117224 */ /* 0x020fc600078e0207 */
[----:B------:R-:W5:Y:S04]  /*9f40*/  LDG.E R7, desc[UR36][R20.64+0x18] ;  /* 0x0000182414077981 */ /* 0x000f68000c1e1900 */
[----:B------:R-:W5:Y:S01]  /*9f50*/  LDG.E R10, desc[UR36][R20.64+0x1c] ;  /* 0x00001c24140a7981 */ /* 0x000f62000c1e1900 */
[----:B------:R-:W-:Y:S02]  /*9f60*/  IMAD R17, R18, R23, R17 ;  /* 0x0000001712117224 */ /* 0x000fe400078e0211 */
[----:B------:R-:W-:-:S05]  /*9f70*/  VIADD R6, R6, 0x10 ;  /* 0x0000001006067836 */ /* 0x000fca0000000000 */
[----:B------:R-:W-:Y:S01]  /*9f80*/  ISETP.NE.AND P0, PT, R6, RZ, PT ;  /* 0x000000ff0600720c */ /* 0x000fe20003f05270 */
[----:B0-----:R-:W-:Y:S02]  /*9f90*/  VIADD R4, R4, 0x40 ;  /* 0x0000004004047836 */ /* 0x001fe40000000000 */
[----:B--2---:R-:W-:-:S04]  /*9fa0*/  IMAD R17, R19, R22, R17 ;  /* 0x0000001613117224 */ /* 0x004fc800078e0211 */
[----:B---3--:R-:W-:-:S04]  /*9fb0*/  IMAD R12, R12, R25, R17 ;  /* 0x000000190c0c7224 */ /* 0x008fc800078e0211 */
[----:B----4-:R-:W-:Y:S01]  /*9fc0*/  IMAD R12, R13, R16, R12 ;  /* 0x000000100d0c7224 */ /* 0x010fe200078e020c */
[----:B------:R-:W-:-:S03]  /*9fd0*/  IADD3 R13, P2, PT, R20, 0x40, RZ ;  /* 0x00000040140d7810 */ /* 0x000fc60007f5e0ff */
[----:B-----5:R-:W-:Y:S01]  /*9fe0*/  IMAD R7, R14, R7, R12 ;  /* 0x000000070e077224 */ /* 0x020fe200078e020c */
[----:B------:R-:W-:-:S03]  /*9ff0*/  IADD3.X R12, PT, PT, RZ, R21, RZ, P2, !PT ;  /* 0x00000015ff0c7210 */ /* 0x000fc600017fe4ff */
[----:B------:R-:W-:Y:S01]  /*a000*/  IMAD R7, R15, R10, R7 ;  /* 0x0000000a0f077224 */ /* 0x000fe200078e0207 */
[----:B------:R-:W-:Y:S06]  /*a010*/  @P0 BRA `(.L_x_262) ;  /* 0xfffffffc00500947 */ /* 0x000fec000383ffff */
[----:B------:R-:W-:Y:S05]  /*a020*/  BSYNC.RECONVERGENT B0 ;  /* 0x0000000000007941 */ /* 0x000fea0003800200 */
.L_x_261:
[----:B------:R-:W-:Y:S05]  /*a030*/  @!P1 BRA `(.L_x_263) ;  /* 0x0000000000f89947 */ /* 0x000fea0003800000 */
[----:B------:R-:W-:Y:S02]  /*a040*/  ISETP.GE.U32.AND P0, PT, R8, 0x8, PT ;  /* 0x000000080800780c */ /* 0x000fe40003f06070 */
[----:B------:R-:W-:-:S04]  /*a050*/  LOP3.LUT R10, R9, 0x7, RZ, 0xc0, !PT ;  /* 0x00000007090a7812 */ /* 0x000fc800078ec0ff */
[----:B------:R-:W-:-:S07]  /*a060*/  ISETP.NE.AND P1, PT, R10, RZ, PT ;  /* 0x000000ff0a00720c */ /* 0x000fce0003f25270 */
[----:B------:R-:W-:Y:S06]  /*a070*/  @!P0 BRA `(.L_x_264) ;  /* 0x0000000000588947 */ /* 0x000fec0003800000 */
[----:B------:R-:W0:Y:S01]  /*a080*/  LDC.64 R20, c[0x0][0x3c0] ;  /* 0x0000f000ff147b82 */ /* 0x000e220000000a00 */
[----:B------:R-:W-:-:S05]  /*a090*/  IMAD R26, R0, 0x4, R1 ;  /* 0x00000004001a7824 */ /* 0x000fca00078e0201 */
[----:B-12-4-:R-:W2:Y:S04]  /*a0a0*/  LDL.128 R12, [R26+0x50] ;  /* 0x000050001a0c7983 */ /* 0x016ea80000100c00 */
[----:B------:R-:W3:Y:S01]  /*a0b0*/  LDL.128 R16, [R26+0x60] ;  /* 0x000060001a107983 */ /* 0x000ee20000100c00 */
[----:B0-----:R-:W-:-:S05]  /*a0c0*/  IMAD.WIDE.U32 R20, R0, 0x4, R20 ;  /* 0x0000000400147825 */ /* 0x001fca00078e0014 */
[----:B------:R-:W2:Y:S04]  /*a0d0*/  LDG.E R22, desc[UR36][R20.64] ;  /* 0x0000002414167981 */ /* 0x000ea8000c1e1900 */
[----:B------:R-:W4:Y:S04]  /*a0e0*/  LDG.E R24, desc[UR36][R20.64+0x4] ;  /* 0x0000042414187981 */ /* 0x000f28000c1e1900 */
[----:B------:R-:W5:Y:S04]  /*a0f0*/  LDG.E R27, desc[UR36][R20.64+0x8] ;  /* 0x00000824141b7981 */ /* 0x000f68000c1e1900 */
[----:B------:R-:W3:Y:S04]  /*a100*/  LDG.E R6, desc[UR36][R20.64+0xc] ;  /* 0x00000c2414067981 */ /* 0x000ee8000c1e1900 */
[----:B------:R-:W3:Y:S04]  /*a110*/  LDG.E R25, desc[UR36][R20.64+0x10] ;  /* 0x0000102414197981 */ /* 0x000ee8000c1e1900 */
[----:B------:R-:W3:Y:S04]  /*a120*/  LDG.E R4, desc[UR36][R20.64+0x14] ;  /* 0x0000142414047981 */ /* 0x000ee8000c1e1900 */
[----:B------:R-:W3:Y:S04]  /*a130*/  LDG.E R23, desc[UR36][R20.64+0x18] ;  /* 0x0000182414177981 */ /* 0x000ee8000c1e1900 */
[----:B------:R-:W3:Y:S01]  /*a140*/  LDG.E R8, desc[UR36][R20.64+0x1c] ;  /* 0x00001c2414087981 */ /* 0x000ee2000c1e1900 */
[----:B------:R-:W-:Y:S01]  /*a150*/  IADD3 R0, PT, PT, R0, 0x8, RZ ;  /* 0x0000000800007810 */ /* 0x000fe20007ffe0ff */
[----:B--2---:R-:W-:-:S04]  /*a160*/  IMAD R12, R12, R22, R7 ;  /* 0x000000160c0c7224 */ /* 0x004fc800078e0207 */
[----:B----4-:R-:W-:-:S04]  /*a170*/  IMAD R12, R24, R13, R12 ;  /* 0x0000000d180c7224 */ /* 0x010fc800078e020c */
[----:B-----5:R-:W-:-:S04]  /*a180*/  IMAD R12, R27, R14, R12 ;  /* 0x0000000e1b0c7224 */ /* 0x020fc800078e020c */
[----:B---3--:R-:W-:-:S04]  /*a190*/  IMAD R6, R6, R15, R12 ;  /* 0x0000000f06067224 */ /* 0x008fc800078e020c */
[----:B------:R-:W-:-:S04]  /*a1a0*/  IMAD R6, R16, R25, R6 ;  /* 0x0000001910067224 */ /* 0x000fc800078e0206 */
[----:B------:R-:W-:-:S04]  /*a1b0*/  IMAD R4, R4, R17, R6 ;  /* 0x0000001104047224 */ /* 0x000fc800078e0206 */
[----:B------:R-:W-:-:S04]  /*a1c0*/  IMAD R4, R23, R18, R4 ;  /* 0x0000001217047224 */ /* 0x000fc800078e0204 */
[----:B------:R-:W-:-:S07]  /*a1d0*/  IMAD R7, R8, R19, R4 ;  /* 0x0000001308077224 */ /* 0x000fce00078e0204 */
.L_x_264:
[----:B------:R-:W-:Y:S04]  /*a1e0*/  BSSY.RECONVERGENT B0, `(.L_x_263) ;  /* 0x0000023000007945 */ /* 0x000fe80003800200 */
[----:B------:R-:W-:Y:S05]  /*a1f0*/  @!P1 BRA `(.L_x_265) ;  /* 0x0000000000849947 */ /* 0x000fea0003800000 */
[----:B------:R-:W-:Y:S02]  /*a200*/  ISETP.GE.U32.AND P0, PT, R10, 0x4, PT ;  /* 0x000000040a00780c */ /* 0x000fe40003f06070 */
[----:B------:R-:W-:-:S04]  /*a210*/  LOP3.LUT R9, R9, 0x3, RZ, 0xc0, !PT ;  /* 0x0000000309097812 */ /* 0x000fc800078ec0ff */
[----:B------:R-:W-:-:S07]  /*a220*/  ISETP.NE.AND P1, PT, R9, RZ, PT ;  /* 0x000000ff0900720c */ /* 0x000fce0003f25270 */
[----:B------:R-:W-:Y:S06]  /*a230*/  @!P0 BRA `(.L_x_266) ;  /* 0x0000000000348947 */ /* 0x000fec0003800000 */
[----:B------:R-:W0:Y:S01]  /*a240*/  LDC.64 R16, c[0x0][0x3c0] ;  /* 0x0000f000ff107b82 */ /* 0x000e220000000a00 */
[----:B-12---:R-:W-:-:S06]  /*a250*/  IMAD R12, R0, 0x4, R1 ;  /* 0x00000004000c7824 */ /* 0x006fcc00078e0201 */
[----:B----4-:R-:W2:Y:S01]  /*a260*/  LDL.128 R12, [R12+0x50] ;  /* 0x000050000c0c7983 */ /* 0x010ea20000100c00 */
[----:B0-----:R-:W-:-:S05]  /*a270*/  IMAD.WIDE.U32 R16, R0, 0x4, R16 ;  /* 0x0000000400107825 */ /* 0x001fca00078e0010 */
[----:B------:R-:W2:Y:S04]  /*a280*/  LDG.E R4, desc[UR36][R16.64] ;  /* 0x0000002410047981 */ /* 0x000ea8000c1e1900 */
[----:B------:R-:W3:Y:S04]  /*a290*/  LDG.E R6, desc[UR36][R16.64+0x4] ;  /* 0x0000042410067981 */ /* 0x000ee8000c1e1900 */
[----:B------:R-:W4:Y:S04]  /*a2a0*/  LDG.E R8, desc[UR36][R16.64+0x8] ;  /* 0x0000082410087981 */ /* 0x000f28000c1e1900 */
[----:B------:R-:W5:Y:S01]  /*a2b0*/  LDG.E R10, desc[UR36][R16.64+0xc] ;  /* 0x00000c24100a7981 */ /* 0x000f62000c1e1900 */
[----:B------:R-:W-:-:S02]  /*a2c0*/  VIADD R0, R0, 0x4 ;  /* 0x0000000400007836 */ /* 0x000fc40000000000 */
[----:B--2---:R-:W-:-:S04]  /*a2d0*/  IMAD R4, R12, R4, R7 ;  /* 0x000000040c047224 */ /* 0x004fc800078e0207 */
[----:B---3--:R-:W-:-:S04]  /*a2e0*/  IMAD R13, R6, R13, R4 ;  /* 0x0000000d060d7224 */ /* 0x008fc800078e0204 */
[----:B----4-:R-:W-:-:S04]  /*a2f0*/  IMAD R8, R8, R14, R13 ;  /* 0x0000000e08087224 */ /* 0x010fc800078e020d */
[----:B-----5:R-:W-:-:S07]  /*a300*/  IMAD R7, R10, R15, R8 ;  /* 0x0000000f0a077224 */ /* 0x020fce00078e0208 */
.L_x_266:
[----:B------:R-:W-:Y:S05]  /*a310*/  @!P1 BRA `(.L_x_265) ;  /* 0x00000000003c9947 */ /* 0x000fea0003800000 */
[----:B-12---:R-:W0:Y:S01]  /*a320*/  LDC.64 R12, c[0x0][0x3c0] ;  /* 0x0000f000ff0c7b82 */ /* 0x006e220000000a00 */
[C---:B------:R-:W-:Y:S02]  /*a330*/  IMAD R6, R0.reuse, 0x4, R3 ;  /* 0x0000000400067824 */ /* 0x040fe400078e0203 */
[----:B0-----:R-:W-:Y:S01]  /*a340*/  IMAD.WIDE.U32 R12, R0, 0x4, R12 ;  /* 0x00000004000c7825 */ /* 0x001fe200078e000c */
[----:B------:R-:W-:-:S07]  /*a350*/  IADD3 R0, PT, PT, -R9, RZ, RZ ;  /* 0x000000ff09007210 */ /* 0x000fce0007ffe1ff */
.L_x_267:
[----:B------:R-:W-:Y:S01]  /*a360*/  IMAD.MOV.U32 R8, RZ, RZ, R12 ;  /* 0x000000ffff087224 */ /* 0x000fe200078e000c */
[----:B------:R0:W2:Y:S01]  /*a370*/  LDL R4, [R6] ;  /* 0x0000000006047983 */ /* 0x0000a20000100800 */
[----:B------:R-:W-:-:S05]  /*a380*/  IMAD.MOV.U32 R9, RZ, RZ, R13 ;  /* 0x000000ffff097224 */ /* 0x000fca00078e000d */
[----:B------:R-:W2:Y:S01]  /*a390*/  LDG.E R3, desc[UR36][R8.64] ;  /* 0x0000002408037981 */ /* 0x000ea2000c1e1900 */
[----:B------:R-:W-:Y:S01]  /*a3a0*/  IADD3 R0, PT, PT, R0, 0x1, RZ ;  /* 0x0000000100007810 */ /* 0x000fe20007ffe0ff */
[----:B0-----:R-:W-:Y:S01]  /*a3b0*/  VIADD R6, R6, 0x4 ;  /* 0x0000000406067836 */ /* 0x001fe20000000000 */
[----:B------:R-:W-:Y:S02]  /*a3c0*/  IADD3 R12, P1, PT, R12, 0x4, RZ ;  /* 0x000000040c0c7810 */ /* 0x000fe40007f3e0ff */
[----:B------:R-:W-:-:S03]  /*a3d0*/  ISETP.NE.AND P0, PT, R0, RZ, PT ;  /* 0x000000ff0000720c */ /* 0x000fc60003f05270 */
[----:B------:R-:W-:Y:S02]  /*a3e0*/  IMAD.X R13, RZ, RZ, R13, P1 ;  /* 0x000000ffff0d7224 */ /* 0x000fe400008e060d */
[----:B--2---:R-:W-:-:S08]  /*a3f0*/  IMAD R7, R4, R3, R7 ;  /* 0x0000000304077224 */ /* 0x004fd000078e0207 */
[----:B------:R-:W-:Y:S05]  /*a400*/  @P0 BRA `(.L_x_267) ;  /* 0xfffffffc00d40947 */ /* 0x000fea000383ffff */
.L_x_265:
[----:B------:R-:W-:Y:S05]  /*a410*/  BSYNC.RECONVERGENT B0 ;  /* 0x0000000000007941 */ /* 0x000fea0003800200 */
.L_x_263:
[----:B------:R-:W-:Y:S02]  /*a420*/  SHF.R.S32.HI R21, RZ, 0x1f, R7 ;  /* 0x0000001fff157819 */ /* 0x000fe40000011407 */
[----:B------:R-:W-:-:S07]  /*a430*/  MOV R20, R7 ;  /* 0x0000000700147202 */ /* 0x000fce0000000f00 */
.L_x_260:
[----:B------:R-:W-:Y:S02]  /*a440*/  ISETP.GE.AND P0, PT, R11, 0x1, PT ;  /* 0x000000010b00780c */ /* 0x000fe40003f06270 */
[----:B------:R-:W-:-:S11]  /*a450*/  CS2R R6, SRZ ;  /* 0x0000000000067805 */ /* 0x000fd6000001ff00 */
[----:B------:R-:W-:Y:S05]  /*a460*/  @!P0 BRA `(.L_x_243) ;  /* 0x0000000400f88947 */ /* 0x000fea0003800000 */
[C---:B------:R-:W-:Y:S01]  /*a470*/  ISETP.GE.U32.AND P0, PT, R11.reuse, 0x10, PT ;  /* 0x000000100b00780c */ /* 0x040fe20003f06070 */
[----:B---3--:R-:W-:Y:S01]  /*a480*/  IMAD.MOV.U32 R0, RZ, RZ, RZ ;  /* 0x000000ffff007224 */ /* 0x008fe200078e00ff */
[----:B------:R-:W-:Y:S01]  /*a490*/  LOP3.LUT R8, R11, 0xf, RZ, 0xc0, !PT ;  /* 0x0000000f0b087812 */ /* 0x000fe200078ec0ff */
[----:B------:R-:W-:-:S03]  /*a4a0*/  IMAD.MOV.U32 R9, RZ, RZ, RZ ;  /* 0x000000ffff097224 */ /* 0x000fc600078e00ff */
[----:B------:R-:W-:-:S07]  /*a4b0*/  ISETP.NE.AND P1, PT, R8, RZ, PT ;  /* 0x000000ff0800720c */ /* 0x000fce0003f25270 */
[----:B------:R-:W-:Y:S06]  /*a4c0*/  @!P0 BRA `(.L_x_268) ;  /* 0x0000000000dc8947 */ /* 0x000fec0003800000 */
[----:B------:R-:W0:Y:S01]  /*a4d0*/  LDCU.64 UR4, c[0x0][0x3c8] ;  /* 0x00007900ff0477ac */ /* 0x000e220008000a00 */
[----:B------:R-:W-:Y:S01]  /*a4e0*/  LOP3.LUT R0, R11, 0x7ffffff0, RZ, 0xc0, !PT ;  /* 0x7ffffff00b007812 */ /* 0x000fe200078ec0ff */
[----:B------:R-:W-:Y:S01]  /*a4f0*/  BSSY.RECONVERGENT B0, `(.L_x_268) ;  /* 0x0000034000007945 */ /* 0x000fe20003800200 */
[----:B------:R-:W-:Y:S01]  /*a500*/  IADD3 R3, PT, PT, R1, 0x90, RZ ;  /* 0x0000009001037810 */ /* 0x000fe20007ffe0ff */
[----:B------:R-:W-:Y:S02]  /*a510*/  IMAD.MOV.U32 R9, RZ, RZ, RZ ;  /* 0x000000ffff097224 */ /* 0x000fe400078e00ff */
[----:B------:R-:W-:Y:S01]  /*a520*/  IMAD.MOV R4, RZ, RZ, -R0 ;  /* 0x000000ffff047224 */ /* 0x000fe200078e0a00 */
[----:B0-----:R-:W-:-:S04]  /*a530*/  UIADD3 UR4, UP0, UPT, UR4, 0x20, URZ ;  /* 0x0000002004047890 */ /* 0x001fc8000ff1e0ff */
[----:B------:R-:W-:Y:S02]  /*a540*/  UIADD3.X UR5, UPT, UPT, URZ, UR5, URZ, UP0, !UPT ;  /* 0x00000005ff057290 */ /* 0x000fe400087fe4ff */
[----:B-12---:R-:W-:-:S04]  /*a550*/  MOV R13, UR4 ;  /* 0x00000004000d7c02 */ /* 0x006fc80008000f00 */
[----:B------:R-:W-:-:S07]  /*a560*/  IMAD.U32 R12, RZ, RZ, UR5 ;  /* 0x00000005ff0c7e24 */ /* 0x000fce000f8e00ff */
.L_x_269:
[----:B------:R-:W-:Y:S01]  /*a570*/  IMAD.MOV.U32 R6, RZ, RZ, R13 ;  /* 0x000000ffff067224 */ /* 0x000fe200078e000d */
[----:B------:R-:W-:Y:S01]  /*a580*/  MOV R7, R12 ;  /* 0x0000000c00077202 */ /* 0x000fe20000000f00 */
        /* <DEDUP_REMOVED lines=32> */
[----:B------:R-:W-:Y:S02]  /*a790*/  ISETP.NE.AND P0, PT, R4, RZ, PT ;  /* 0x000000ff0400720c */ /* 0x000fe40003f05270 */
[----:B0-----:R-:W-:Y:S01]  /*a7a0*/  IADD3 R3, PT, PT, R3, 0x40, RZ ;  /* 0x0000004003037810 */ /* 0x001fe20007ffe0ff */
[----:B--2---:R-:W-:-:S04]  /*a7b0*/  IMAD R17, R19, R22, R17 ;  /* 0x0000001613117224 */ /* 0x004fc800078e0211 */
[----:B---3--:R-:W-:-:S04]  /*a7c0*/  IMAD R12, R12, R25, R17 ;  /* 0x000000190c0c7224 */ /* 0x008fc800078e0211 */
[----:B----4-:R-:W-:Y:S01]  /*a7d0*/  IMAD R12, R13, R16, R12 ;  /* 0x000000100d0c7224 */ /* 0x010fe200078e020c */
[----:B------:R-:W-:-:S03]  /*a7e0*/  IADD3 R13, P2, PT, R6, 0x40, RZ ;  /* 0x00000040060d7810 */ /* 0x000fc60007f5e0ff */
[----:B-----5:R-:W-:Y:S02]  /*a7f0*/  IMAD R9, R14, R9, R12 ;  /* 0x000000090e097224 */ /* 0x020fe400078e020c */
[----:B------:R-:W-:Y:S02]  /*a800*/  IMAD.X R12, RZ, RZ, R7, P2 ;  /* 0x000000ffff0c7224 */ /* 0x000fe400010e0607 */
[----:B------:R-:W-:Y:S01]  /*a810*/  IMAD R9, R15, R10, R9 ;  /* 0x0000000a0f097224 */ /* 0x000fe200078e0209 */
[----:B------:R-:W-:Y:S06]  /*a820*/  @P0 BRA `(.L_x_269) ;  /* 0xfffffffc00500947 */ /* 0x000fec000383ffff */
[----:B------:R-:W-:Y:S05]  /*a830*/  BSYNC.RECONVERGENT B0 ;  /* 0x0000000000007941 */ /* 0x000fea0003800200 */
.L_x_268:
        /* <DEDUP_REMOVED lines=18> */
[----:B------:R-:W-:-:S02]  /*a960*/  VIADD R0, R0, 0x8 ;  /* 0x0000000800007836 */ /* 0x000fc40000000000 */
        /* <DEDUP_REMOVED lines=8> */
.L_x_271:
[----:B------:R-:W-:Y:S04]  /*a9f0*/  BSSY.RECONVERGENT B0, `(.L_x_270) ;  /* 0x0000023000007945 */ /* 0x000fe80003800200 */
[----:B------:R-:W-:Y:S05]  /*aa00*/  @!P1 BRA `(.L_x_272) ;  /* 0x0000000000849947 */ /* 0x000fea0003800000 */
[----:B------:R-:W-:Y:S02]  /*aa10*/  ISETP.GE.U32.AND P0, PT, R22, 0x4, PT ;  /* 0x000000041600780c */ /* 0x000fe40003f06070 */
[----:B------:R-:W-:-:S04]  /*aa20*/  LOP3.LUT R11, R11, 0x3, RZ, 0xc0, !PT ;  /* 0x000000030b0b7812 */ /* 0x000fc800078ec0ff */
[----:B------:R-:W-:-:S07]  /*aa30*/  ISETP.NE.AND P1, PT, R11, RZ, PT ;  /* 0x000000ff0b00720c */ /* 0x000fce0003f25270 */
[----:B------:R-:W-:Y:S06]  /*aa40*/  @!P0 BRA `(.L_x_273) ;  /* 0x0000000000348947 */ /* 0x000fec0003800000 */
[----:B------:R-:W0:Y:S01]  /*aa50*/  LDC.64 R6, c[0x0][0x3c8] ;  /* 0x0000f200ff067b82 */ /* 0x000e220000000a00 */
[----:B-12---:R-:W-:-:S06]  /*aa60*/  LEA R12, R0, R1, 0x2 ;  /* 0x00000001000c7211 */ /* 0x006fcc00078e10ff */
        /* <DEDUP_REMOVED lines=11> */
.L_x_273:
[----:B------:R-:W-:Y:S05]  /*ab20*/  @!P1 BRA `(.L_x_272) ;  /* 0x00000000003c9947 */ /* 0x000fea0003800000 */
[----:B------:R-:W0:Y:S01]  /*ab30*/  LDC.64 R6, c[0x0][0x3c8] ;  /* 0x0000f200ff067b82 */ /* 0x000e220000000a00 */
[C---:B------:R-:W-:Y:S02]  /*ab40*/  IMAD R8, R0.reuse, 0x4, R5 ;  /* 0x0000000400087824 */ /* 0x040fe400078e0205 */
[----:B------:R-:W-:Y:S02]  /*ab50*/  IMAD.MOV R11, RZ, RZ, -R11 ;  /* 0x000000ffff0b7224 */ /* 0x000fe400078e0a0b */
[----:B0-----:R-:W-:-:S07]  /*ab60*/  IMAD.WIDE.U32 R6, R0, 0x4, R6 ;  /* 0x0000000400067825 */ /* 0x001fce00078e0006 */
.L_x_274:
[----:B------:R-:W-:Y:S01]  /*ab70*/  MOV R4, R6 ;  /* 0x0000000600047202 */ /* 0x000fe20000000f00 */
[----:B------:R-:W-:Y:S01]  /*ab80*/  IMAD.MOV.U32 R5, RZ, RZ, R7 ;  /* 0x000000ffff057224 */ /* 0x000fe200078e0007 */
[----:B------:R0:W3:Y:S04]  /*ab90*/  LDL R0, [R8] ;  /* 0x0000000008007983 */ /* 0x0000e80000100800 */
[----:B------:R-:W3:Y:S01]  /*aba0*/  LDG.E R3, desc[UR36][R4.64] ;  /* 0x0000002404037981 */ /* 0x000ee2000c1e1900 */
[----:B------:R-:W-:Y:S01]  /*abb0*/  VIADD R11, R11, 0x1 ;  /* 0x000000010b0b7836 */ /* 0x000fe20000000000 */
[----:B------:R-:W-:Y:S02]  /*abc0*/  IADD3 R6, P1, PT, R6, 0x4, RZ ;  /* 0x0000000406067810 */ /* 0x000fe40007f3e0ff */
[----:B0-----:R-:W-:-:S02]  /*abd0*/  IADD3 R8, PT, PT, R8, 0x4, RZ ;  /* 0x0000000408087810 */ /* 0x001fc40007ffe0ff */
[----:B------:R-:W-:Y:S01]  /*abe0*/  ISETP.NE.AND P0, PT, R11, RZ, PT ;  /* 0x000000ff0b00720c */ /* 0x000fe20003f05270 */
[----:B------:R-:W-:Y:S02]  /*abf0*/  IMAD.X R7, RZ, RZ, R7, P1 ;  /* 0x000000ffff077224 */ /* 0x000fe400008e0607 */
[----:B---3--:R-:W-:-:S10]  /*ac00*/  IMAD R9, R0, R3, R9 ;  /* 0x0000000300097224 */ /* 0x008fd400078e0209 */
[----:B------:R-:W-:Y:S05]  /*ac10*/  @P0 BRA `(.L_x_274) ;  /* 0xfffffffc00d40947 */ /* 0x000fea000383ffff */
.L_x_272:
[----:B------:R-:W-:Y:S05]  /*ac20*/  BSYNC.RECONVERGENT B0 ;  /* 0x0000000000007941 */ /* 0x000fea0003800200 */
.L_x_270:
[--C-:B------:R-:W-:Y:S01]  /*ac30*/  SHF.R.S32.HI R7, RZ, 0x1f, R9.reuse ;  /* 0x0000001fff077819 */ /* 0x100fe20000011409 */
[----:B------:R-:W-:-:S07]  /*ac40*/  IMAD.MOV.U32 R6, RZ, RZ, R9 ;  /* 0x000000ffff067224 */ /* 0x000fce00078e0009 */
.L_x_243:
[----:B---3--:R-:W0:Y:S01]  /*ac50*/  LDC.64 R4, c[0x0][0x380] ;  /* 0x0000e000ff047b82 */ /* 0x008e220000000a00 */
[----:B------:R-:W3:Y:S02]  /*ac60*/  LDCU.64 UR4, c[0x0][0x388] ;  /* 0x00007100ff0477ac */ /* 0x000ee40008000a00 */
[----:B---3--:R-:W-:-:S04]  /*ac70*/  LEA R8, P0, R20, UR4, 0x2 ;  /* 0x0000000414087c11 */ /* 0x008fc8000f8010ff */
[----:B------:R-:W-:Y:S01]  /*ac80*/  LEA.HI.X R9, R20, UR5, R21, 0x2, P0 ;  /* 0x0000000514097c11 */ /* 0x000fe200080f1415 */
[----:B0-----:R-:W-:Y:S01]  /*ac90*/  IMAD.WIDE R4, R2, 0x4, R4 ;  /* 0x0000000402047825 */ /* 0x001fe200078e0204 */
[----:B------:R-:W0:Y:S03]  /*aca0*/  LDCU.64 UR4, c[0x0][0x390] ;  /* 0x00007200ff0477ac */ /* 0x000e260008000a00 */
[----:B-12---:R-:W2:Y:S04]  /*acb0*/  LDG.E R13, desc[UR36][R8.64] ;  /* 0x00000024080d7981 */ /* 0x006ea8000c1e1900 */
[----:B------:R-:W2:Y:S01]  /*acc0*/  LDG.E R0, desc[UR36][R4.64] ;  /* 0x0000002404007981 */ /* 0x000ea2000c1e1900 */
[----:B0-----:R-:W-:-:S04]  /*acd0*/  LEA R10, P0, R6, UR4, 0x2 ;  /* 0x00000004060a7c11 */ /* 0x001fc8000f8010ff */
[----:B------:R-:W-:-:S05]  /*ace0*/  LEA.HI.X R11, R6, UR5, R7, 0x2, P0 ;  /* 0x00000005060b7c11 */ /* 0x000fca00080f1407 */
[----:B------:R-:W3:Y:S01]  /*acf0*/  LDG.E R20, desc[UR36][R10.64] ;  /* 0x000000240a147981 */ /* 0x000ee2000c1e1900 */
[----:B------:R-:W-:Y:S02]  /*ad00*/  HFMA2 R6, -RZ, RZ, 0.96630859375, -0.0022525787353515625 ;  /* 0x3bbb989dff067431 */ /* 0x000fe400000001ff */
[----:B------:R-:W-:Y:S01]  /*ad10*/  IMAD.MOV.U32 R7, RZ, RZ, 0x437c0000 ;  /* 0x437c0000ff077424 */ /* 0x000fe200078e00ff */
[----:B------:R-:W-:Y:S01]  /*ad20*/  ISETP.GT.AND P0, PT, R2, 0x2, PT ;  /* 0x000000020200780c */ /* 0x000fe20003f04270 */
[----:B--2---:R-:W-:-:S04]  /*ad30*/  FADD R3, R0, -R13 ;  /* 0x8000000d00037221 */ /* 0x004fc80000000000 */
[----:B------:R-:W-:-:S04]  /*ad40*/  FFMA.SAT R6, R3, R6, 0.5 ;  /* 0x3f00000003067423 */ /* 0x000fc80000002006 */
[----:B------:R-:W-:-:S04]  /*ad50*/  FFMA.RM R6, R6, R7, 12582913 ;  /* 0x4b40000106067423 */ /* 0x000fc80000004007 */
[----:B------:R-:W-:-:S04]  /*ad60*/  FADD R4, R6, -12583039 ;  /* 0xcb40007f06047421 */ /* 0x000fc80000000000 */
[C---:B------:R-:W-:Y:S02]  /*ad70*/  FFMA R8, R3.reuse, 1.4426950216293334961, -R4 ;  /* 0x3fb8aa3b03087823 */ /* 0x040fe40000000804 */
[----:B------:R-:W0:Y:S02]  /*ad80*/  LDC.64 R4, c[0x0][0x398] ;  /* 0x0000e600ff047b82 */ /* 0x000e240000000a00 */
[----:B------:R-:W-:-:S04]  /*ad90*/  FFMA R8, R3, 1.925963033500011079e-08, R8 ;  /* 0x32a5706003087823 */ /* 0x000fc80000000008 */
[----:B------:R-:W1:Y:S01]  /*ada0*/  MUFU.EX2 R3, R8 ;  /* 0x0000000800037308 */ /* 0x000e620000000800 */
[----:B------:R-:W-:-:S04]  /*adb0*/  IMAD.SHL.U32 R6, R6, 0x800000, RZ ;  /* 0x0080000006067824 */ /* 0x000fc800078e00ff */
[----:B-1----:R-:W-:Y:S01]  /*adc0*/  FMUL R15, R6, R3 ;  /* 0x00000003060f7220 */ /* 0x002fe20000400000 */
[----:B0-----:R-:W-:-:S04]  /*add0*/  IMAD.WIDE R4, R2, 0x4, R4 ;  /* 0x0000000402047825 */ /* 0x001fc800078e0204 */
[----:B---3--:R-:W-:-:S05]  /*ade0*/  FMUL R10, R20, R15 ;  /* 0x0000000f140a7220 */ /* 0x008fca0000400000 */
[----:B------:R0:W-:Y:S01]  /*adf0*/  STG.E desc[UR36][R4.64], R10 ;  /* 0x0000000a04007986 */ /* 0x0001e2000c101924 */
[----:B------:R-:W-:Y:S05]  /*ae00*/  @P0 EXIT ;  /* 0x000000000000094d */ /* 0x000fea0003800000 */
[----:B------:R-:W-:Y:S01]  /*ae10*/  F2F.F64.F32 R12, R13 ;  /* 0x0000000d000c7310 */ /* 0x000fe20000201800 */
[----:B------:R-:W-:Y:S01]  /*ae20*/  MOV R3, 0xf0 ;  /* 0x000000f000037802 */ /* 0x000fe20000000f00 */
[----:B------:R1:W-:Y:S01]  /*ae30*/  STL [R1+0x20], R2 ;  /* 0x0000200201007387 */ /* 0x0003e20000100800 */
[----:B------:R-:W0:Y:S01]  /*ae40*/  LDCU.64 UR4, c[0x4][0xe0] ;  /* 0x01001c00ff0477ac */ /* 0x000e220008000a00 */
[----:B------:R-:W-:Y:S01]  /*ae50*/  MOV R6, UR38 ;  /* 0x0000002600067c02 */ /* 0x000fe20008000f00 */
[----:B----4-:R1:W2:Y:S03]  /*ae60*/  LDC.64 R18, c[0x4][R3] ;  /* 0x0100000003127b82 */ /* 0x0102a60000000a00 */
[----:B------:R-:W3:Y:S01]  /*ae70*/  F2F.F64.F32 R14, R15 ;  /* 0x0000000f000e7310 */ /* 0x000ee20000201800 */
[----:B------:R-:W-:-:S04]  /*ae80*/  IADD3 R6, P0, PT, R6, 0x20, RZ ;  /* 0x0000002006067810 */ /* 0x000fc80007f1e0ff */
[----:B------:R-:W-:-:S03]  /*ae90*/  IADD3.X R7, PT, PT, RZ, UR39, RZ, P0, !PT ;  /* 0x00000027ff077c10 */ /* 0x000fc600087fe4ff */
[----:B------:R-:W-:Y:S01]  /*aea0*/  F2F.F64.F32 R8, R20 ;  /* 0x0000001400087310 */ /* 0x000fe20000201800 */
[----:B0-----:R-:W-:Y:S01]  /*aeb0*/  IMAD.U32 R4, RZ, RZ, UR4 ;  /* 0x00000004ff047e24 */ /* 0x001fe2000f8e00ff */
[----:B---3--:R1:W-:Y:S06]  /*aec0*/  STL.128 [R1+0x30], R12 ;  /* 0x0000300c01007387 */ /* 0x0083ec0000100c00 */
[----:B------:R-:W0:Y:S01]  /*aed0*/  F2F.F64.F32 R10, R10 ;  /* 0x0000000a000a7310 */ /* 0x000e220000201800 */
[----:B------:R-:W-:-:S07]  /*aee0*/  IMAD.U32 R5, RZ, RZ, UR5 ;  /* 0x00000005ff057e24 */ /* 0x000fce000f8e00ff */
[----:B------:R-:W3:Y:S01]  /*aef0*/  F2F.F64.F32 R16, R0 ;  /* 0x0000000000107310 */ /* 0x000ee20000201800 */
[----:B0-----:R1:W-:Y:S04]  /*af00*/  STL.128 [R1+0x40], R8 ;  /* 0x0000400801007387 */ /* 0x0013e80000100c00 */
[----:B---3--:R1:W-:Y:S02]  /*af10*/  STL.64 [R1+0x28], R16 ;  /* 0x0000281001007387 */ /* 0x0083e40000100a00 */
[----:B------:R-:W-:-:S07]  /*af20*/  LEPC R20, `(.L_x_275) ;  /* 0x000000001014794e */ /* 0x000fce0000000000 */
[----:B-12---:R-:W-:Y:S05]  /*af30*/  CALL.ABS.NOINC R18 ;  /* 0x0000000012007343 */ /* 0x006fea0003c00000 */
.L_x_275:
[----:B------:R-:W-:Y:S05]  /*af40*/  EXIT ;  /* 0x000000000000794d */ /* 0x000fea0003800000 */
.L_x_259:
[----:B------:R-:W-:Y:S01]  /*af50*/  ISETP.NE.AND P0, PT, R2, RZ, PT ;  /* 0x000000ff0200720c */ /* 0x000fe20003f05270 */
[----:B------:R-:W-:-:S12]  /*af60*/  BSSY.RECONVERGENT B6, `(.L_x_276) ;  /* 0x000000d000067945 */ /* 0x000fd80003800200 */
[----:B------:R-:W-:Y:S05]  /*af70*/  @P0 BRA `(.L_x_277) ;  /* 0x00000000002c0947 */ /* 0x000fea0003800000 */
[----:B---3--:R-:W-:Y:S01]  /*af80*/  MOV R0, 0xf0 ;  /* 0x000000f000007802 */ /* 0x008fe20000000f00 */
[----:B------:R0:W-:Y:S01]  /*af90*/  STL.128 [R1+0x20], R8 ;  /* 0x0000200801007387 */ /* 0x0001e20000100c00 */
[----:B------:R-:W3:Y:S01]  /*afa0*/  LDCU.64 UR4, c[0x4][0x88] ;  /* 0x01001100ff0477ac */ /* 0x000ee20008000a00 */
[----:B------:R-:W-:Y:S01]  /*afb0*/  IMAD.U32 R6, RZ, RZ, UR38 ;  /* 0x00000026ff067e24 */ /* 0x000fe2000f8e00ff */
[----:B-12---:R0:W1:Y:S04]  /*afc0*/  LDC.64 R12, c[0x4][R0] ;  /* 0x01000000000c7b82 */ /* 0x0060680000000a00 */
[----:B------:R-:W-:-:S05]  /*afd0*/  IADD3 R6, P0, PT, R6, 0x20, RZ ;  /* 0x0000002006067810 */ /* 0x000fca0007f1e0ff */
[----:B------:R-:W-:Y:S02]  /*afe0*/  IMAD.X R7, RZ, RZ, UR39, P0 ;  /* 0x00000027ff077e24 */ /* 0x000fe400080e06ff */
[----:B---3--:R-:W-:Y:S01]  /*aff0*/  IMAD.U32 R4, RZ, RZ, UR4 ;  /* 0x00000004ff047e24 */ /* 0x008fe2000f8e00ff */
[----:B0-----:R-:W-:-:S07]  /*b000*/  MOV R5, UR5 ;  /* 0x0000000500057c02 */ /* 0x001fce0008000f00 */
[----:B------:R-:W-:-:S07]  /*b010*/  LEPC R20, `(.L_x_277) ;  /* 0x000000001014794e */ /* 0x000fce0000000000 */
[----:B-1--4-:R-:W-:Y:S05]  /*b020*/  CALL.ABS.NOINC R12 ;  /* 0x000000000c007343 */ /* 0x012fea0003c00000 */
.L_x_277:
[----:B------:R-:W-:Y:S05]  /*b030*/  BSYNC.RECONVERGENT B6 ;  /* 0x0000000000067941 */ /* 0x000fea0003800200 */
.L_x_276:
[----:B---3--:R-:W0:Y:S01]  /*b040*/  LDC.64 R4, c[0x0][0x398] ;  /* 0x0000e600ff047b82 */ /* 0x008e220000000a00 */
[----:B------:R-:W-:Y:S02]  /*b050*/  IMAD.MOV.U32 R3, RZ, RZ, 0x7fc00000 ;  /* 0x7fc00000ff037424 */ /* 0x000fe400078e00ff */
[----:B0-----:R-:W-:-:S05]  /*b060*/  IMAD.WIDE R4, R2, 0x4, R4 ;  /* 0x0000000402047825 */ /* 0x001fca00078e0204 */
[----:B------:R-:W-:Y:S01]  /*b070*/  STG.E desc[UR36][R4.64], R3 ;  /* 0x0000000304007986 */ /* 0x000fe2000c101924 */
[----:B------:R-:W-:Y:S05]  /*b080*/  EXIT ;  /* 0x000000000000794d */ /* 0x000fea0003800000 */
.L_x_226:
[----:B------:R-:W-:-:S04]  /*b090*/  LOP3.LUT R3, R3, UR41, RZ, 0xfc, !PT ;  /* 0x0000002903037c12 */ /* 0x000fc8000f8efcff */
[----:B------:R-:W-:-:S13]  /*b0a0*/  ISETP.NE.AND P0, PT, R3, RZ, PT ;  /* 0x000000ff0300720c */ /* 0x000fda0003f05270 */
[----:B------:R-:W-:Y:S05]  /*b0b0*/  @P0 EXIT ;  /* 0x000000000000094d */ /* 0x000fea0003800000 */
[----:B------:R-:W-:Y:S01]  /*b0c0*/  HFMA2 R0, -RZ, RZ, 0, 4.76837158203125e-07 ;  /* 0x00000008ff007431 */ /* 0x000fe200000001ff */
[----:B------:R-:W-:Y:S01]  /*b0d0*/  MOV R2, 0xf0 ;  /* 0x000000f000027802 */ /* 0x000fe20000000f00 */
[----:B------:R-:W0:Y:S01]  /*b0e0*/  LDCU.64 UR4, c[0x4][0x80] ;  /* 0x01001000ff0477ac */ /* 0x000e220008000a00 */
[----:B------:R-:W-:Y:S02]  /*b0f0*/  IMAD.U32 R6, RZ, RZ, UR38 ;  /* 0x00000026ff067e24 */ /* 0x000fe4000f8e00ff */
[----:B------:R1:W-:Y:S02]  /*b100*/  STL [R1+0x20], R0 ;  /* 0x0000200001007387 */ /* 0x0003e40000100800 */
[----:B------:R-:W2:Y:S01]  /*b110*/  LDC.64 R2, c[0x4][R2] ;  /* 0x0100000002027b82 */ /* 0x000ea20000000a00 */
[----:B------:R-:W-:-:S05]  /*b120*/  IADD3 R6, P0, PT, R6, 0x20, RZ ;  /* 0x0000002006067810 */ /* 0x000fca0007f1e0ff */
[----:B------:R-:W-:Y:S02]  /*b130*/  IMAD.X R7, RZ, RZ, UR39, P0 ;  /* 0x00000027ff077e24 */ /* 0x000fe400080e06ff */
[----:B0-----:R-:W-:Y:S01]  /*b140*/  IMAD.U32 R4, RZ, RZ, UR4 ;  /* 0x00000004ff047e24 */ /* 0x001fe2000f8e00ff */
[----:B-1----:R-:W-:-:S07]  /*b150*/  MOV R5, UR5 ;  /* 0x0000000500057c02 */ /* 0x002fce0008000f00 */
[----:B------:R-:W-:-:S07]  /*b160*/  LEPC R20, `(.L_x_278) ;  /* 0x000000001014794e */ /* 0x000fce0000000000 */
[----:B--2---:R-:W-:Y:S05]  /*b170*/  CALL.ABS.NOINC R2 ;  /* 0x0000000002007343 */ /* 0x004fea0003c00000 */
.L_x_278:
[----:B------:R-:W-:Y:S05]  /*b180*/  EXIT ;  /* 0x000000000000794d */ /* 0x000fea0003800000 */
.L_x_279:
        /* <DEDUP_REMOVED lines=15> */
.L_x_1149:


//--------------------- .text.prod_backward_kernel --------------------------
	.section	.text.prod_backward_kernel,"ax",@progbits
	.align	128
        .global         prod_backward_kernel
        .type           prod_backward_kernel,@function
        .size           prod_backward_kernel,(.L_x_1114 - prod_backward_kernel)
        .other          prod_backward_kernel,@"STO_CUDA_ENTRY STV_DEFAULT"
prod_backward_kernel:
.text.prod_backward_kernel:
        /* <DEDUP_REMOVED lines=25> */
.L_x_282:
        /* <DEDUP_REMOVED lines=12> */
.L_x_283:
        /* <DEDUP_REMOVED lines=11> */
.L_x_284:
[----:B------:R-:W0:Y:S01]  /*0300*/  LDC.64 R2, c[0x4][R2] ;  /* 0x0100000002027b82 */ /* 0x000e220000000a00 */
[----:B------:R-:W1:Y:S01]  /*0310*/  LDCU.64 UR4, c[0x4][0x20] ;  /* 0x01000400ff0477ac */ /* 0x000e620008000a00 */
[----:B------:R-:W-:Y:S01]  /*0320*/  CS2R R6, SRZ ;  /* 0x0000000000067805 */ /* 0x000fe2000001ff00 */
[----:B-1----:R-:W-:Y:S02]  /*0330*/  IMAD.U32 R4, RZ, RZ, UR4 ;  /* 0x00000004ff047e24 */ /* 0x002fe4000f8e00ff */
[----:B------:R-:W-:-:S07]  /*0340*/  IMAD.U32 R5, RZ, RZ, UR5 ;  /* 0x00000005ff057e24 */ /* 0x000fce000f8e00ff */
[----:B------:R-:W-:-:S07]  /*0350*/  LEPC R20, `(.L_x_285) ;  /* 0x000000001014794e */ /* 0x000fce0000000000 */
[----:B0-----:R-:W-:Y:S05]  /*0360*/  CALL.ABS.NOINC R2 ;  /* 0x0000000002007343 */ /* 0x001fea0003c00000 */
.L_x_285:
        /* <DEDUP_REMOVED lines=15> */
.L_x_304:
        /* <DEDUP_REMOVED lines=18> */
.L_x_288:
        /* <DEDUP_REMOVED lines=16> */
.L_x_289:
        /* <DEDUP_REMOVED lines=16> */
.L_x_290:
        /* <DEDUP_REMOVED lines=16> */
.L_x_291:
        /* <DEDUP_REMOVED lines=16> */
.L_x_292:
        /* <DEDUP_REMOVED lines=16> */
.L_x_293:
        /* <DEDUP_REMOVED lines=16> */
.L_x_294:
        /* <DEDUP_REMOVED lines=16> */
.L_x_295:
        /* <DEDUP_REMOVED lines=16> */
.L_x_296:
        /* <DEDUP_REMOVED lines=16> */
.L_x_297:
        /* <DEDUP_REMOVED lines=16> */
.L_x_298:
        /* <DEDUP_REMOVED lines=16> */
.L_x_299:
        /* <DEDUP_REMOVED lines=16> */
.L_x_300:
        /* <DEDUP_REMOVED lines=16> */
.L_x_301:
        /* <DEDUP_REMOVED lines=16> */
.L_x_302:
        /* <DEDUP_REMOVED lines=18> */
.L_x_303:
[----:B------:R-:W-:Y:S02]  /*14a0*/  IADD3 R25, PT, PT, R25, 0x10, RZ ;  /* 0x0000001019197810 */ /* 0x000fe40007ffe0ff */
[----:B------:R-:W-:Y:S02]  /*14b0*/  IADD3 R16, P1, PT, R16, 0x40, RZ ;  /* 0x0000004010107810 */ /* 0x000fe40007f3e0ff */
[----:B------:R-:W-:-:S03]  /*14c0*/  ISETP.NE.AND P0, PT, R25, R19, PT ;  /* 0x000000131900720c */ /* 0x000fc60003f05270 */
[----:B------:R-:W-:-:S10]  /*14d0*/  IMAD.X R17, RZ, RZ, R17, P1 ;  /* 0x000000ffff117224 */ /* 0x000fd400008e0611 */
[----:B------:R-:W-:Y:S05]  /*14e0*/  @P0 BRA `(.L_x_304) ;  /* 0xffffffec00dc0947 */ /* 0x000fea000383ffff */
[----:B------:R-:W-:Y:S05]  /*14f0*/  BSYNC.RECONVERGENT B6 ;  /* 0x0000000000067941 */ /* 0x000fea0003800200 */
.L_x_287:
        /* <DEDUP_REMOVED lines=26> */
.L_x_307:
        /* <DEDUP_REMOVED lines=19> */
.L_x_308:
        /* <DEDUP_REMOVED lines=16> */
.L_x_309:
        /* <DEDUP_REMOVED lines=16> */
.L_x_310:
        /* <DEDUP_REMOVED lines=16> */
.L_x_311:
        /* <DEDUP_REMOVED lines=16> */
.L_x_312:
        /* <DEDUP_REMOVED lines=16> */
.L_x_313:
        /* <DEDUP_REMOVED lines=16> */
.L_x_314:
[----:B------:R-:W-:-:S07]  /*1dd0*/  IADD3 R19, PT, PT, R19, 0x8, RZ ;  /* 0x0000000813137810 */ /* 0x000fce0007ffe0ff */
.L_x_306:
[----:B------:R-:W0:Y:S02]  /*1de0*/  LDCU UR4, c[0x0][0x3d0] ;  /* 0x00007a00ff0477ac */ /* 0x000e240008000800 */
        /* <DEDUP_REMOVED lines=24> */
.L_x_316:
        /* <DEDUP_REMOVED lines=19> */
.L_x_317:
        /* <DEDUP_REMOVED lines=16> */
.L_x_318:
        /* <DEDUP_REMOVED lines=16> */
.L_x_319:
[----:B------:R-:W-:-:S07]  /*22a0*/  VIADD R19, R19, 0x4 ;  /* 0x0000000413137836 */ /* 0x000fce0000000000 */
.L_x_315:
[----:B------:R-:W0:Y:S02]  /*22b0*/  LDCU UR4, c[0x0][0x3d0] ;  /* 0x00007a00ff0477ac */ /* 0x000e240008000800 */
[----:B0-----:R-:W-:-:S09]  /*22c0*/  ULOP3.LUT UP0, UR4, UR4, 0x3, URZ, 0xc0, !UPT ;  /* 0x0000000304047892 */ /* 0x001fd2000f80c0ff */
[----:B------:R-:W-:Y:S05]  /*22d0*/  BRA.U !UP0, `(.L_x_305) ;  /* 0x0000000108747547 */ /* 0x000fea000b800000 */
[----:B------:R-:W0:Y:S01]  /*22e0*/  LDC.64 R2, c[0x0][0x3a0] ;  /* 0x0000e800ff027b82 */ /* 0x000e220000000a00 */
[----:B------:R-:W-:Y:S01]  /*22f0*/  UIADD3 UR4, UPT, UPT, -UR4, URZ, URZ ;  /* 0x000000ff04047290 */ /* 0x000fe2000fffe1ff */
[----:B0-----:R-:W-:-:S05]  /*2300*/  IMAD.WIDE.U32 R16, R19, 0x4, R2 ;  /* 0x0000000413107825 */ /* 0x001fca00078e0002 */
[----:B------:R-:W-:-:S07]  /*2310*/  MOV R2, UR4 ;  /* 0x0000000400027c02 */ /* 0x000fce0008000f00 */
.L_x_321:
        /* <DEDUP_REMOVED lines=20> */
.L_x_320:
[----:B------:R-:W-:Y:S01]  /*2460*/  ISETP.NE.AND P6, PT, R2, RZ, PT ;  /* 0x000000ff0200720c */ /* 0x000fe20003fc5270 */
[----:B------:R-:W-:Y:S01]  /*2470*/  VIADD R19, R19, 0x1 ;  /* 0x0000000113137836 */ /* 0x000fe20000000000 */
[----:B------:R-:W-:-:S05]  /*2480*/  IADD3 R16, P0, PT, R16, 0x4, RZ ;  /* 0x0000000410107810 */ /* 0x000fca0007f1e0ff */
[----:B------:R-:W-:-:S06]  /*2490*/  IMAD.X R17, RZ, RZ, R17, P0 ;  /* 0x000000ffff117224 */ /* 0x000fcc00000e0611 */
[----:B------:R-:W-:Y:S05]  /*24a0*/  @P6 BRA `(.L_x_321) ;  /* 0xfffffffc009c6947 */ /* 0x000fea000383ffff */
.L_x_305:
[----:B------:R-:W-:Y:S05]  /*24b0*/  BSYNC.RECONVERGENT B6 ;  /* 0x0000000000067941 */ /* 0x000fea0003800200 */
.L_x_286:
        /* <DEDUP_REMOVED lines=8> */
.L_x_322:
[----:B------:R-:W0:Y:S01]  /*2540*/  LDC.64 R2, c[0x4][R2] ;  /* 0x0100000002027b82 */ /* 0x000e220000000a00 */
[----:B------:R-:W1:Y:S01]  /*2550*/  LDCU.64 UR4, c[0x4][0x48] ;  /* 0x01000900ff0477ac */ /* 0x000e620008000a00 */
[----:B------:R-:W-:Y:S01]  /*2560*/  CS2R R6, SRZ ;  /* 0x0000000000067805 */ /* 0x000fe2000001ff00 */
[----:B-1----:R-:W-:Y:S02]  /*2570*/  IMAD.U32 R4, RZ, RZ, UR4 ;  /* 0x00000004ff047e24 */ /* 0x002fe4000f8e00ff */
[----:B------:R-:W-:-:S07]  /*2580*/  IMAD.U32 R5, RZ, RZ, UR5 ;  /* 0x00000005ff057e24 */ /* 0x000fce000f8e00ff */
[----:B------:R-:W-:-:S07]  /*2590*/  LEPC R20, `(.L_x_323) ;  /* 0x000000001014794e */ /* 0x000fce0000000000 */
[----:B0-----:R-:W-:Y:S05]  /*25a0*/  CALL.ABS.NOINC R2 ;  /* 0x0000000002007343 */ /* 0x001fea0003c00000 */
.L_x_323:
        /* <DEDUP_REMOVED lines=18> */
.L_x_342:
        /* <DEDUP_REMOVED lines=18> */
.L_x_326:
        /* <DEDUP_REMOVED lines=16> */
.L_x_327:
        /* <DEDUP_REMOVED lines=16> */
.L_x_328:
        /* <DEDUP_REMOVED lines=16> */
.L_x_329:
        /* <DEDUP_REMOVED lines=16> */
.L_x_330:
        /* <DEDUP_REMOVED lines=16> */
.L_x_331:
        /* <DEDUP_REMOVED lines=16> */
.L_x_332:
        /* <DEDUP_REMOVED lines=16> */
.L_x_333:
        /* <DEDUP_REMOVED lines=16> */
.L_x_334:
        /* <DEDUP_REMOVED lines=16> */
.L_x_335:
        /* <DEDUP_REMOVED lines=16> */
.L_x_336:
        /* <DEDUP_REMOVED lines=16> */
.L_x_337:
        /* <DEDUP_REMOVED lines=16> */
.L_x_338:
        /* <DEDUP_REMOVED lines=16> */
.L_x_339:
        /* <DEDUP_REMOVED lines=16> */
.L_x_340:
        /* <DEDUP_REMOVED lines=18> */
.L_x_341:
[----:B------:R-:W-:Y:S01]  /*3710*/  VIADD R25, R25, 0x10 ;  /* 0x0000001019197836 */ /* 0x000fe20000000000 */
[----:B------:R-:W-:-:S04]  /*3720*/  IADD3 R16, P1, PT, R16, 0x40, RZ ;  /* 0x0000004010107810 */ /* 0x000fc80007f3e0ff */
[----:B------:R-:W-:Y:S01]  /*3730*/  ISETP.NE.AND P0, PT, R25, R19, PT ;  /* 0x000000131900720c */ /* 0x000fe20003f05270 */
[----:B------:R-:W-:-:S12]  /*3740*/  IMAD.X R17, RZ, RZ, R17, P1 ;  /* 0x000000ffff117224 */ /* 0x000fd800008e0611 */
[----:B------:R-:W-:Y:S05]  /*3750*/  @P0 BRA `(.L_x_342) ;  /* 0xffffffec00dc0947 */ /* 0x000fea000383ffff */
[----:B------:R-:W-:Y:S05]  /*3760*/  BSYNC.RECONVERGENT B6 ;  /* 0x0000000000067941 */ /* 0x000fea0003800200 */
.L_x_325:
        /* <DEDUP_REMOVED lines=20> */
[----:B------:R1:W2:Y:S03]  /*38b0*/  LDC.64 R10, c[0x4][R3] ;  /* 0x01000000030a7b82 */ /* 0x0002a60000000a00 */
[----:B------:R-:W-:Y:S01]  /*38c0*/  MOV R7, R2 ;  /* 0x0000000200077202 */ /* 0x000fe20000000f00 */
[----:B0-----:R1:W-:Y:S04]  /*38d0*/  STL.64 [R1+0x68], R8 ;  /* 0x0000680801007387 */ /* 0x0013e80000100a00 */
[----:B--23--:R1:W-:Y:S02]  /*38e0*/  STL [R1+0x60], R0 ;  /* 0x0000600001007387 */ /* 0x00c3e40000100800 */
[----:B------:R-:W-:-:S07]  /*38f0*/  LEPC R20, `(.L_x_345) ;  /* 0x000000001014794e */ /* 0x000fce0000000000 */
[----:B-1----:R-:W-:Y:S05]  /*3900*/  CALL.ABS.NOINC R10 ;  /* 0x000000000a007343 */ /* 0x002fea0003c00000 */
.L_x_345:
        /* <DEDUP_REMOVED lines=9> */
[----:B------:R-:W-:-:S04]  /*39a0*/  VIADD R23, R23, 0x60 ;  /* 0x0000006017177836 */ /* 0x000fc80000000000 */
[----:B------:R-:W-:Y:S01]  /*39b0*/  IMAD.MOV.U32 R6, RZ, RZ, R23 ;  /* 0x000000ffff067224 */ /* 0x000fe200078e0017 */
[----:B-1----:R-:W-:Y:S01]  /*39c0*/  MOV R4, UR4 ;  /* 0x0000000400047c02 */ /* 0x002fe20008000f00 */
[----:B------:R-:W-:-:S04]  /*39d0*/  IMAD.U32 R5, RZ, RZ, UR5 ;  /* 0x00000005ff057e24 */ /* 0x000fc8000f8e00ff */
[----:B0-----:R-:W0:Y:S08]  /*39e0*/  @P0 LDC R10, c[0x4][0x30] ;  /* 0x01000c00ff0a0b82 */ /* 0x001e300000000800 */
[----:B------:R-:W0:Y:S02]  /*39f0*/  @P0 LDC R11, c[0x4][0x34] ;  /* 0x01000d00ff0b0b82 */ /* 0x000e240000000800 */
[----:B0-----:R3:W-:Y:S04]  /*3a00*/  STL.64 [R1+0x68], R10 ;  /* 0x0000680a01007387 */ /* 0x0017e80000100a00 */
[----:B--2-4-:R3:W-:Y:S02]  /*3a10*/  STL [R1+0x60], R0 ;  /* 0x0000600001007387 */ /* 0x0147e40000100800 */
[----:B------:R-:W-:-:S07]  /*3a20*/  LEPC R20, `(.L_x_346) ;  /* 0x000000001014794e */ /* 0x000fce0000000000 */
[----:B---3--:R-:W-:Y:S05]  /*3a30*/  CALL.ABS.NOINC R8 ;  /* 0x0000000008007343 */ /* 0x008fea0003c00000 */
.L_x_346:
        /* <DEDUP_REMOVED lines=16> */
.L_x_347:
        /* <DEDUP_REMOVED lines=16> */
.L_x_348:
        /* <DEDUP_REMOVED lines=16> */
.L_x_349:
        /* <DEDUP_REMOVED lines=16> */
.L_x_350:
        /* <DEDUP_REMOVED lines=16> */
.L_x_351:
        /* <DEDUP_REMOVED lines=16> */
.L_x_352:
[----:B------:R-:W-:-:S07]  /*4040*/  VIADD R19, R19, 0x8 ;  /* 0x0000000813137836 */ /* 0x000fce0000000000 */
.L_x_344:
        /* <DEDUP_REMOVED lines=19> */
[----:B------:R1:W2:Y:S02]  /*4180*/  LDC.64 R10, c[0x4][R3] ;  /* 0x01000000030a7b82 */ /* 0x0002a40000000a00 */
[----:B------:R-:W-:Y:S01]  /*4190*/  IMAD.MOV.U32 R7, RZ, RZ, R2 ;  /* 0x000000ffff077224 */ /* 0x000fe200078e0002 */
[----:B0-----:R1:W-:Y:S04]  /*41a0*/  STL.64 [R1+0x68], R8 ;  /* 0x0000680801007387 */ /* 0x0013e80000100a00 */
[----:B--23--:R1:W-:Y:S02]  /*41b0*/  STL [R1+0x60], R0 ;  /* 0x0000600001007387 */ /* 0x00c3e40000100800 */
[----:B------:R-:W-:-:S07]  /*41c0*/  LEPC R20, `(.L_x_354) ;  /* 0x000000001014794e */ /* 0x000fce0000000000 */
[----:B-1----:R-:W-:Y:S05]  /*41d0*/  CALL.ABS.NOINC R10 ;  /* 0x000000000a007343 */ /* 0x002fea0003c00000 */
.L_x_354:
[----:B------:R-:W2:Y:S01]  /*41e0*/  LDG.E R0, desc[UR36][R16.64+0x4] ;  /* 0x0000042410007981 */ /* 0x000ea2000c1e1900 */
[----:B------:R-:W0:Y:S01]  /*41f0*/  LDC.64 R10, c[0x4][0x28] ;  /* 0x01000a00ff0a7b82 */ /* 0x000e220000000a00 */
[----:B------:R-:W-:Y:S01]  /*4200*/  IADD3 R3, PT, PT, R19, 0x1, RZ ;  /* 0x0000000113037810 */ /* 0x000fe20007ffe0ff */
[----:B------:R-:W1:Y:S01]  /*4210*/  LDCU.64 UR4, c[0x4][0x38] ;  /* 0x01000700ff0477ac */ /* 0x000e620008000a00 */
[----:B------:R-:W-:Y:S01]  /*4220*/  MOV R18, 0xf0 ;  /* 0x000000f000127802 */ /* 0x000fe20000000f00 */
[----:B------:R-:W-:Y:S01]  /*4230*/  IMAD.U32 R23, RZ, RZ, UR38 ;  /* 0x00000026ff177e24 */ /* 0x000fe2000f8e00ff */
[----:B------:R-:W-:Y:S01]  /*4240*/  ISETP.GE.AND P0, PT, R3, R22, PT ;  /* 0x000000160300720c */ /* 0x000fe20003f06270 */
[----:B------:R-:W-:Y:S02]  /*4250*/  IMAD.MOV.U32 R7, RZ, RZ, R2 ;  /* 0x000000ffff077224 */ /* 0x000fe400078e0002 */
[----:B------:R3:W4:Y:S01]  /*4260*/  LDC.64 R8, c[0x4][R18] ;  /* 0x0100000012087b82 */ /* 0x0007220000000a00 */
[----:B------:R-:W-:-:S04]  /*4270*/  VIADD R23, R23, 0x60 ;  /* 0x0000006017177836 */ /* 0x000fc80000000000 */
[----:B------:R-:W-:Y:S02]  /*4280*/  IMAD.MOV.U32 R6, RZ, RZ, R23 ;  /* 0x000000ffff067224 */ /* 0x000fe400078e0017 */
[----:B-1----:R-:W-:Y:S01]  /*4290*/  IMAD.U32 R4, RZ, RZ, UR4 ;  /* 0x00000004ff047e24 */ /* 0x002fe2000f8e00ff */
[----:B------:R-:W-:Y:S02]  /*42a0*/  MOV R5, UR5 ;  /* 0x0000000500057c02 */ /* 0x000fe40008000f00 */
[----:B0-----:R-:W0:Y:S08]  /*42b0*/  @P0 LDC R10, c[0x4][0x30] ;  /* 0x01000c00ff0a0b82 */ /* 0x001e300000000800 */
[----:B------:R-:W0:Y:S02]  /*42c0*/  @P0 LDC R11, c[0x4][0x34] ;  /* 0x01000d00ff0b0b82 */ /* 0x000e240000000800 */
[----:B0-----:R3:W-:Y:S04]  /*42d0*/  STL.64 [R1+0x68], R10 ;  /* 0x0000680a01007387 */ /* 0x0017e80000100a00 */
[----:B--2-4-:R3:W-:Y:S02]  /*42e0*/  STL [R1+0x60], R0 ;  /* 0x0000600001007387 */ /* 0x0147e40000100800 */
[----:B------:R-:W-:-:S07]  /*42f0*/  LEPC R20, `(.L_x_355) ;  /* 0x000000001014794e */ /* 0x000fce0000000000 */
[----:B---3--:R-:W-:Y:S05]  /*4300*/  CALL.ABS.NOINC R8 ;  /* 0x0000000008007343 */ /* 0x008fea0003c00000 */
.L_x_355:
        /* <DEDUP_REMOVED lines=16> */
.L_x_356:
        /* <DEDUP_REMOVED lines=16> */
.L_x_357:
[----:B------:R-:W-:-:S07]  /*4510*/  VIADD R19, R19, 0x4 ;  /* 0x0000000413137836 */ /* 0x000fce0000000000 */
.L_x_353:
[----:B------:R-:W0:Y:S02]  /*4520*/  LDCU UR4, c[0x0][0x3d4] ;  /* 0x00007a80ff0477ac */ /* 0x000e240008000800 */
[----:B0-----:R-:W-:-:S09]  /*4530*/  ULOP3.LUT UP0, UR4, UR4, 0x3, URZ, 0xc0, !UPT ;  /* 0x0000000304047892 */ /* 0x001fd2000f80c0ff */
[----:B------:R-:W-:Y:S05]  /*4540*/  BRA.U !UP0, `(.L_x_343) ;  /* 0x0000000108747547 */ /* 0x000fea000b800000 */
[----:B------:R-:W0:Y:S01]  /*4550*/  LDC.64 R2, c[0x0][0x3a8] ;  /* 0x0000ea00ff027b82 */ /* 0x000e220000000a00 */
[----:B------:R-:W-:Y:S01]  /*4560*/  UIADD3 UR4, UPT, UPT, -UR4, URZ, URZ ;  /* 0x000000ff04047290 */ /* 0x000fe2000fffe1ff */
[----:B0-----:R-:W-:-:S05]  /*4570*/  IMAD.WIDE.U32 R16, R19, 0x4, R2 ;  /* 0x0000000413107825 */ /* 0x001fca00078e0002 */
[----:B------:R-:W-:-:S07]  /*4580*/  IMAD.U32 R2, RZ, RZ, UR4 ;  /* 0x00000004ff027e24 */ /* 0x000fce000f8e00ff */
.L_x_359:
[----:B------:R-:W2:Y:S01]  /*4590*/  LDG.E R0, desc[UR36][R16.64] ;  /* 0x0000002410007981 */ /* 0x000ea2000c1e1900 */
[----:B------:R-:W0:Y:S01]  /*45a0*/  LDC.64 R10, c[0x4][0x28] ;  /* 0x01000a00ff0a7b82 */ /* 0x000e220000000a00 */
[----:B------:R-:W-:Y:S01]  /*45b0*/  ISETP.GE.AND P0, PT, R19, R22, PT ;  /* 0x000000161300720c */ /* 0x000fe20003f06270 */
[----:B------:R-:W1:Y:S01]  /*45c0*/  LDCU.64 UR4, c[0x4][0x38] ;  /* 0x01000700ff0477ac */ /* 0x000e620008000a00 */
[----:B------:R-:W-:Y:S01]  /*45d0*/  MOV R8, 0xf0 ;  /* 0x000000f000087802 */ /* 0x000fe20000000f00 */
[----:B------:R-:W-:Y:S01]  /*45e0*/  VIADD R2, R2, 0x1 ;  /* 0x0000000102027836 */ /* 0x000fe20000000000 */
[----:B------:R-:W-:-:S04]  /*45f0*/  MOV R6, UR38 ;  /* 0x0000002600067c02 */ /* 0x000fc80008000f00 */
[----:B------:R-:W3:Y:S01]  /*4600*/  LDC.64 R8, c[0x4][R8] ;  /* 0x0100000008087b82 */ /* 0x000ee20000000a00 */
[----:B------:R-:W-:Y:S01]  /*4610*/  ISETP.NE.AND P1, PT, R2, RZ, PT ;  /* 0x000000ff0200720c */ /* 0x000fe20003f25270 */
[----:B-1----:R-:W-:Y:S02]  /*4620*/  IMAD.U32 R4, RZ, RZ, UR4 ;  /* 0x00000004ff047e24 */ /* 0x002fe4000f8e00ff */
[----:B------:R-:W-:-:S04]  /*4630*/  IMAD.U32 R5, RZ, RZ, UR5 ;  /* 0x00000005ff057e24 */ /* 0x000fc8000f8e00ff */
        /* <DEDUP_REMOVED lines=9> */
.L_x_358:
[----:B------:R-:W-:Y:S02]  /*46d0*/  ISETP.NE.AND P6, PT, R2, RZ, PT ;  /* 0x000000ff0200720c */ /* 0x000fe40003fc5270 */
[----:B------:R-:W-:Y:S02]  /*46e0*/  IADD3 R16, P0, PT, R16, 0x4, RZ ;  /* 0x0000000410107810 */ /* 0x000fe40007f1e0ff */
[----:B------:R-:W-:-:S03]  /*46f0*/  IADD3 R19, PT, PT, R19, 0x1, RZ ;  /* 0x0000000113137810 */ /* 0x000fc60007ffe0ff */
[----:B------:R-:W-:-:S06]  /*4700*/  IMAD.X R17, RZ, RZ, R17, P0 ;  /* 0x000000ffff117224 */ /* 0x000fcc00000e0611 */
[----:B------:R-:W-:Y:S05]  /*4710*/  @P6 BRA `(.L_x_359) ;  /* 0xfffffffc009c6947 */ /* 0x000fea000383ffff */
.L_x_343:
[----:B------:R-:W-:Y:S05]  /*4720*/  BSYNC.RECONVERGENT B6 ;  /* 0x0000000000067941 */ /* 0x000fea0003800200 */
.L_x_324:
        /* <DEDUP_REMOVED lines=8> */
.L_x_360:
[----:B------:R-:W0:Y:S01]  /*47b0*/  LDC.64 R2, c[0x4][R2] ;  /* 0x0100000002027b82 */ /* 0x000e220000000a00 */
[----:B------:R-:W1:Y:S01]  /*47c0*/  LDCU.64 UR4, c[0x4][0x50] ;  /* 0x01000a00ff0477ac */ /* 0x000e620008000a00 */
[----:B------:R-:W-:Y:S02]  /*47d0*/  CS2R R6, SRZ ;  /* 0x0000000000067805 */ /* 0x000fe4000001ff00 */
[----:B-1----:R-:W-:Y:S01]  /*47e0*/  MOV R4, UR4 ;  /* 0x0000000400047c02 */ /* 0x002fe20008000f00 */
[----:B------:R-:W-:-:S07]  /*47f0*/  IMAD.U32 R5, RZ, RZ, UR5 ;  /* 0x00000005ff057e24 */ /* 0x000fce000f8e00ff */
[----:B------:R-:W-:-:S07]  /*4800*/  LEPC R20, `(.L_x_361) ;  /* 0x000000001014794e */ /* 0x000fce0000000000 */
[----:B0-----:R-:W-:Y:S05]  /*4810*/  CALL.ABS.NOINC R2 ;  /* 0x0000000002007343 */ /* 0x001fea0003c00000 */
.L_x_361:
        /* <DEDUP_REMOVED lines=8> */
[----:B------:R-:W-:Y:S01]  /*48a0*/  MOV R2, UR38 ;  /* 0x0000002600027c02 */ /* 0x000fe20008000f00 */
[----:B------:R-:W-:Y:S01]  /*48b0*/  BSSY.RECONVERGENT B6, `(.L_x_363) ;  /* 0x0000112000067945 */ /* 0x000fe20003800200 */
[----:B------:R-:W-:Y:S01]  /*48c0*/  LOP3.LUT R19, R0, 0x7ffffff0, RZ, 0xc0, !PT ;  /* 0x7ffffff000137812 */ /* 0x000fe200078ec0ff */
[----:B------:R-:W-:Y:S01]  /*48d0*/  IMAD.MOV.U32 R25, RZ, RZ, RZ ;  /* 0x000000ffff197224 */ /* 0x000fe200078e00ff */
[----:B------:R-:W-:-:S05]  /*48e0*/  IADD3 RZ, P0, PT, R2, 0x60, RZ ;  /* 0x0000006002ff7810 */ /* 0x000fca0007f1e0ff */
[----:B------:R-:W-:Y:S01]  /*48f0*/  IMAD.X R24, RZ, RZ, UR39, P0 ;  /* 0x00000027ff187e24 */ /* 0x000fe200080e06ff */
[----:B0-----:R-:W-:-:S04]  /*4900*/  UIADD3 UR4, UP0, UPT, UR4, 0x20, URZ ;  /* 0x0000002004047890 */ /* 0x001fc8000ff1e0ff */
[----:B------:R-:W-:Y:S02]  /*4910*/  UIADD3.X UR5, UPT, UPT, URZ, UR5, URZ, UP0, !UPT ;  /* 0x00000005ff057290 */ /* 0x000fe400087fe4ff */
[----:B------:R-:W-:-:S04]  /*4920*/  IMAD.U32 R16, RZ, RZ, UR4 ;  /* 0x00000004ff107e24 */ /* 0x000fc8000f8e00ff */
[----:B------:R-:W-:-:S07]  /*4930*/  MOV R17, UR5 ;  /* 0x0000000500117c02 */ /* 0x000fce0008000f00 */
.L_x_380:
        /* <DEDUP_REMOVED lines=18> */
.L_x_364:
        /* <DEDUP_REMOVED lines=16> */
.L_x_365:
        /* <DEDUP_REMOVED lines=16> */
.L_x_366:
        /* <DEDUP_REMOVED lines=16> */
.L_x_367:
        /* <DEDUP_REMOVED lines=16> */
.L_x_368:
        /* <DEDUP_REMOVED lines=16> */
.L_x_369:
        /* <DEDUP_REMOVED lines=16> */
.L_x_370:
        /* <DEDUP_REMOVED lines=16> */
.L_x_371:
        /* <DEDUP_REMOVED lines=16> */
.L_x_372:
        /* <DEDUP_REMOVED lines=16> */
.L_x_373:
        /* <DEDUP_REMOVED lines=16> */
.L_x_374:
        /* <DEDUP_REMOVED lines=16> */
.L_x_375:
        /* <DEDUP_REMOVED lines=16> */
.L_x_376:
        /* <DEDUP_REMOVED lines=16> */
.L_x_377:
        /* <DEDUP_REMOVED lines=16> */
.L_x_378:
        /* <DEDUP_REMOVED lines=18> */
.L_x_379:
[----:B------:R-:W-:Y:S02]  /*5980*/  IADD3 R25, PT, PT, R25, 0x10, RZ ;  /* 0x0000001019197810 */ /* 0x000fe40007ffe0ff */
[----:B------:R-:W-:Y:S02]  /*5990*/  IADD3 R16, P1, PT, R16, 0x40, RZ ;  /* 0x0000004010107810 */ /* 0x000fe40007f3e0ff */
[----:B------:R-:W-:-:S03]  /*59a0*/  ISETP.NE.AND P0, PT, R25, R19, PT ;  /* 0x000000131900720c */ /* 0x000fc60003f05270 */
[----:B------:R-:W-:-:S10]  /*59b0*/  IMAD.X R17, RZ, RZ, R17, P1 ;  /* 0x000000ffff117224 */ /* 0x000fd400008e0611 */
[----:B------:R-:W-:Y:S05]  /*59c0*/  @P0 BRA `(.L_x_380) ;  /* 0xffffffec00dc0947 */ /* 0x000fea000383ffff */
[----:B------:R-:W-:Y:S05]  /*59d0*/  BSYNC.RECONVERGENT B6 ;  /* 0x0000000000067941 */ /* 0x000fea0003800200 */
.L_x_363:
        /* <DEDUP_REMOVED lines=26> */
.L_x_383:
        /* <DEDUP_REMOVED lines=19> */
.L_x_384:
        /* <DEDUP_REMOVED lines=16> */
.L_x_385:
        /* <DEDUP_REMOVED lines=16> */
.L_x_386:
        /* <DEDUP_REMOVED lines=16> */
.L_x_387:
        /* <DEDUP_REMOVED lines=16> */
.L_x_388:
        /* <DEDUP_REMOVED lines=16> */
.L_x_389:
        /* <DEDUP_REMOVED lines=16> */
.L_x_390:
[----:B------:R-:W-:-:S07]  /*62b0*/  IADD3 R19, PT, PT, R19, 0x8, RZ ;  /* 0x0000000813137810 */ /* 0x000fce0007ffe0ff */
.L_x_382:
        /* <DEDUP_REMOVED lines=25> */
.L_x_392:
        /* <DEDUP_REMOVED lines=20> */
.L_x_393:
        /* <DEDUP_REMOVED lines=16> */
.L_x_394:
        /* <DEDUP_REMOVED lines=18> */
.L_x_395:
[----:B------:R-:W-:-:S07]  /*67b0*/  IADD3 R19, PT, PT, R19, 0x4, RZ ;  /* 0x0000000413137810 */ /* 0x000fce0007ffe0ff */
.L_x_391:
[----:B------:R-:W-:-:S13]  /*67c0*/  ISETP.NE.AND P0, PT, R25, RZ, PT ;  /* 0x000000ff1900720c */ /* 0x000fda0003f05270 */
[----:B------:R-:W-:Y:S05]  /*67d0*/  @!P0 BRA `(.L_x_381) ;  /* 0x0000000000708947 */ /* 0x000fea0003800000 */
[----:B------:R-:W0:Y:S01]  /*67e0*/  LDC.64 R2, c[0x0][0x3b0] ;  /* 0x0000ec00ff027b82 */ /* 0x000e220000000a00 */
[----:B------:R-:W-:Y:S02]  /*67f0*/  IMAD.MOV R25, RZ, RZ, -R25 ;  /* 0x000000ffff197224 */ /* 0x000fe400078e0a19 */
[----:B0-----:R-:W-:-:S07]  /*6800*/  IMAD.WIDE.U32 R16, R19, 0x4, R2 ;  /* 0x0000000413107825 */ /* 0x001fce00078e0002 */
.L_x_397:
        /* <DEDUP_REMOVED lines=20> */
.L_x_396:
[----:B------:R-:W-:Y:S01]  /*6950*/  ISETP.NE.AND P6, PT, R25, RZ, PT ;  /* 0x000000ff1900720c */ /* 0x000fe20003fc5270 */
[----:B------:R-:W-:Y:S01]  /*6960*/  VIADD R19, R19, 0x1 ;  /* 0x0000000113137836 */ /* 0x000fe20000000000 */
[----:B------:R-:W-:-:S04]  /*6970*/  IADD3 R16, P0, PT, R16, 0x4, RZ ;  /* 0x0000000410107810 */ /* 0x000fc80007f1e0ff */
[----:B------:R-:W-:-:S07]  /*6980*/  IADD3.X R17, PT, PT, RZ, R17, RZ, P0, !PT ;  /* 0x00000011ff117210 */ /* 0x000fce00007fe4ff */
[----:B------:R-:W-:Y:S05]  /*6990*/  @P6 BRA `(.L_x_397) ;  /* 0xfffffffc009c6947 */ /* 0x000fea000383ffff */
.L_x_381:
[----:B------:R-:W-:Y:S05]  /*69a0*/  BSYNC.RECONVERGENT B6 ;  /* 0x0000000000067941 */ /* 0x000fea0003800200 */
.L_x_362:
        /* <DEDUP_REMOVED lines=8> */
.L_x_398:
[----:B------:R-:W0:Y:S01]  /*6a30*/  LDC.64 R2, c[0x4][R2] ;  /* 0x0100000002027b82 */ /* 0x000e220000000a00 */
[----:B------:R-:W1:Y:S01]  /*6a40*/  LDCU.64 UR4, c[0x4][0x58] ;  /* 0x01000b00ff0477ac */ /* 0x000e620008000a00 */
[----:B------:R-:W-:Y:S01]  /*6a50*/  CS2R R6, SRZ ;  /* 0x0000000000067805 */ /* 0x000fe2000001ff00 */
[----:B-1----:R-:W-:Y:S01]  /*6a60*/  IMAD.U32 R4, RZ, RZ, UR4 ;  /* 0x00000004ff047e24 */ /* 0x002fe2000f8e00ff */
[----:B------:R-:W-:-:S07]  /*6a70*/  MOV R5, UR5 ;  /* 0x0000000500057c02 */ /* 0x000fce0008000f00 */
[----:B------:R-:W-:-:S07]  /*6a80*/  LEPC R20, `(.L_x_399) ;  /* 0x000000001014794e */ /* 0x000fce0000000000 */
[----:B0-----:R-:W-:Y:S05]  /*6a90*/  CALL.ABS.NOINC R2 ;  /* 0x0000000002007343 */ /* 0x001fea0003c00000 */
.L_x_399:
[----:B------:R-:W0:Y:S02]  /*6aa0*/  LDCU UR4, c[0x0][0x3e0] ;  /* 0x00007c00ff0477ac */ /* 0x000e240008000800 */
[----:B0-----:R-:W-:-:S09]  /*6ab0*/  UISETP.GE.AND UP0, UPT, UR4, 0x1, UPT ;  /* 0x000000010400788c */ /* 0x001fd2000bf06270 */
[----:B------:R-:W-:Y:S05]  /*6ac0*/  BRA.U !UP0, `(.L_x_400) ;  /* 0x00000001087c7547 */ /* 0x000fea000b800000 */
[----:B------:R-:W0:Y:S01]  /*6ad0*/  LDCU.64 UR6, c[0x0][0x380] ;  /* 0x00007000ff0677ac */ /* 0x000e220008000a00 */
[----:B------:R-:W-:Y:S01]  /*6ae0*/  IMAD.U32 R17, RZ, RZ, UR38 ;  /* 0x00000026ff117e24 */ /* 0x000fe2000f8e00ff */
[----:B------:R-:W-:Y:S01]  /*6af0*/  BSSY.RECONVERGENT B6, `(.L_x_400) ;  /* 0x000001c000067945 */ /* 0x000fe20003800200 */
[----:B------:R-:W-:-:S03]  /*6b00*/  UISETP.LT.AND UP0, UPT, UR4, 0x5, UPT ;  /* 0x000000050400788c */ /* 0x000fc6000bf01270 */
[----:B------:R-:W-:Y:S01]  /*6b10*/  IADD3 R17, P0, PT, R17, 0x60, RZ ;  /* 0x0000006011117810 */ /* 0x000fe20007f1e0ff */
[----:B------:R-:W-:-:S03]  /*6b20*/  USEL UR4, UR4, 0x5, UP0 ;  /* 0x0000000504047887 */ /* 0x000fc60008000000 */
[----:B------:R-:W-:Y:S01]  /*6b30*/  IADD3.X R2, PT, PT, RZ, UR39, RZ, P0, !PT ;  /* 0x00000027ff027c10 */ /* 0x000fe200087fe4ff */
[----:B------:R-:W-:Y:S01]  /*6b40*/  UIADD3 UR4, UPT, UPT, -UR4, URZ, URZ ;  /* 0x000000ff04047290 */ /* 0x000fe2000fffe1ff */
[----:B0-----:R-:W-:Y:S02]  /*6b50*/  IMAD.U32 R18, RZ, RZ, UR6 ;  /* 0x00000006ff127e24 */ /* 0x001fe4000f8e00ff */
[----:B------:R-:W-:-:S03]  /*6b60*/  IMAD.U32 R19, RZ, RZ, UR7 ;  /* 0x00000007ff137e24 */ /* 0x000fc6000f8e00ff */
[----:B------:R-:W-:-:S07]  /*6b70*/  IMAD.U32 R16, RZ, RZ, UR4 ;  /* 0x00000004ff107e24 */ /* 0x000fce000f8e00ff */
.L_x_402:
[----:B------:R-:W2:Y:S01]  /*6b80*/  LDG.E R0, desc[UR36][R18.64] ;  /* 0x0000002412007981 */ /* 0x000ea2000c1e1900 */
[----:B------:R-:W-:Y:S01]  /*6b90*/  MOV R8, 0xf0 ;  /* 0x000000f000087802 */ /* 0x000fe20000000f00 */
[----:B------:R-:W0:Y:S01]  /*6ba0*/  LDCU.64 UR4, c[0x4][0x60] ;  /* 0x01000c00ff0477ac */ /* 0x000e220008000a00 */
[----:B------:R-:W-:Y:S02]  /*6bb0*/  VIADD R16, R16, 0x1 ;  /* 0x0000000110107836 */ /* 0x000fe40000000000 */
[----:B------:R-:W-:Y:S02]  /*6bc0*/  IMAD.MOV.U32 R6, RZ, RZ, R17 ;  /* 0x000000ffff067224 */ /* 0x000fe400078e0011 */
[----:B------:R-:W1:Y:S01]  /*6bd0*/  LDC.64 R8, c[0x4][R8] ;  /* 0x0100000008087b82 */ /* 0x000e620000000a00 */
[----:B------:R-:W-:Y:S01]  /*6be0*/  ISETP.NE.AND P0, PT, R16, RZ, PT ;  /* 0x000000ff1000720c */ /* 0x000fe20003f05270 */
[----:B------:R-:W-:-:S03]  /*6bf0*/  IMAD.MOV.U32 R7, RZ, RZ, R2 ;  /* 0x000000ffff077224 */ /* 0x000fc600078e0002 */
[----:B------:R-:W-:Y:S01]  /*6c00*/  P2R R22, PR, RZ, 0x1 ;  /* 0x00000001ff167803 */ /* 0x000fe20000000000 */
[----:B0-----:R-:W-:Y:S01]  /*6c10*/  IMAD.U32 R4, RZ, RZ, UR4 ;  /* 0x00000004ff047e24 */ /* 0x001fe2000f8e00ff */
[----:B------:R-:W-:Y:S01]  /*6c20*/  MOV R5, UR5 ;  /* 0x0000000500057c02 */ /* 0x000fe20008000f00 */
[----:B--2---:R-:W0:Y:S02]  /*6c30*/  F2F.F64.F32 R10, R0 ;  /* 0x00000000000a7310 */ /* 0x004e240000201800 */
[----:B01----:R0:W-:Y:S04]  /*6c40*/  STL.64 [R1+0x60], R10 ;  /* 0x0000600a01007387 */ /* 0x0031e80000100a00 */
[----:B------:R-:W-:-:S07]  /*6c50*/  LEPC R20, `(.L_x_401) ;  /* 0x000000001014794e */ /* 0x000fce0000000000 */
[----:B0-----:R-:W-:Y:S05]  /*6c60*/  CALL.ABS.NOINC R8 ;  /* 0x0000000008007343 */ /* 0x001fea0003c00000 */
.L_x_401:
[----:B------:R-:W-:Y:S02]  /*6c70*/  ISETP.NE.AND P6, PT, R22, RZ, PT ;  /* 0x000000ff1600720c */ /* 0x000fe40003fc5270 */
[----:B------:R-:W-:-:S05]  /*6c80*/  IADD3 R18, P0, PT, R18, 0x4, RZ ;  /* 0x0000000412127810 */ /* 0x000fca0007f1e0ff */
[----:B------:R-:W-:-:S06]  /*6c90*/  IMAD.X R19, RZ, RZ, R19, P0 ;  /* 0x000000ffff137224 */ /* 0x000fcc00000e0613 */
[----:B------:R-:W-:Y:S05]  /*6ca0*/  @P6 BRA `(.L_x_402) ;  /* 0xfffffffc00b46947 */ /* 0x000fea000383ffff */
[----:B------:R-:W-:Y:S05]  /*6cb0*/  BSYNC.RECONVERGENT B6 ;  /* 0x0000000000067941 */ /* 0x000fea0003800200 */
.L_x_400:
        /* <DEDUP_REMOVED lines=8> */
.L_x_403:
        /* <DEDUP_REMOVED lines=15> */
.L_x_404:
[----:B------:R-:W0:Y:S01]  /*6e30*/  LDC.64 R8, c[0x0][0x390] ;  /* 0x0000e400ff087b82 */ /* 0x000e220000000a00 */
[----:B------:R-:W1:Y:S01]  /*6e40*/  LDCU.64 UR4, c[0x4][0x78] ;  /* 0x01000f00ff0477ac */ /* 0x000e620008000a00 */
[----:B0-----:R-:W2:Y:S06]  /*6e50*/  LDG.E R8, desc[UR36][R8.64] ;  /* 0x0000002408087981 */ /* 0x001eac000c1e1900 */
[----:B------:R-:W0:Y:S01]  /*6e60*/  LDC.64 R2, c[0x4][R2] ;  /* 0x0100000002027b82 */ /* 0x000e220000000a00 */
[----:B-1----:R-:W-:Y:S01]  /*6e70*/  MOV R4, UR4 ;  /* 0x0000000400047c02 */ /* 0x002fe20008000f00 */
[----:B------:R-:W-:-:S02]  /*6e80*/  IMAD.U32 R5, RZ, RZ, UR5 ;  /* 0x00000005ff057e24 */ /* 0x000fc4000f8e00ff */
[----:B------:R-:W-:Y:S02]  /*6e90*/  IMAD.MOV.U32 R6, RZ, RZ, R17 ;  /* 0x000000ffff067224 */ /* 0x000fe400078e0011 */
[----:B------:R-:W-:Y:S01]  /*6ea0*/  IMAD.MOV.U32 R7, RZ, RZ, R16 ;  /* 0x000000ffff077224 */ /* 0x000fe200078e0010 */
[----:B--2---:R-:W1:Y:S02]  /*6eb0*/  F2F.F64.F32 R10, R8 ;  /* 0x00000008000a7310 */ /* 0x004e640000201800 */
[----:B01----:R1:W-:Y:S04]  /*6ec0*/  STL.64 [R1+0x60], R10 ;  /* 0x0000600a01007387 */ /* 0x0033e80000100a00 */
[----:B------:R-:W-:-:S07]  /*6ed0*/  LEPC R20, `(.L_x_281) ;  /* 0x000000001014794e */ /* 0x000fce0000000000 */
[----:B-1----:R-:W-:Y:S05]  /*6ee0*/  CALL.ABS.NOINC R2 ;  /* 0x0000000002007343 */ /* 0x002fea0003c00000 */
.L_x_281:
[----:B------:R-:W-:Y:S05]  /*6ef0*/  BSYNC.RECONVERGENT B7 ;  /* 0x0000000000077941 */ /* 0x000fea0003800200 */
.L_x_280:
        /* <DEDUP_REMOVED lines=14> */
[C---:B------:R-:W-:Y:S02]  /*6fe0*/  ISETP.GE.U32.AND P1, PT, R4.reuse, 0x8, PT ;  /* 0x000000080400780c */ /* 0x040fe40003f26070 */
[----:B------:R-:W-:Y:S02]  /*6ff0*/  LOP3.LUT R12, R4, 0x7, RZ, 0xc0, !PT ;  /* 0x00000007040c7812 */ /* 0x000fe400078ec0ff */
[----:B------:R-:W-:Y:S01]  /*7000*/  MOV R0, R2 ;  /* 0x0000000200007202 */ /* 0x000fe20000000f00 */
[----:B0-----:R-:W-:-:S08]  /*7010*/  IMAD.U32 R9, RZ, RZ, UR4 ;  /* 0x00000004ff097e24 */ /* 0x001fd0000f8e00ff */
        /* <DEDUP_REMOVED lines=15> */
[----:B0-----:R-:W-:Y:S01]  /*7110*/  IMAD.MOV.U32 R6, RZ, RZ, RZ ;  /* 0x000000ffff067224 */ /* 0x001fe200078e00ff */
[----:B-1----:R-:W-:-:S05]  /*7120*/  IADD3 R8, PT, PT, RZ, -R7, RZ ;  /* 0x80000007ff087210 */ /* 0x002fca0007ffe0ff */
[----:B------:R-:W-:Y:S02]  /*7130*/  IMAD R13, R8, R9, RZ ;  /* 0x00000009080d7224 */ /* 0x000fe400078e02ff */
[----:B------:R-:W-:Y:S02]  /*7140*/  IMAD.MOV.U32 R8, RZ, RZ, R14 ;  /* 0x000000ffff087224 */ /* 0x000fe400078e000e */
        /* <DEDUP_REMOVED lines=11> */
[----:B------:R-:W-:-:S04]  /*7200*/  @P1 VIADD R7, R7, 0x1 ;  /* 0x0000000107071836 */ /* 0x000fc80000000000 */
[----:B------:R-:W-:-:S05]  /*7210*/  IMAD.MOV.U32 R0, RZ, RZ, R7 ;  /* 0x000000ffff007224 */ /* 0x000fca00078e0007 */
[----:B------:R-:W-:Y:S02]  /*7220*/  @!P3 IADD3 R0, PT, PT, -R0, RZ, RZ ;  /* 0x000000ff0000b210 */ /* 0x000fe40007ffe1ff */
[----:B------:R-:W-:-:S05]  /*7230*/  @!P2 LOP3.LUT R0, RZ, R5, RZ, 0x33, !PT ;  /* 0x00000005ff00a212 */ /* 0x000fca00078e33ff */
[----:B------:R-:W-:-:S04]  /*7240*/  IMAD.MOV R7, RZ, RZ, -R0 ;  /* 0x000000ffff077224 */ /* 0x000fc800078e0a00 */
[----:B------:R-:W-:-:S05]  /*7250*/  IMAD R5, R5, R7, R2 ;  /* 0x0000000705057224 */ /* 0x000fca00078e0202 */
[----:B------:R0:W-:Y:S01]  /*7260*/  STL [R6], R5 ;  /* 0x0000000506007387 */ /* 0x0001e20000100800 */
[----:B------:R-:W-:Y:S05]  /*7270*/  BRA `(.L_x_409) ;  /* 0x00000000000c7947 */ /* 0x000fea0003800000 */
.L_x_408:
[----:B------:R-:W-:Y:S01]  /*7280*/  LEA R3, R3, UR42, 0x2 ;  /* 0x0000002a03037c11 */ /* 0x000fe2000f8e10ff */
[----:B------:R-:W-:-:S04]  /*7290*/  IMAD.MOV.U32 R0, RZ, RZ, R2 ;  /* 0x000000ffff007224 */ /* 0x000fc800078e0002 */
[----:B------:R1:W-:Y:S03]  /*72a0*/  STL [R3], RZ ;  /* 0x000000ff03007387 */ /* 0x0003e60000100800 */
.L_x_409:
[C---:B------:R-:W-:Y:S01]  /*72b0*/  VIADD R29, R4.reuse, 0xfffffffe ;  /* 0xfffffffe041d7836 */ /* 0x040fe20000000000 */
[C---:B------:R-:W-:Y:S01]  /*72c0*/  IADD3 R25, PT, PT, R4.reuse, -0x3, RZ ;  /* 0xfffffffd04197810 */ /* 0x040fe20007ffe0ff */
[----:B-1----:R-:W-:Y:S02]  /*72d0*/  VIADD R3, R4, 0xfffffffc ;  /* 0xfffffffc04037836 */ /* 0x002fe40000000000 */
        /* <DEDUP_REMOVED lines=10> */
[----:B------:R0:W4:Y:S01]  /*7380*/  LDG.E R15, desc[UR36][R16.64] ;  /* 0x00000024100f7981 */ /* 0x000122000c1e1900 */
        /* <DEDUP_REMOVED lines=20> */
[----:B0-----:R-:W-:Y:S02]  /*74d0*/  VIADD R6, R10, 0xffffffe ;  /* 0x0ffffffe0a067836 */ /* 0x001fe40000000000 */
[----:B------:R-:W-:-:S04]  /*74e0*/  IMAD.MOV R10, RZ, RZ, -R20 ;  /* 0x000000ffff0a7224 */ /* 0x000fc800078e0a14 */
[----:B------:R0:W1:Y:S02]  /*74f0*/  F2I.FTZ.U32.TRUNC.NTZ R7, R6 ;  /* 0x0000000600077305 */ /* 0x000064000021f000 */
[----:B0-----:R-:W-:Y:S02]  /*7500*/  HFMA2 R6, -RZ, RZ, 0, 0 ;  /* 0x00000000ff067431 */ /* 0x001fe400000001ff */
        /* <DEDUP_REMOVED lines=17> */
[----:B------:R-:W-:Y:S02]  /*7620*/  IMAD R14, R14, R6, R0 ;  /* 0x000000060e0e7224 */ /* 0x000fe400078e0200 */
[----:B------:R-:W-:-:S03]  /*7630*/  IMAD.MOV.U32 R0, RZ, RZ, R7 ;  /* 0x000000ffff007224 */ /* 0x000fc600078e0007 */
[----:B------:R0:W-:Y:S04]  /*7640*/  STL [R29], R14 ;  /* 0x0000000e1d007387 */ /* 0x0001e80000100800 */
.L_x_410:
[----:B------:R1:W-:Y:S01]  /*7650*/  @!P3 STL [R16], RZ ;  /* 0x000000ff1000b387 */ /* 0x0003e20000100800 */
[----:B------:R-:W-:Y:S05]  /*7660*/  @!P3 BRA `(.L_x_411) ;  /* 0x000000000074b947 */ /* 0x000fea0003800000 */
[-C--:B------:R-:W-:Y:S02]  /*7670*/  IABS R8, R23.reuse ;  /* 0x0000001700087213 */ /* 0x080fe40000000000 */
[----:B0-----:R-:W-:Y:S02]  /*7680*/  IABS R14, R0 ;  /* 0x00000000000e7213 */ /* 0x001fe40000000000 */
[----:B------:R-:W0:Y:S01]  /*7690*/  I2F.RP R10, R8 ;  /* 0x00000008000a7306 */ /* 0x000e220000209400 */
[----:B-1----:R-:W-:-:S07]  /*76a0*/  IABS R16, R23 ;  /* 0x0000001700107213 */ /* 0x002fce0000000000 */
[----:B0-----:R-:W0:Y:S02]  /*76b0*/  MUFU.RCP R10, R10 ;  /* 0x0000000a000a7308 */ /* 0x001e240000001000 */
[----:B0-----:R-:W-:Y:S01]  /*76c0*/  IADD3 R6, PT, PT, R10, 0xffffffe, RZ ;  /* 0x0ffffffe0a067810 */ /* 0x001fe20007ffe0ff */
[----:B------:R-:W-:-:S05]  /*76d0*/  IMAD.MOV R10, RZ, RZ, -R16 ;  /* 0x000000ffff0a7224 */ /* 0x000fca00078e0a10 */
[----:B------:R0:W1:Y:S02]  /*76e0*/  F2I.FTZ.U32.TRUNC.NTZ R7, R6 ;  /* 0x0000000600077305 */ /* 0x000064000021f000 */
[----:B0-----:R-:W-:Y:S02]  /*76f0*/  IMAD.MOV.U32 R6, RZ, RZ, RZ ;  /* 0x000000ffff067224 */ /* 0x001fe400078e00ff */
        /* <DEDUP_REMOVED lines=8> */
[-C--:B------:R-:W-:Y:S01]  /*7780*/  @!P4 IADD3 R29, PT, PT, R29, -R8.reuse, RZ ;  /* 0x800000081d1dc210 */ /* 0x080fe20007ffe0ff */
[----:B------:R-:W-:Y:S01]  /*7790*/  @!P4 VIADD R7, R7, 0x1 ;  /* 0x000000010707c836 */ /* 0x000fe20000000000 */
        /* <DEDUP_REMOVED lines=10> */
.L_x_411:
        /* <DEDUP_REMOVED lines=15> */
[----:B0-----:R-:W-:Y:S01]  /*7930*/  MOV R6, RZ ;  /* 0x000000ff00067202 */ /* 0x001fe20000000f00 */
[----:B-1----:R-:W-:-:S04]  /*7940*/  IMAD.MOV R23, RZ, RZ, -R7 ;  /* 0x000000ffff177224 */ /* 0x002fc800078e0a07 */
[----:B------:R-:W-:-:S04]  /*7950*/  IMAD R23, R23, R8, RZ ;  /* 0x0000000817177224 */ /* 0x000fc800078e02ff */
[----:B------:R-:W-:Y:S01]  /*7960*/  IMAD.HI.U32 R7, R7, R23, R6 ;  /* 0x0000001707077227 */ /* 0x000fe200078e0006 */
[----:B------:R-:W-:-:S05]  /*7970*/  LOP3.LUT R6, R0, R13, RZ, 0x3c, !PT ;  /* 0x0000000d00067212 */ /* 0x000fca00078e3cff */
[----:B------:R-:W-:-:S04]  /*7980*/  IMAD.HI.U32 R7, R7, R16, RZ ;  /* 0x0000001007077227 */ /* 0x000fc800078e00ff */
[----:B------:R-:W-:-:S05]  /*7990*/  IMAD R23, R7, R10, R16 ;  /* 0x0000000a07177224 */ /* 0x000fca00078e0210 */
[----:B------:R-:W-:-:S13]  /*79a0*/  ISETP.GT.U32.AND P2, PT, R8, R23, PT ;  /* 0x000000170800720c */ /* 0x000fda0003f44070 */
[----:B------:R-:W-:Y:S02]  /*79b0*/  @!P2 IMAD.IADD R23, R23, 0x1, -R8 ;  /* 0x000000011717a824 */ /* 0x000fe400078e0a08 */
[----:B------:R-:W-:Y:S01]  /*79c0*/  @!P2 VIADD R7, R7, 0x1 ;  /* 0x000000010707a836 */ /* 0x000fe20000000000 */
[----:B------:R-:W-:Y:S02]  /*79d0*/  ISETP.GE.AND P2, PT, R6, RZ, PT ;  /* 0x000000ff0600720c */ /* 0x000fe40003f46270 */
[----:B------:R-:W-:Y:S02]  /*79e0*/  ISETP.GE.U32.AND P6, PT, R23, R8, PT ;  /* 0x000000081700720c */ /* 0x000fe40003fc6070 */
[----:B------:R-:W-:-:S11]  /*79f0*/  LEA R8, R3, UR42, 0x2 ;  /* 0x0000002a03087c11 */ /* 0x000fd6000f8e10ff */
[----:B------:R-:W-:Y:S02]  /*7a00*/  @P6 IADD3 R7, PT, PT, R7, 0x1, RZ ;  /* 0x0000000107076810 */ /* 0x000fe40007ffe0ff */
[----:B------:R-:W-:-:S03]  /*7a10*/  ISETP.NE.AND P6, PT, R13, RZ, PT ;  /* 0x000000ff0d00720c */ /* 0x000fc60003fc5270 */
[----:B------:R-:W-:-:S10]  /*7a20*/  @!P2 IMAD.MOV R7, RZ, RZ, -R7 ;  /* 0x000000ffff07a224 */ /* 0x000fd400078e0a07 */
[----:B------:R-:W-:-:S05]  /*7a30*/  @!P6 LOP3.LUT R7, RZ, R13, RZ, 0x33, !PT ;  /* 0x0000000dff07e212 */ /* 0x000fca00078e33ff */
[----:B------:R-:W-:-:S04]  /*7a40*/  IMAD.MOV R6, RZ, RZ, -R7 ;  /* 0x000000ffff067224 */ /* 0x000fc800078e0a07 */
[----:B------:R-:W-:Y:S02]  /*7a50*/  IMAD R13, R13, R6, R0 ;  /* 0x000000060d0d7224 */ /* 0x000fe400078e0200 */
[----:B------:R-:W-:-:S03]  /*7a60*/  IMAD.MOV.U32 R0, RZ, RZ, R7 ;  /* 0x000000ffff007224 */ /* 0x000fc600078e0007 */
[----:B------:R0:W-:Y:S04]  /*7a70*/  STL [R8], R13 ;  /* 0x0000000d08007387 */ /* 0x0001e80000100800 */
.L_x_412:
        /* <DEDUP_REMOVED lines=8> */
[----:B---3--:R-:W-:Y:S02]  /*7b00*/  IADD3 R6, PT, PT, R8, 0xffffffe, RZ ;  /* 0x0ffffffe08067810 */ /* 0x008fe40007ffe0ff */
[----:B------:R-:W-:-:S04]  /*7b10*/  IADD3 R8, PT, PT, RZ, -R18, RZ ;  /* 0x80000012ff087210 */ /* 0x000fc80007ffe0ff */
[----:B------:R0:W4:Y:S02]  /*7b20*/  F2I.FTZ.U32.TRUNC.NTZ R7, R6 ;  /* 0x0000000600077305 */ /* 0x000124000021f000 */
[----:B0-----:R-:W-:Y:S02]  /*7b30*/  IMAD.MOV.U32 R6, RZ, RZ, RZ ;  /* 0x000000ffff067224 */ /* 0x001fe400078e00ff */
[----:B----4-:R-:W-:-:S04]  /*7b40*/  IMAD.MOV R14, RZ, RZ, -R7 ;  /* 0x000000ffff0e7224 */ /* 0x010fc800078e0a07 */
        /* <DEDUP_REMOVED lines=20> */
.L_x_413:
        /* <DEDUP_REMOVED lines=28> */
[----:B------:R-:W-:-:S05]  /*7e50*/  @!P2 LOP3.LUT R7, RZ, R27, RZ, 0x33, !PT ;  /* 0x0000001bff07a212 */ /* 0x000fca00078e33ff */
[----:B------:R-:W-:-:S04]  /*7e60*/  IMAD.MOV R5, RZ, RZ, -R7 ;  /* 0x000000ffff057224 */ /* 0x000fc800078e0a07 */
[----:B------:R-:W-:Y:S01]  /*7e70*/  IMAD R27, R27, R5, R0 ;  /* 0x000000051b1b7224 */ /* 0x000fe200078e0200 */
[----:B------:R-:W-:-:S04]  /*7e80*/  MOV R0, R7 ;  /* 0x0000000700007202 */ /* 0x000fc80000000f00 */
[----:B------:R0:W-:Y:S03]  /*7e90*/  STL [R6], R27 ;  /* 0x0000001b06007387 */ /* 0x0001e60000100800 */
.L_x_414:
[----:B------:R0:W-:Y:S01]  /*7ea0*/  @!P4 STL [R15], RZ ;  /* 0x000000ff0f00c387 */ /* 0x0001e20000100800 */
[----:B------:R-:W-:Y:S05]  /*7eb0*/  @!P4 BRA `(.L_x_415) ;  /* 0x000000000074c947 */ /* 0x000fea0003800000 */
[-C--:B--2---:R-:W-:Y:S02]  /*7ec0*/  IABS R8, R9.reuse ;  /* 0x0000000900087213 */ /* 0x084fe40000000000 */
[----:B----4-:R-:W-:Y:S02]  /*7ed0*/  IABS R14, R0 ;  /* 0x00000000000e7213 */ /* 0x010fe40000000000 */
[----:B------:R-:W2:Y:S01]  /*7ee0*/  I2F.RP R5, R8 ;  /* 0x0000000800057306 */ /* 0x000ea20000209400 */
[----:B-1----:R-:W-:-:S04]  /*7ef0*/  IABS R10, R9 ;  /* 0x00000009000a7213 */ /* 0x002fc80000000000 */
[----:B------:R-:W-:-:S03]  /*7f00*/  IADD3 R10, PT, PT, RZ, -R10, RZ ;  /* 0x8000000aff0a7210 */ /* 0x000fc60007ffe0ff */
[----:B--2---:R-:W0:Y:S02]  /*7f10*/  MUFU.RCP R5, R5 ;  /* 0x0000000500057308 */ /* 0x004e240000001000 */
[----:B0--3--:R-:W-:-:S06]  /*7f20*/  VIADD R6, R5, 0xffffffe ;  /* 0x0ffffffe05067836 */ /* 0x009fcc0000000000 */
        /* <DEDUP_REMOVED lines=22> */
.L_x_415:
[----:B------:R1:W-:Y:S01]  /*8090*/  @!P5 STL [R3], RZ ;  /* 0x000000ff0300d387 */ /* 0x0003e20000100800 */
[----:B0-----:R-:W-:Y:S01]  /*80a0*/  @!P5 IMAD.MOV.U32 R9, RZ, RZ, RZ ;  /* 0x000000ffff09d224 */ /* 0x001fe200078e00ff */
        /* <DEDUP_REMOVED lines=8> */
[----:B---3--:R-:W-:-:S06]  /*8130*/  IADD3 R6, PT, PT, R3, 0xffffffe, RZ ;  /* 0x0ffffffe03067810 */ /* 0x008fcc0007ffe0ff */
        /* <DEDUP_REMOVED lines=22> */
.L_x_407:
[----:B------:R-:W-:-:S13]  /*82a0*/  ISETP.NE.AND P1, PT, R12, RZ, PT ;  /* 0x000000ff0c00720c */ /* 0x000fda0003f25270 */
[----:B------:R-:W-:Y:S05]  /*82b0*/  @!P1 BRA `(.L_x_406) ;  /* 0x0000001000149947 */ /* 0x000fea0003800000 */
[----:B------:R-:W-:Y:S02]  /*82c0*/  ISETP.GE.U32.AND P1, PT, R12, 0x4, PT ;  /* 0x000000040c00780c */ /* 0x000fe40003f26070 */
[----:B------:R-:W-:-:S11]  /*82d0*/  LOP3.LUT R12, R4, 0x3, RZ, 0xc0, !PT ;  /* 0x00000003040c7812 */ /* 0x000fd600078ec0ff */
[----:B------:R-:W-:Y:S05]  /*82e0*/  @!P1 BRA `(.L_x_416) ;  /* 0x0000000800449947 */ /* 0x000fea0003800000 */
[----:B0--3--:R-:W4:Y:S01]  /*82f0*/  LDC.64 R6, c[0x0][0x3a0] ;  /* 0x0000e800ff067b82 */ /* 0x009f220000000a00 */
[C---:B------:R-:W-:Y:S01]  /*8300*/  VIADD R11, R9.reuse, 0xffffffff ;  /* 0xffffffff090b7836 */ /* 0x040fe20000000000 */
[C---:B------:R-:W-:Y:S01]  /*8310*/  IADD3 R5, PT, PT, R9.reuse, -0x2, RZ ;  /* 0xfffffffe09057810 */ /* 0x040fe20007ffe0ff */
[----:B-1----:R-:W-:Y:S02]  /*8320*/  VIADD R3, R9, 0xfffffffd ;  /* 0xfffffffd09037836 */ /* 0x002fe40000000000 */
[----:B----4-:R-:W-:-:S04]  /*8330*/  IMAD.WIDE.U32 R14, R11, 0x4, R6 ;  /* 0x000000040b0e7825 */ /* 0x010fc800078e0006 */
[--C-:B------:R-:W-:Y:S02]  /*8340*/  IMAD.WIDE.U32 R20, R5, 0x4, R6.reuse ;  /* 0x0000000405147825 */ /* 0x100fe400078e0006 */
[----:B------:R-:W3:Y:S02]  /*8350*/  LDG.E R15, desc[UR36][R14.64] ;  /* 0x000000240e0f7981 */ /* 0x000ee4000c1e1900 */
[----:B------:R-:W-:Y:S02]  /*8360*/  VIADD R9, R9, 0xfffffffc ;  /* 0xfffffffc09097836 */ /* 0x000fe40000000000 */
        /* <DEDUP_REMOVED lines=42> */
.L_x_417:
[----:B------:R2:W-:Y:S01]  /*8610*/  @!P3 STL [R8], RZ ;  /* 0x000000ff0800b387 */ /* 0x0005e20000100800 */
[----:B------:R-:W-:Y:S02]  /*8620*/  @!P1 LEA R18, R3, UR42, 0x2 ;  /* 0x0000002a03129c11 */ /* 0x000fe4000f8e10ff */
[----:B------:R-:W-:Y:S01]  /*8630*/  @!P2 LEA R6, R9, UR42, 0x2 ;  /* 0x0000002a0906ac11 */ /* 0x000fe2000f8e10ff */
[----:B------:R-:W-:Y:S06]  /*8640*/  @!P3 BRA `(.L_x_418) ;  /* 0x000000000074b947 */ /* 0x000fec0003800000 */
[-C--:B--2---:R-:W-:Y:S02]  /*8650*/  IABS R8, R13.reuse ;  /* 0x0000000d00087213 */ /* 0x084fe40000000000 */
[----:B------:R-:W-:Y:S02]  /*8660*/  IABS R16, R0 ;  /* 0x0000000000107213 */ /* 0x000fe40000000000 */
[----:B------:R-:W2:Y:S01]  /*8670*/  I2F.RP R7, R8 ;  /* 0x0000000800077306 */ /* 0x000ea20000209400 */
[----:B------:R-:W-:-:S04]  /*8680*/  IABS R14, R13 ;  /* 0x0000000d000e7213 */ /* 0x000fc80000000000 */
[----:B------:R-:W-:-:S03]  /*8690*/  IADD3 R14, PT, PT, RZ, -R14, RZ ;  /* 0x8000000eff0e7210 */ /* 0x000fc60007ffe0ff */
[----:B--2---:R-:W0:Y:S02]  /*86a0*/  MUFU.RCP R7, R7 ;  /* 0x0000000700077308 */ /* 0x004e240000001000 */
[----:B01----:R-:W-:-:S06]  /*86b0*/  VIADD R10, R7, 0xffffffe ;  /* 0x0ffffffe070a7836 */ /* 0x003fcc0000000000 */
        /* <DEDUP_REMOVED lines=22> */
.L_x_418:
[----:B------:R4:W-:Y:S01]  /*8820*/  @!P1 STL [R18], RZ ;  /* 0x000000ff12009387 */ /* 0x0009e20000100800 */
[----:B------:R-:W-:Y:S05]  /*8830*/  @!P1 BRA `(.L_x_419) ;  /* 0x0000000000749947 */ /* 0x000fea0003800000 */
[-C--:B--23--:R-:W-:Y:S02]  /*8840*/  IABS R8, R19.reuse ;  /* 0x0000001300087213 */ /* 0x08cfe40000000000 */
        /* <DEDUP_REMOVED lines=14> */
[----:B------:R-:W-:Y:S01]  /*8930*/  @!P3 IMAD.IADD R5, R5, 0x1, -R8 ;  /* 0x000000010505b824 */ /* 0x000fe200078e0a08 */
[----:B------:R-:W-:Y:S02]  /*8940*/  @!P3 IADD3 R11, PT, PT, R11, 0x1, RZ ;  /* 0x000000010b0bb810 */ /* 0x000fe40007ffe0ff */
[----:B------:R-:W-:Y:S02]  /*8950*/  ISETP.NE.AND P3, PT, R19, RZ, PT ;  /* 0x000000ff1300720c */ /* 0x000fe40003f65270 */
[----:B------:R-:W-:Y:S02]  /*8960*/  ISETP.GE.U32.AND P1, PT, R5, R8, PT ;  /* 0x000000080500720c */ /* 0x000fe40003f26070 */
[----:B------:R-:W-:Y:S02]  /*8970*/  LOP3.LUT R5, R0, R19, RZ, 0x3c, !PT ;  /* 0x0000001300057212 */ /* 0x000fe400078e3cff */
[----:B------:R-:W-:Y:S02]  /*8980*/  LEA R8, R3, UR42, 0x2 ;  /* 0x0000002a03087c11 */ /* 0x000fe4000f8e10ff */
        /* <DEDUP_REMOVED lines=8> */
.L_x_419:
[----:B------:R0:W-:Y:S01]  /*8a10*/  @!P2 STL [R6], RZ ;  /* 0x000000ff0600a387 */ /* 0x0001e20000100800 */
[----:B------:R-:W-:Y:S05]  /*8a20*/  @!P2 BRA `(.L_x_416) ;  /* 0x000000000074a947 */ /* 0x000fea0003800000 */
[-C--:B0-23--:R-:W-:Y:S02]  /*8a30*/  IABS R8, R17.reuse ;  /* 0x0000001100087213 */ /* 0x08dfe40000000000 */
[----:B------:R-:W-:Y:S02]  /*8a40*/  IABS R14, R0 ;  /* 0x00000000000e7213 */ /* 0x000fe40000000000 */
[----:B------:R-:W0:Y:S01]  /*8a50*/  I2F.RP R3, R8 ;  /* 0x0000000800037306 */ /* 0x000e220000209400 */
[----:B-1----:R-:W-:-:S04]  /*8a60*/  IABS R10, R17 ;  /* 0x00000011000a7213 */ /* 0x002fc80000000000 */
[----:B------:R-:W-:-:S03]  /*8a70*/  IADD3 R10, PT, PT, RZ, -R10, RZ ;  /* 0x8000000aff0a7210 */ /* 0x000fc60007ffe0ff */
[----:B0-----:R-:W0:Y:S02]  /*8a80*/  MUFU.RCP R3, R3 ;  /* 0x0000000300037308 */ /* 0x001e240000001000 */
[----:B0-----:R-:W-:-:S06]  /*8a90*/  VIADD R6, R3, 0xffffffe ;  /* 0x0ffffffe03067836 */ /* 0x001fcc0000000000 */
        /* <DEDUP_REMOVED lines=22> */
.L_x_416:
        /* <DEDUP_REMOVED lines=25> */
[----:B0-----:R-:W-:Y:S02]  /*8d90*/  HFMA2 R10, -RZ, RZ, 0, 0 ;  /* 0x00000000ff0a7431 */ /* 0x001fe400000001ff */
[----:B-1----:R-:W-:-:S04]  /*8da0*/  IMAD.MOV R12, RZ, RZ, -R11 ;  /* 0x000000ffff0c7224 */ /* 0x002fc800078e0a0b */
[----:B------:R-:W-:Y:S02]  /*8db0*/  IMAD R15, R12, R13, RZ ;  /* 0x0000000d0c0f7224 */ /* 0x000fe400078e02ff */
[----:B------:R-:W-:Y:S02]  /*8dc0*/  IMAD.MOV.U32 R12, RZ, RZ, R14 ;  /* 0x000000ffff0c7224 */ /* 0x000fe400078e000e */
        /* <DEDUP_REMOVED lines=18> */
.L_x_421:
[----:B------:R2:W-:Y:S01]  /*8ef0*/  @!P4 STL [R6], RZ ;  /* 0x000000ff0600c387 */ /* 0x0005e20000100800 */
[----:B------:R-:W-:Y:S05]  /*8f00*/  @!P4 BRA `(.L_x_420) ;  /* 0x000000000074c947 */ /* 0x000fea0003800000 */
[-C--:B0-----:R-:W-:Y:S02]  /*8f10*/  IABS R8, R3.reuse ;  /* 0x0000000300087213 */ /* 0x081fe40000000000 */
[----:B------:R-:W-:Y:S02]  /*8f20*/  IABS R12, R0 ;  /* 0x00000000000c7213 */ /* 0x000fe40000000000 */
[----:B------:R-:W0:Y:S01]  /*8f30*/  I2F.RP R5, R8 ;  /* 0x0000000800057306 */ /* 0x000e220000209400 */
[----:B-1----:R-:W-:-:S05]  /*8f40*/  IABS R10, R3 ;  /* 0x00000003000a7213 */ /* 0x002fca0000000000 */
[----:B------:R-:W-:Y:S02]  /*8f50*/  IMAD.MOV R10, RZ, RZ, -R10 ;  /* 0x000000ffff0a7224 */ /* 0x000fe400078e0a0a */
        /* <DEDUP_REMOVED lines=24> */
.L_x_420:
        /* <DEDUP_REMOVED lines=29> */
[----:B------:R-:W-:-:S04]  /*92b0*/  ISETP.NE.AND P1, PT, R11, RZ, PT ;  /* 0x000000ff0b00720c */ /* 0x000fc80003f25270 */
[----:B------:R-:W-:-:S13]  /*92c0*/  ISETP.GT.U32.AND P2, PT, R8, R7, PT ;  /* 0x000000070800720c */ /* 0x000fda0003f44070 */
[----:B------:R-:W-:-:S05]  /*92d0*/  @!P2 IADD3 R7, PT, PT, R7, -R8, RZ ;  /* 0x800000080707a210 */ /* 0x000fca0007ffe0ff */
[----:B------:R-:W-:Y:S01]  /*92e0*/  @!P3 IMAD.MOV R7, RZ, RZ, -R7 ;  /* 0x000000ffff07b224 */ /* 0x000fe200078e0a07 */
[----:B------:R-:W-:-:S05]  /*92f0*/  @!P1 LOP3.LUT R7, RZ, R11, RZ, 0x33, !PT ;  /* 0x0000000bff079212 */ /* 0x000fca00078e33ff */
[----:B------:R0:W-:Y:S02]  /*9300*/  STL [R0], R7 ;  /* 0x0000000700007387 */ /* 0x0001e40000100800 */
.L_x_406:
[----:B01----:R-:W0:Y:S01]  /*9310*/  LDC.64 R16, c[0x0][0x380] ;  /* 0x0000e000ff107b82 */ /* 0x003e220000000a00 */
[----:B------:R-:W1:Y:S01]  /*9320*/  LDCU UR4, c[0x0][0x3dc] ;  /* 0x00007b80ff0477ac */ /* 0x000e620008000800 */
[----:B0-----:R-:W-:-:S06]  /*9330*/  IMAD.WIDE R16, R2, 0x4, R16 ;  /* 0x0000000402107825 */ /* 0x001fcc00078e0210 */
[----:B------:R0:W5:Y:S01]  /*9340*/  LDG.E R16, desc[UR36][R16.64] ;  /* 0x0000002410107981 */ /* 0x000162000c1e1900 */
[----:B-1----:R-:W-:-:S05]  /*9350*/  IMAD.U32 R9, RZ, RZ, UR4 ;  /* 0x00000004ff097e24 */ /* 0x002fca000f8e00ff */
[----:B------:R-:W-:-:S13]  /*9360*/  ISETP.NE.AND P1, PT, R9, -0x1, PT ;  /* 0xffffffff0900780c */ /* 0x000fda0003f25270 */
[----:B0-----:R-:W-:Y:S05]  /*9370*/  @!P1 BRA `(.L_x_422) ;  /* 0x0000001c00dc9947 */ /* 0x001fea0003800000 */
[C---:B------:R-:W-:Y:S01]  /*9380*/  VIADD R17, R1.reuse, 0x20 ;  /* 0x0000002001117836 */ /* 0x040fe20000000000 */
[----:B------:R-:W-:Y:S01]  /*9390*/  IADD3 R3, PT, PT, R1, 0x40, RZ ;  /* 0x0000004001037810 */ /* 0x000fe20007ffe0ff */
[----:B--23--:R-:W-:Y:S02]  /*93a0*/  IMAD.MOV.U32 R8, RZ, RZ, RZ ;  /* 0x000000ffff087224 */ /* 0x00cfe400078e00ff */
        /* <DEDUP_REMOVED lines=8> */
[----:B------:R-:W-:Y:S01]  /*9430*/  HFMA2 R8, -RZ, RZ, 0, 0 ;  /* 0x00000000ff087431 */ /* 0x000fe200000001ff */
[----:B------:R-:W-:Y:S01]  /*9440*/  BSSY.RECONVERGENT B0, `(.L_x_424) ;  /* 0x0000058000007945 */ /* 0x000fe20003800200 */
[----:B------:R-:W-:Y:S01]  /*9450*/  LOP3.LUT R0, R4, 0x7ffffffc, RZ, 0xc0, !PT ;  /* 0x7ffffffc04007812 */ /* 0x000fe200078ec0ff */
[----:B------:R-:W-:Y:S01]  /*9460*/  IMAD.MOV R4, RZ, RZ, -R9 ;  /* 0x000000ffff047224 */ /* 0x000fe200078e0a09 */
[----:B------:R-:W-:Y:S01]  /*9470*/  IADD3 R6, PT, PT, R1, 0x8, RZ ;  /* 0x0000000801067810 */ /* 0x000fe20007ffe0ff */
[----:B------:R-:W-:Y:S02]  /*9480*/  IMAD.MOV.U32 R7, RZ, RZ, RZ ;  /* 0x000000ffff077224 */ /* 0x000fe400078e00ff */
[----:B------:R-:W-:-:S07]  /*9490*/  IMAD.MOV.U32 R10, RZ, RZ, RZ ;  /* 0x000000ffff0a7224 */ /* 0x000fce00078e00ff */
.L_x_433:
[----:B------:R-:W-:Y:S01]  /*94a0*/  ISETP.NE.AND P0, PT, R4, RZ, PT ;  /* 0x000000ff0400720c */ /* 0x000fe20003f05270 */
[----:B------:R-:W-:-:S12]  /*94b0*/  BSSY.RECONVERGENT B1, `(.L_x_425) ;  /* 0x0000010000017945 */ /* 0x000fd80003800200 */
[----:B012---:R-:W-:Y:S05]  /*94c0*/  @!P0 BRA `(.L_x_426) ;  /* 0x0000000000388947 */ /* 0x007fea0003800000 */
[----:B------:R-:W0:Y:S02]  /*94d0*/  LDCU UR4, c[0x0][0x3d4] ;  /* 0x00007a80ff0477ac */ /* 0x000e240008000800 */
[----:B0-----:R-:W-:Y:S01]  /*94e0*/  ISETP.GE.AND P0, PT, R8, UR4, PT ;  /* 0x0000000408007c0c */ /* 0x001fe2000bf06270 */
[----:B------:R-:W0:-:S12]  /*94f0*/  LDCU UR4, c[0x0][0x3d8] ;  /* 0x00007b00ff0477ac */ /* 0x000e180008000800 */
[----:B------:R-:W2:Y:S01]  /*9500*/  @!P0 LDL R9, [R6+-0x8] ;  /* 0xfffff80006098983 */ /* 0x000ea20000100800 */
[----:B------:R-:W-:Y:S01]  /*9510*/  @!P0 IMAD R12, R8, 0x4, R17 ;  /* 0x00000004080c8824 */ /* 0x000fe200078e0211 */
[----:B0-----:R-:W-:-:S04]  /*9520*/  ISETP.GE.AND P1, PT, R10, UR4, PT ;  /* 0x000000040a007c0c */ /* 0x001fc8000bf26270 */
[----:B--2---:R0:W-:Y:S09]  /*9530*/  @!P0 STL [R12], R9 ;  /* 0x000000090c008387 */ /* 0x0041f20000100800 */
[----:B------:R-:W2:Y:S01]  /*9540*/  @!P1 LDL R13, [R6+-0x8] ;  /* 0xfffff800060d9983 */ /* 0x000ea20000100800 */
[----:B----4-:R-:W-:Y:S01]  /*9550*/  @!P1 IMAD R18, R10, 0x4, R3 ;  /* 0x000000040a129824 */ /* 0x010fe200078e0203 */
[----:B------:R-:W-:Y:S01]  /*9560*/  @!P0 IADD3 R11, PT, PT, R8, 0x1, RZ ;  /* 0x00000001080b8810 */ /* 0x000fe20007ffe0ff */
[----:B------:R-:W-:-:S04]  /*9570*/  @!P1 VIADD R14, R10, 0x1 ;  /* 0x000000010a0e9836 */ /* 0x000fc80000000000 */
[----:B------:R-:W-:Y:S01]  /*9580*/  @!P0 IMAD.MOV.U32 R8, RZ, RZ, R11 ;  /* 0x000000ffff088224 */ /* 0x000fe200078e000b */
[----:B------:R-:W-:Y:S01]  /*9590*/  @!P1 MOV R10, R14 ;  /* 0x0000000e000a9202 */ /* 0x000fe20000000f00 */
[----:B--2---:R0:W-:Y:S06]  /*95a0*/  @!P1 STL [R18], R13 ;  /* 0x0000000d12009387 */ /* 0x0041ec0000100800 */
.L_x_426:
[----:B------:R-:W-:Y:S05]  /*95b0*/  BSYNC.RECONVERGENT B1 ;  /* 0x0000000000017941 */ /* 0x000fea0003800200 */
.L_x_425:
[----:B------:R-:W1:Y:S01]  /*95c0*/  LDCU UR4, c[0x0][0x3dc] ;  /* 0x00007b80ff0477ac */ /* 0x000e620008000800 */
[C---:B0-----:R-:W-:Y:S01]  /*95d0*/  VIADD R12, R7.reuse, 0x1 ;  /* 0x00000001070c7836 */ /* 0x041fe20000000000 */
[C---:B----4-:R-:W-:Y:S01]  /*95e0*/  IADD3 R14, PT, PT, R7.reuse, 0x2, RZ ;  /* 0x00000002070e7810 */ /* 0x050fe20007ffe0ff */
[----:B------:R-:W-:Y:S01]  /*95f0*/  VIADD R18, R7, 0x3 ;  /* 0x0000000307127836 */ /* 0x000fe20000000000 */
[----:B------:R-:W-:Y:S01]  /*9600*/  BSSY.RECONVERGENT B1, `(.L_x_427) ;  /* 0x0000014000017945 */ /* 0x000fe20003800200 */
[----:B-1----:R-:W-:-:S05]  /*9610*/  IMAD.U32 R9, RZ, RZ, UR4 ;  /* 0x00000004ff097e24 */ /* 0x002fca000f8e00ff */
        /* <DEDUP_REMOVED lines=18> */
.L_x_428:
[----:B------:R-:W-:Y:S05]  /*9740*/  BSYNC.RECONVERGENT B1 ;  /* 0x0000000000017941 */ /* 0x000fea0003800200 */
.L_x_427:
[----:B------:R-:W-:Y:S04]  /*9750*/  BSSY.RECONVERGENT B1, `(.L_x_429) ;  /* 0x0000010000017945 */ /* 0x000fe80003800200 */
[----:B------:R-:W-:Y:S05]  /*9760*/  @!P1 BRA `(.L_x_430) ;  /* 0x0000000000389947 */ /* 0x000fea0003800000 */
[----:B------:R-:W1:Y:S02]  /*9770*/  LDCU UR4, c[0x0][0x3d4] ;  /* 0x00007a80ff0477ac */ /* 0x000e640008000800 */
[----:B-1----:R-:W-:Y:S01]  /*9780*/  ISETP.GE.AND P0, PT, R8, UR4, PT ;  /* 0x0000000408007c0c */ /* 0x002fe2000bf06270 */
[----:B------:R-:W1:-:S12]  /*9790*/  LDCU UR4, c[0x0][0x3d8] ;  /* 0x00007b00ff0477ac */ /* 0x000e580008000800 */
[----:B0-----:R-:W2:Y:S01]  /*97a0*/  @!P0 LDL R11, [R6] ;  /* 0x00000000060b8983 */ /* 0x001ea20000100800 */
[----:B------:R-:W-:Y:S01]  /*97b0*/  @!P0 IMAD R14, R8, 0x4, R17 ;  /* 0x00000004080e8824 */ /* 0x000fe200078e0211 */
[----:B-1----:R-:W-:-:S04]  /*97c0*/  ISETP.GE.AND P1, PT, R10, UR4, PT ;  /* 0x000000040a007c0c */ /* 0x002fc8000bf26270 */
[----:B--2---:R1:W-:Y:S09]  /*97d0*/  @!P0 STL [R14], R11 ;  /* 0x0000000b0e008387 */ /* 0x0043f20000100800 */
[----:B------:R-:W2:Y:S01]  /*97e0*/  @!P1 LDL R12, [R6] ;  /* 0x00000000060c9983 */ /* 0x000ea20000100800 */
[----:B------:R-:W-:Y:S01]  /*97f0*/  @!P1 LEA R19, R10, R3, 0x2 ;  /* 0x000000030a139211 */ /* 0x000fe200078e10ff */
[----:B------:R-:W-:-:S02]  /*9800*/  @!P0 VIADD R13, R8, 0x1 ;  /* 0x00000001080d8836 */ /* 0x000fc40000000000 */
[----:B------:R-:W-:-:S03]  /*9810*/  @!P1 VIADD R15, R10, 0x1 ;  /* 0x000000010a0f9836 */ /* 0x000fc60000000000 */
[----:B------:R-:W-:Y:S01]  /*9820*/  @!P0 MOV R8, R13 ;  /* 0x0000000d00088202 */ /* 0x000fe20000000f00 */
[----:B------:R-:W-:Y:S01]  /*9830*/  @!P1 IMAD.MOV.U32 R10, RZ, RZ, R15 ;  /* 0x000000ffff0a9224 */ /* 0x000fe200078e000f */
[----:B--2---:R1:W-:Y:S06]  /*9840*/  @!P1 STL [R19], R12 ;  /* 0x0000000c13009387 */ /* 0x0043ec0000100800 */
.L_x_430:
[----:B------:R-:W-:Y:S05]  /*9850*/  BSYNC.RECONVERGENT B1 ;  /* 0x0000000000017941 */ /* 0x000fea0003800200 */
.L_x_429:
[----:B------:R-:W-:Y:S04]  /*9860*/  BSSY.RECONVERGENT B1, `(.L_x_431) ;  /* 0x0000010000017945 */ /* 0x000fe80003800200 */
[----:B------:R-:W-:Y:S05]  /*9870*/  @!P2 BRA `(.L_x_432) ;  /* 0x000000000038a947 */ /* 0x000fea0003800000 */
[----:B------:R-:W2:Y:S02]  /*9880*/  LDCU UR4, c[0x0][0x3d4] ;  /* 0x00007a80ff0477ac */ /* 0x000ea40008000800 */
[----:B--2---:R-:W-:Y:S01]  /*9890*/  ISETP.GE.AND P0, PT, R8, UR4, PT ;  /* 0x0000000408007c0c */ /* 0x004fe2000bf06270 */
[----:B------:R-:W2:-:S12]  /*98a0*/  LDCU UR4, c[0x0][0x3d8] ;  /* 0x00007b00ff0477ac */ /* 0x000e980008000800 */
[----:B01----:R-:W3:Y:S01]  /*98b0*/  @!P0 LDL R11, [R6+0x4] ;  /* 0x00000400060b8983 */ /* 0x003ee20000100800 */
[----:B------:R-:W-:Y:S01]  /*98c0*/  @!P0 IMAD R14, R8, 0x4, R17 ;  /* 0x00000004080e8824 */ /* 0x000fe200078e0211 */
[----:B--2---:R-:W-:-:S04]  /*98d0*/  ISETP.GE.AND P1, PT, R10, UR4, PT ;  /* 0x000000040a007c0c */ /* 0x004fc8000bf26270 */
[----:B---3--:R2:W-:Y:S09]  /*98e0*/  @!P0 STL [R14], R11 ;  /* 0x0000000b0e008387 */ /* 0x0085f20000100800 */
[----:B------:R-:W3:Y:S01]  /*98f0*/  @!P1 LDL R12, [R6+0x4] ;  /* 0x00000400060c9983 */ /* 0x000ee20000100800 */
[----:B------:R-:W-:Y:S01]  /*9900*/  @!P1 LEA R19, R10, R3, 0x2 ;  /* 0x000000030a139211 */ /* 0x000fe200078e10ff */
[----:B------:R-:W-:-:S02]  /*9910*/  @!P0 VIADD R13, R8, 0x1 ;  /* 0x00000001080d8836 */ /* 0x000fc40000000000 */
[----:B------:R-:W-:-:S03]  /*9920*/  @!P1 VIADD R15, R10, 0x1 ;  /* 0x000000010a0f9836 */ /* 0x000fc60000000000 */
[----:B------:R-:W-:Y:S01]  /*9930*/  @!P0 MOV R8, R13 ;  /* 0x0000000d00088202 */ /* 0x000fe20000000f00 */
[----:B------:R-:W-:Y:S01]  /*9940*/  @!P1 IMAD.MOV.U32 R10, RZ, RZ, R15 ;  /* 0x000000ffff0a9224 */ /* 0x000fe200078e000f */
[----:B---3--:R2:W-:Y:S06]  /*9950*/  @!P1 STL [R19], R12 ;  /* 0x0000000c13009387 */ /* 0x0085ec0000100800 */
.L_x_432:
[----:B------:R-:W-:Y:S05]  /*9960*/  BSYNC.RECONVERGENT B1 ;  /* 0x0000000000017941 */ /* 0x000fea0003800200 */
.L_x_431:
[----:B------:R-:W-:Y:S01]  /*9970*/  VIADD R7, R7, 0x4 ;  /* 0x0000000407077836 */ /* 0x000fe20000000000 */
[----:B------:R-:W-:Y:S01]  /*9980*/  IADD3 R4, PT, PT, R4, 0x4, RZ ;  /* 0x0000000404047810 */ /* 0x000fe20007ffe0ff */
[----:B------:R-:W-:-:S03]  /*9990*/  VIADD R6, R6, 0x10 ;  /* 0x0000001006067836 */ /* 0x000fc60000000000 */
[----:B------:R-:W-:-:S13]  /*99a0*/  ISETP.NE.AND P0, PT, R7, R0, PT ;  /* 0x000000000700720c */ /* 0x000fda0003f05270 */
[----:B------:R-:W-:Y:S05]  /*99b0*/  @P0 BRA `(.L_x_433) ;  /* 0xfffffff800b80947 */ /* 0x000fea000383ffff */
[----:B------:R-:W-:Y:S05]  /*99c0*/  BSYNC.RECONVERGENT B0 ;  /* 0x0000000000007941 */ /* 0x000fea0003800200 */
.L_x_424:
[----:B------:R-:W-:Y:S01]  /*99d0*/  ISETP.NE.AND P0, PT, R5, RZ, PT ;  /* 0x000000ff0500720c */ /* 0x000fe20003f05270 */
[----:B------:R-:W-:-:S12]  /*99e0*/  BSSY.RECONVERGENT B0, `(.L_x_423) ;  /* 0x000001c000007945 */ /* 0x000fd80003800200 */
[----:B------:R-:W-:Y:S05]  /*99f0*/  @!P0 BRA `(.L_x_434) ;  /* 0x0000000000688947 */ /* 0x000fea0003800000 */
[----:B------:R-:W-:Y:S01]  /*9a00*/  IMAD.MOV R5, RZ, RZ, -R5 ;  /* 0x000000ffff057224 */ /* 0x000fe200078e0a05 */
[C---:B------:R-:W-:Y:S01]  /*9a10*/  IADD3 R9, PT, PT, R0.reuse, -R9, RZ ;  /* 0x8000000900097210 */ /* 0x040fe20007ffe0ff */
[----:B------:R-:W-:-:S07]  /*9a20*/  IMAD R6, R0, 0x4, R1 ;  /* 0x0000000400067824 */ /* 0x000fce00078e0201 */
.L_x_437:
        /* <DEDUP_REMOVED lines=8> */
[----:B------:R-:W4:Y:S01]  /*9ab0*/  @!P0 LDL R0, [R6] ;  /* 0x0000000006008983 */ /* 0x000f220000100800 */
[----:B012---:R-:W-:Y:S01]  /*9ac0*/  @!P0 IMAD R11, R8, 0x4, R17 ;  /* 0x00000004080b8824 */ /* 0x007fe200078e0211 */
[----:B---3--:R-:W-:-:S04]  /*9ad0*/  ISETP.GE.AND P2, PT, R10, UR4, PT ;  /* 0x000000040a007c0c */ /* 0x008fc8000bf46270 */
[----:B----4-:R3:W-:Y:S09]  /*9ae0*/  @!P0 STL [R11], R0 ;  /* 0x000000000b008387 */ /* 0x0107f20000100800 */
[----:B------:R-:W2:Y:S01]  /*9af0*/  @!P2 LDL R4, [R6] ;  /* 0x000000000604a983 */ /* 0x000ea20000100800 */
[----:B------:R-:W-:Y:S01]  /*9b00*/  @!P2 LEA R13, R10, R3, 0x2 ;  /* 0x000000030a0da211 */ /* 0x000fe200078e10ff */
[----:B------:R-:W-:-:S02]  /*9b10*/  @!P0 VIADD R7, R8, 0x1 ;  /* 0x0000000108078836 */ /* 0x000fc40000000000 */
[----:B------:R-:W-:-:S03]  /*9b20*/  @!P2 VIADD R12, R10, 0x1 ;  /* 0x000000010a0ca836 */ /* 0x000fc60000000000 */
[----:B------:R-:W-:Y:S01]  /*9b30*/  @!P0 MOV R8, R7 ;  /* 0x0000000700088202 */ /* 0x000fe20000000f00 */
[----:B------:R-:W-:Y:S01]  /*9b40*/  @!P2 IMAD.MOV.U32 R10, RZ, RZ, R12 ;  /* 0x000000ffff0aa224 */ /* 0x000fe200078e000c */
[----:B--2---:R3:W-:Y:S06]  /*9b50*/  @!P2 STL [R13], R4 ;  /* 0x000000040d00a387 */ /* 0x0047ec0000100800 */
.L_x_436:
[----:B------:R-:W-:Y:S05]  /*9b60*/  BSYNC.RECONVERGENT B1 ;  /* 0x0000000000017941 */ /* 0x000fea0003800200 */
.L_x_435:
[----:B------:R-:W-:Y:S01]  /*9b70*/  VIADD R9, R9, 0x1 ;  /* 0x0000000109097836 */ /* 0x000fe20000000000 */
[----:B------:R-:W-:Y:S01]  /*9b80*/  IADD3 R6, PT, PT, R6, 0x4, RZ ;  /* 0x0000000406067810 */ /* 0x000fe20007ffe0ff */
[----:B------:R-:W-:Y:S06]  /*9b90*/  @P1 BRA `(.L_x_437) ;  /* 0xfffffffc00a41947 */ /* 0x000fec000383ffff */
.L_x_434:
[----:B------:R-:W-:Y:S05]  /*9ba0*/  BSYNC.RECONVERGENT B0 ;  /* 0x0000000000007941 */ /* 0x000fea0003800200 */
.L_x_423:
[----:B0123--:R-:W0:Y:S08]  /*9bb0*/  LDC R11, c[0x0][0x3d8] ;  /* 0x0000f600ff0b7b82 */ /* 0x00fe300000000800 */
[----:B------:R-:W1:Y:S01]  /*9bc0*/  LDC R9, c[0x0][0x3d4] ;  /* 0x0000f500ff097b82 */ /* 0x000e620000000800 */
[----:B0-----:R-:W-:-:S04]  /*9bd0*/  ISETP.NE.AND P0, PT, R10, R11, PT ;  /* 0x0000000b0a00720c */ /* 0x001fc80003f05270 */
[----:B-1----:R-:W-:-:S13]  /*9be0*/  ISETP.NE.OR P0, PT, R8, R9, P0 ;  /* 0x000000090800720c */ /* 0x002fda0000705670 */
[----:B------:R-:W-:Y:S05]  /*9bf0*/  @P0 BRA `(.L_x_438) ;  /* 0x00000014006c0947 */ /* 0x000fea0003800000 */
[----:B------:R-:W-:Y:S02]  /*9c00*/  ISETP.GE.AND P0, PT, R9, 0x1, PT ;  /* 0x000000010900780c */ /* 0x000fe40003f06270 */
[----:B----4-:R-:W-:-:S11]  /*9c10*/  CS2R R18, SRZ ;  /* 0x0000000000127805 */ /* 0x010fd6000001ff00 */
[----:B------:R-:W-:Y:S05]  /*9c20*/  @!P0 BRA `(.L_x_439) ;  /* 0x0000000400ec8947 */ /* 0x000fea0003800000 */
[C---:B------:R-:W-:Y:S01]  /*9c30*/  ISETP.GE.U32.AND P0, PT, R9.reuse, 0x10, PT ;  /* 0x000000100900780c */ /* 0x040fe20003f06070 */
[----:B------:R-:W-:Y:S01]  /*9c40*/  IMAD.MOV.U32 R0, RZ, RZ, RZ ;  /* 0x000000ffff007224 */ /* 0x000fe200078e00ff */
        /* <DEDUP_REMOVED lines=12> */
[----:B------:R-:W-:-:S04]  /*9d10*/  MOV R5, UR4 ;  /* 0x0000000400057c02 */ /* 0x000fc80008000f00 */
[----:B------:R-:W-:-:S07]  /*9d20*/  IMAD.U32 R6, RZ, RZ, UR5 ;  /* 0x00000005ff067e24 */ /* 0x000fce000f8e00ff */
.L_x_441:
[----:B------:R-:W-:Y:S01]  /*9d30*/  IMAD.MOV.U32 R20, RZ, RZ, R5 ;  /* 0x000000ffff147224 */ /* 0x000fe200078e0005 */
[----:B------:R-:W-:Y:S01]  /*9d40*/  MOV R21, R6 ;  /* 0x0000000600157202 */ /* 0x000fe20000000f00 */
[----:B------:R-:W2:Y:S04]  /*9d50*/  LDL.128 R12, [R19+-0x20] ;  /* 0xffffe000130c7983 */ /* 0x000ea80000100c00 */
[----:B------:R-:W2:Y:S04]  /*9d60*/  LDG.E R5, desc[UR36][R20.64+-0x20] ;  /* 0xffffe02414057981 */ /* 0x000ea8000c1e1900 */
[----:B------:R-:W3:Y:S04]  /*9d70*/  LDG.E R24, desc[UR36][R20.64+-0x1c] ;  /* 0xffffe42414187981 */ /* 0x000ee8000c1e1900 */
[----:B------:R-:W4:Y:S04]  /*9d80*/  LDG.E R23, desc[UR36][R20.64+-0x18] ;  /* 0xffffe82414177981 */ /* 0x000f28000c1e1900 */
[----:B------:R-:W4:Y:S04]  /*9d90*/  LDG.E R22, desc[UR36][R20.64+-0x14] ;  /* 0xffffec2414167981 */ /* 0x000f28000c1e1900 */
[----:B------:R-:W4:Y:S01]  /*9da0*/  LDG.E R25, desc[UR36][R20.64+-0x10] ;  /* 0xfffff02414197981 */ /* 0x000f22000c1e1900 */
[----:B--2---:R-:W-:-:S03]  /*9db0*/  IMAD R12, R12, R5, R18 ;  /* 0x000000050c0c7224 */ /* 0x004fc600078e0212 */
[----:B------:R-:W2:Y:S01]  /*9dc0*/  LDL.128 R4, [R19+-0x10] ;  /* 0xfffff00013047983 */ /* 0x000ea20000100c00 */
[----:B---3--:R-:W-:-:S03]  /*9dd0*/  IMAD R12, R13, R24, R12 ;  /* 0x000000180d0c7224 */ /* 0x008fc600078e020c */
[----:B------:R-:W3:Y:S01]  /*9de0*/  LDG.E R18, desc[UR36][R20.64+-0xc] ;  /* 0xfffff42414127981 */ /* 0x000ee2000c1e1900 */
[----:B----4-:R-:W-:-:S03]  /*9df0*/  IMAD R12, R14, R23, R12 ;  /* 0x000000170e0c7224 */ /* 0x010fc600078e020c */
[----:B------:R-:W4:Y:S01]  /*9e00*/  LDG.E R23, desc[UR36][R20.64+-0x8] ;  /* 0xfffff82414177981 */ /* 0x000f22000c1e1900 */
[----:B------:R-:W-:-:S03]  /*9e10*/  IMAD R12, R15, R22, R12 ;  /* 0x000000160f0c7224 */ /* 0x000fc600078e020c */
[----:B------:R-:W4:Y:S04]  /*9e20*/  LDG.E R24, desc[UR36][R20.64+-0x4] ;  /* 0xfffffc2414187981 */ /* 0x000f28000c1e1900 */
[----:B------:R-:W4:Y:S01]  /*9e30*/  LDG.E R22, desc[UR36][R20.64+0x4] ;  /* 0x0000042414167981 */ /* 0x000f22000c1e1900 */
[----:B--2---:R-:W-:-:S03]  /*9e40*/  IMAD R4, R4, R25, R12 ;  /* 0x0000001904047224 */ /* 0x004fc600078e020c */
[----:B------:R-:W2:Y:S04]  /*9e50*/  LDL.128 R12, [R19] ;  /* 0x00000000130c7983 */ /* 0x000ea80000100c00 */
[----:B------:R-:W2:Y:S01]  /*9e60*/  LDG.E R25, desc[UR36][R20.64] ;  /* 0x0000002414197981 */ /* 0x000ea2000c1e1900 */
[----:B---3--:R-:W-:-:S03]  /*9e70*/  IMAD R4, R5, R18, R4 ;  /* 0x0000001205047224 */ /* 0x008fc600078e0204 */
[----:B------:R-:W3:Y:S01]  /*9e80*/  LDG.E R18, desc[UR36][R20.64+0xc] ;  /* 0x00000c2414127981 */ /* 0x000ee2000c1e1900 */
[----:B----4-:R-:W-:-:S03]  /*9e90*/  IMAD R4, R6, R23, R4 ;  /* 0x0000001706047224 */ /* 0x010fc600078e0204 */
[----:B------:R-:W4:Y:S01]  /*9ea0*/  LDG.E R23, desc[UR36][R20.64+0x8] ;  /* 0x0000082414177981 */ /* 0x000f22000c1e1900 */
[----:B------:R-:W-:-:S03]  /*9eb0*/  IMAD R4, R7, R24, R4 ;  /* 0x0000001807047224 */ /* 0x000fc600078e0204 */
[----:B------:R-:W3:Y:S01]  /*9ec0*/  LDG.E R24, desc[UR36][R20.64+0x14] ;  /* 0x0000142414187981 */ /* 0x000ee2000c1e1900 */
[----:B--2---:R-:W-:-:S03]  /*9ed0*/  IMAD R12, R12, R25, R4 ;  /* 0x000000190c0c7224 */ /* 0x004fc600078e0204 */
[----:B------:R0:W2:Y:S04]  /*9ee0*/  LDL.128 R4, [R19+0x10] ;  /* 0x0000100013047983 */ /* 0x0000a80000100c00 */
[----:B------:R-:W2:Y:S01]  /*9ef0*/  LDG.E R25, desc[UR36][R20.64+0x10] ;  /* 0x0000102414197981 */ /* 0x000ea2000c1e1900 */
[----:B------:R-:W-:-:S03]  /*9f00*/  IMAD R22, R13, R22, R12 ;  /* 0x000000160d167224 */ /* 0x000fc600078e020c */
[----:B------:R-:W2:Y:S04]  /*9f10*/  LDG.E R13, desc[UR36][R20.64+0x18] ;  /* 0x00001824140d7981 */ /* 0x000ea8000c1e1900 */
[----:B------:R-:W2:Y:S01]  /*9f20*/  LDG.E R12, desc[UR36][R20.64+0x1c] ;  /* 0x00001c24140c7981 */ /* 0x000ea2000c1e1900 */
[----:B----4-:R-:W-:Y:S02]  /*9f30*/  IMAD R14, R14, R23, R22 ;  /* 0x000000170e0e7224 */ /* 0x010fe400078e0216 */
[----:B------:R-:W-:Y:S02]  /*9f40*/  VIADD R8, R8, 0x10 ;  /* 0x0000001008087836 */ /* 0x000fe40000000000 */
[----:B---3--:R-:W-:-:S03]  /*9f50*/  IMAD R14, R15, R18, R14 ;  /* 0x000000120f0e7224 */ /* 0x008fc600078e020e */
[----:B------:R-:W-:Y:S02]  /*9f60*/  ISETP.NE.AND P0, PT, R8, RZ, PT ;  /* 0x000000ff0800720c */ /* 0x000fe40003f05270 */
[----:B0-----:R-:W-:Y:S01]  /*9f70*/  IADD3 R19, PT, PT, R19, 0x40, RZ ;  /* 0x0000004013137810 */ /* 0x001fe20007ffe0ff */
[----:B--2---:R-:W-:-:S04]  /*9f80*/  IMAD R4, R4, R25, R14 ;  /* 0x0000001904047224 */ /* 0x004fc800078e020e */
[----:B------:R-:W-:Y:S01]  /*9f90*/  IMAD R4, R5, R24, R4 ;  /* 0x0000001805047224 */ /* 0x000fe200078e0204 */
[----:B------:R-:W-:-:S03]  /*9fa0*/  IADD3 R5, P2, PT, R20, 0x40, RZ ;  /* 0x0000004014057810 */ /* 0x000fc60007f5e0ff */
[----:B------:R-:W-:Y:S02]  /*9fb0*/  IMAD R4, R6, R13, R4 ;  /* 0x0000000d06047224 */ /* 0x000fe400078e0204 */
[----:B------:R-:W-:Y:S02]  /*9fc0*/  IMAD.X R6, RZ, RZ, R21, P2 ;  /* 0x000000ffff067224 */ /* 0x000fe400010e0615 */
[----:B------:R-:W-:Y:S01]  /*9fd0*/  IMAD R18, R7, R12, R4 ;  /* 0x0000000c07127224 */ /* 0x000fe200078e0204 */
[----:B------:R-:W-:Y:S06]  /*9fe0*/  @P0 BRA `(.L_x_441) ;  /* 0xfffffffc00500947 */ /* 0x000fec000383ffff */
[----:B------:R-:W-:Y:S05]  /*9ff0*/  BSYNC.RECONVERGENT B0 ;  /* 0x0000000000007941 */ /* 0x000fea0003800200 */
.L_x_440:
[----:B------:R-:W-:Y:S05]  /*a000*/  @!P1 BRA `(.L_x_442) ;  /* 0x0000000000f09947 */ /* 0x000fea0003800000 */
[----:B------:R-:W-:Y:S02]  /*a010*/  ISETP.GE.U32.AND P0, PT, R10, 0x8, PT ;  /* 0x000000080a00780c */ /* 0x000fe40003f06070 */
[----:B------:R-:W-:-:S04]  /*a020*/  LOP3.LUT R26, R9, 0x7, RZ, 0xc0, !PT ;  /* 0x00000007091a7812 */ /* 0x000fc800078ec0ff */
[----:B------:R-:W-:-:S07]  /*a030*/  ISETP.NE.AND P1, PT, R26, RZ, PT ;  /* 0x000000ff1a00720c */ /* 0x000fce0003f25270 */
[----:B------:R-:W-:Y:S06]  /*a040*/  @!P0 BRA `(.L_x_443) ;  /* 0x0000000000588947 */ /* 0x000fec0003800000 */
[----:B------:R-:W0:Y:S01]  /*a050*/  LDC.64 R20, c[0x0][0x3c0] ;  /* 0x0000f000ff147b82 */ /* 0x000e220000000a00 */
[----:B------:R-:W-:-:S05]  /*a060*/  IMAD R28, R0, 0x4, R1 ;  /* 0x00000004001c7824 */ /* 0x000fca00078e0201 */
[----:B------:R-:W2:Y:S04]  /*a070*/  LDL.128 R4, [R28+0x20] ;  /* 0x000020001c047983 */ /* 0x000ea80000100c00 */
[----:B------:R-:W3:Y:S01]  /*a080*/  LDL.128 R12, [R28+0x30] ;  /* 0x000030001c0c7983 */ /* 0x000ee20000100c00 */
[----:B0-----:R-:W-:-:S05]  /*a090*/  IMAD.WIDE.U32 R20, R0, 0x4, R20 ;  /* 0x0000000400147825 */ /* 0x001fca00078e0014 */
[----:B------:R-:W2:Y:S04]  /*a0a0*/  LDG.E R27, desc[UR36][R20.64] ;  /* 0x00000024141b7981 */ /* 0x000ea8000c1e1900 */
[----:B------:R-:W4:Y:S04]  /*a0b0*/  LDG.E R24, desc[UR36][R20.64+0x4] ;  /* 0x0000042414187981 */ /* 0x000f28000c1e1900 */
[----:B------:R-:W3:Y:S04]  /*a0c0*/  LDG.E R25, desc[UR36][R20.64+0x8] ;  /* 0x0000082414197981 */ /* 0x000ee8000c1e1900 */
        /* <DEDUP_REMOVED lines=8> */
[----:B---3--:R-:W-:-:S04]  /*a150*/  IMAD R4, R25, R6, R4 ;  /* 0x0000000619047224 */ /* 0x008fc800078e0204 */
[----:B------:R-:W-:-:S04]  /*a160*/  IMAD R4, R10, R7, R4 ;  /* 0x000000070a047224 */ /* 0x000fc800078e0204 */
[----:B------:R-:W-:-:S04]  /*a170*/  IMAD R4, R12, R23, R4 ;  /* 0x000000170c047224 */ /* 0x000fc800078e0204 */
[----:B------:R-:W-:-:S04]  /*a180*/  IMAD R4, R8, R13, R4 ;  /* 0x0000000d08047224 */ /* 0x000fc800078e0204 */
[----:B------:R-:W-:-:S04]  /*a190*/  IMAD R4, R19, R14, R4 ;  /* 0x0000000e13047224 */ /* 0x000fc800078e0204 */
[----:B------:R-:W-:-:S07]  /*a1a0*/  IMAD R18, R22, R15, R4 ;  /* 0x0000000f16127224 */ /* 0x000fce00078e0204 */
.L_x_443:
[----:B------:R-:W-:Y:S04]  /*a1b0*/  BSSY.RECONVERGENT B0, `(.L_x_442) ;  /* 0x0000021000007945 */ /* 0x000fe80003800200 */
[----:B------:R-:W-:Y:S05]  /*a1c0*/  @!P1 BRA `(.L_x_444) ;  /* 0x00000000007c9947 */ /* 0x000fea0003800000 */
[----:B------:R-:W-:Y:S02]  /*a1d0*/  ISETP.GE.U32.AND P0, PT, R26, 0x4, PT ;  /* 0x000000041a00780c */ /* 0x000fe40003f06070 */
[----:B------:R-:W-:-:S04]  /*a1e0*/  LOP3.LUT R10, R9, 0x3, RZ, 0xc0, !PT ;  /* 0x00000003090a7812 */ /* 0x000fc800078ec0ff */
[----:B------:R-:W-:-:S07]  /*a1f0*/  ISETP.NE.AND P1, PT, R10, RZ, PT ;  /* 0x000000ff0a00720c */ /* 0x000fce0003f25270 */
[----:B------:R-:W-:Y:S06]  /*a200*/  @!P0 BRA `(.L_x_445) ;  /* 0x0000000000348947 */ /* 0x000fec0003800000 */
[----:B------:R-:W0:Y:S01]  /*a210*/  LDC.64 R8, c[0x0][0x3c0] ;  /* 0x0000f000ff087b82 */ /* 0x000e220000000a00 */
[----:B------:R-:W-:-:S06]  /*a220*/  LEA R4, R0, R1, 0x2 ;  /* 0x0000000100047211 */ /* 0x000fcc00078e10ff */
[----:B------:R-:W2:Y:S01]  /*a230*/  LDL.128 R4, [R4+0x20] ;  /* 0x0000200004047983 */ /* 0x000ea20000100c00 */
[----:B0-----:R-:W-:-:S05]  /*a240*/  IMAD.WIDE.U32 R8, R0, 0x4, R8 ;  /* 0x0000000400087825 */ /* 0x001fca00078e0008 */
[----:B------:R-:W2:Y:S04]  /*a250*/  LDG.E R13, desc[UR36][R8.64] ;  /* 0x00000024080d7981 */ /* 0x000ea8000c1e1900 */
[----:B------:R-:W3:Y:S04]  /*a260*/  LDG.E R12, desc[UR36][R8.64+0x4] ;  /* 0x00000424080c7981 */ /* 0x000ee8000c1e1900 */
[----:B------:R-:W4:Y:S04]  /*a270*/  LDG.E R14, desc[UR36][R8.64+0x8] ;  /* 0x00000824080e7981 */ /* 0x000f28000c1e1900 */
[----:B------:R-:W4:Y:S01]  /*a280*/  LDG.E R15, desc[UR36][R8.64+0xc] ;  /* 0x00000c24080f7981 */ /* 0x000f22000c1e1900 */
[----:B------:R-:W-:-:S02]  /*a290*/  VIADD R0, R0, 0x4 ;  /* 0x0000000400007836 */ /* 0x000fc40000000000 */
[----:B--2---:R-:W-:-:S04]  /*a2a0*/  IMAD R18, R4, R13, R18 ;  /* 0x0000000d04127224 */ /* 0x004fc800078e0212 */
[----:B---3--:R-:W-:-:S04]  /*a2b0*/  IMAD R5, R12, R5, R18 ;  /* 0x000000050c057224 */ /* 0x008fc800078e0212 */
[----:B----4-:R-:W-:-:S04]  /*a2c0*/  IMAD R6, R14, R6, R5 ;  /* 0x000000060e067224 */ /* 0x010fc800078e0205 */
[----:B------:R-:W-:-:S07]  /*a2d0*/  IMAD R18, R15, R7, R6 ;  /* 0x000000070f127224 */ /* 0x000fce00078e0206 */
.L_x_445:
[----:B------:R-:W-:Y:S05]  /*a2e0*/  @!P1 BRA `(.L_x_444) ;  /* 0x0000000000349947 */ /* 0x000fea0003800000 */
[----:B------:R-:W0:Y:S01]  /*a2f0*/  LDC.64 R4, c[0x0][0x3c0] ;  /* 0x0000f000ff047b82 */ /* 0x000e220000000a00 */
[C---:B------:R-:W-:Y:S02]  /*a300*/  IMAD R17, R0.reuse, 0x4, R17 ;  /* 0x0000000400117824 */ /* 0x040fe400078e0211 */
[----:B------:R-:W-:Y:S02]  /*a310*/  IMAD.MOV R10, RZ, RZ, -R10 ;  /* 0x000000ffff0a7224 */ /* 0x000fe400078e0a0a */
[----:B0-----:R-:W-:-:S07]  /*a320*/  IMAD.WIDE.U32 R4, R0, 0x4, R4 ;  /* 0x0000000400047825 */ /* 0x001fce00078e0004 */
.L_x_446:
[----:B------:R0:W2:Y:S04]  /*a330*/  LDL R7, [R17] ;  /* 0x0000000011077983 */ /* 0x0000a80000100800 */
[----:B------:R1:W2:Y:S01]  /*a340*/  LDG.E R0, desc[UR36][R4.64] ;  /* 0x0000002404007981 */ /* 0x0002a2000c1e1900 */
[----:B------:R-:W-:Y:S01]  /*a350*/  IADD3 R10, PT, PT, R10, 0x1, RZ ;  /* 0x000000010a0a7810 */ /* 0x000fe20007ffe0ff */
[----:B0-----:R-:W-:-:S03]  /*a360*/  VIADD R17, R17, 0x4 ;  /* 0x0000000411117836 */ /* 0x001fc60000000000 */
[----:B------:R-:W-:Y:S02]  /*a370*/  ISETP.NE.AND P0, PT, R10, RZ, PT ;  /* 0x000000ff0a00720c */ /* 0x000fe40003f05270 */
[----:B-1----:R-:W-:-:S05]  /*a380*/  IADD3 R4, P1, PT, R4, 0x4, RZ ;  /* 0x0000000404047810 */ /* 0x002fca0007f3e0ff */
[----:B------:R-:W-:Y:S02]  /*a390*/  IMAD.X R5, RZ, RZ, R5, P1 ;  /* 0x000000ffff057224 */ /* 0x000fe400008e0605 */
[----:B--2---:R-:W-:-:S04]  /*a3a0*/  IMAD R18, R7, R0, R18 ;  /* 0x0000000007127224 */ /* 0x004fc800078e0212 */
[----:B------:R-:W-:Y:S05]  /*a3b0*/  @P0 BRA `(.L_x_446) ;  /* 0xfffffffc00dc0947 */ /* 0x000fea000383ffff */
.L_x_444:
[----:B------:R-:W-:Y:S05]  /*a3c0*/  BSYNC.RECONVERGENT B0 ;  /* 0x0000000000007941 */ /* 0x000fea0003800200 */
.L_x_442:
[----:B------:R-:W-:-:S07]  /*a3d0*/  SHF.R.S32.HI R19, RZ, 0x1f, R18 ;  /* 0x0000001fff137819 */ /* 0x000fce0000011412 */
.L_x_439:
[----:B------:R-:W-:Y:S02]  /*a3e0*/  ISETP.GE.AND P0, PT, R11, 0x1, PT ;  /* 0x000000010b00780c */ /* 0x000fe40003f06270 */
[----:B------:R-:W-:-:S11]  /*a3f0*/  CS2R R4, SRZ ;  /* 0x0000000000047805 */ /* 0x000fd6000001ff00 */
[----:B------:R-:W-:Y:S05]  /*a400*/  @!P0 BRA `(.L_x_447) ;  /* 0x0000000400f08947 */ /* 0x000fea0003800000 */
[C---:B------:R-:W-:Y:S01]  /*a410*/  ISETP.GE.U32.AND P0, PT, R11.reuse, 0x10, PT ;  /* 0x000000100b00780c */ /* 0x040fe20003f06070 */
[----:B------:R-:W-:Y:S01]  /*a420*/  HFMA2 R0, -RZ, RZ, 0, 0 ;  /* 0x00000000ff007431 */ /* 0x000fe200000001ff */
[----:B------:R-:W-:Y:S01]  /*a430*/  LOP3.LUT R9, R11, 0xf, RZ, 0xc0, !PT ;  /* 0x0000000f0b097812 */ /* 0x000fe200078ec0ff */
[----:B------:R-:W-:-:S03]  /*a440*/  IMAD.MOV.U32 R17, RZ, RZ, RZ ;  /* 0x000000ffff117224 */ /* 0x000fc600078e00ff */
[----:B------:R-:W-:-:S07]  /*a450*/  ISETP.NE.AND P1, PT, R9, RZ, PT ;  /* 0x000000ff0900720c */ /* 0x000fce0003f25270 */
[----:B------:R-:W-:Y:S06]  /*a460*/  @!P0 BRA `(.L_x_448) ;  /* 0x0000000000dc8947 */ /* 0x000fec0003800000 */
[----:B------:R-:W0:Y:S01]  /*a470*/  LDCU.64 UR4, c[0x0][0x3c8] ;  /* 0x00007900ff0477ac */ /* 0x000e220008000a00 */
[----:B------:R-:W-:Y:S01]  /*a480*/  LOP3.LUT R0, R11, 0x7ffffff0, RZ, 0xc0, !PT ;  /* 0x7ffffff00b007812 */ /* 0x000fe200078ec0ff */
[----:B------:R-:W-:Y:S01]  /*a490*/  BSSY.RECONVERGENT B0, `(.L_x_448) ;  /* 0x0000034000007945 */ /* 0x000fe20003800200 */
[----:B------:R-:W-:Y:S01]  /*a4a0*/  VIADD R10, R1, 0x60 ;  /* 0x00000060010a7836 */ /* 0x000fe20000000000 */
[----:B------:R-:W-:Y:S02]  /*a4b0*/  MOV R17, RZ ;  /* 0x000000ff00117202 */ /* 0x000fe40000000f00 */
[----:B------:R-:W-:Y:S01]  /*a4c0*/  IMAD.MOV R8, RZ, RZ, -R0 ;  /* 0x000000ffff087224 */ /* 0x000fe200078e0a00 */
[----:B0-----:R-:W-:-:S04]  /*a4d0*/  UIADD3 UR4, UP0, UPT, UR4, 0x20, URZ ;  /* 0x0000002004047890 */ /* 0x001fc8000ff1e0ff */
[----:B------:R-:W-:Y:S02]  /*a4e0*/  UIADD3.X UR5, UPT, UPT, URZ, UR5, URZ, UP0, !UPT ;  /* 0x00000005ff057290 */ /* 0x000fe400087fe4ff */
[----:B------:R-:W-:-:S04]  /*a4f0*/  IMAD.U32 R5, RZ, RZ, UR4 ;  /* 0x00000004ff057e24 */ /* 0x000fc8000f8e00ff */
[----:B------:R-:W-:-:S07]  /*a500*/  MOV R6, UR5 ;  /* 0x0000000500067c02 */ /* 0x000fce0008000f00 */
.L_x_449:
[----:B------:R-:W-:Y:S01]  /*a510*/  IMAD.MOV.U32 R20, RZ, RZ, R5 ;  /* 0x000000ffff147224 */ /* 0x000fe200078e0005 */
[----:B------:R-:W2:Y:S01]  /*a520*/  LDL.128 R12, [R10+-0x20] ;  /* 0xffffe0000a0c7983 */ /* 0x000ea20000100c00 */
[----:B------:R-:W-:-:S05]  /*a530*/  IMAD.MOV.U32 R21, RZ, RZ, R6 ;  /* 0x000000ffff157224 */ /* 0x000fca00078e0006 */
[----:B------:R-:W2:Y:S04]  /*a540*/  LDG.E R4, desc[UR36][R20.64+-0x20] ;  /* 0xffffe02414047981 */ /* 0x000ea8000c1e1900 */
[----:B------:R-:W3:Y:S04]  /*a550*/  LDG.E R22, desc[UR36][R20.64+-0x1c] ;  /* 0xffffe42414167981 */ /* 0x000ee8000c1e1900 */
[----:B------:R-:W4:Y:S04]  /*a560*/  LDG.E R23, desc[UR36][R20.64+-0x18] ;  /* 0xffffe82414177981 */ /* 0x000f28000c1e1900 */
[----:B------:R-:W4:Y:S04]  /*a570*/  LDG.E R24, desc[UR36][R20.64+-0x14] ;  /* 0xffffec2414187981 */ /* 0x000f28000c1e1900 */
[----:B------:R-:W4:Y:S04]  /*a580*/  LDG.E R26, desc[UR36][R20.64+-0x4] ;  /* 0xfffffc24141a7981 */ /* 0x000f28000c1e1900 */
[----:B------:R-:W4:Y:S01]  /*a590*/  LDG.E R25, desc[UR36][R20.64] ;  /* 0x0000002414197981 */ /* 0x000f22000c1e1900 */
[----:B--2---:R-:W-:-:S03]  /*a5a0*/  IMAD R12, R12, R4, R17 ;  /* 0x000000040c0c7224 */ /* 0x004fc600078e0211 */
[----:B------:R-:W2:Y:S04]  /*a5b0*/  LDL.128 R4, [R10+-0x10] ;  /* 0xfffff0000a047983 */ /* 0x000ea80000100c00 */
[----:B------:R-:W2:Y:S01]  /*a5c0*/  LDG.E R17, desc[UR36][R20.64+-0x10] ;  /* 0xfffff02414117981 */ /* 0x000ea2000c1e1900 */
[----:B---3--:R-:W-:-:S03]  /*a5d0*/  IMAD R12, R13, R22, R12 ;  /* 0x000000160d0c7224 */ /* 0x008fc600078e020c */
[----:B------:R-:W3:Y:S01]  /*a5e0*/  LDG.E R22, desc[UR36][R20.64+-0xc] ;  /* 0xfffff42414167981 */ /* 0x000ee2000c1e1900 */
[----:B----4-:R-:W-:-:S03]  /*a5f0*/  IMAD R12, R14, R23, R12 ;  /* 0x000000170e0c7224 */ /* 0x010fc600078e020c */
[----:B------:R-:W4:Y:S01]  /*a600*/  LDG.E R23, desc[UR36][R20.64+-0x8] ;  /* 0xfffff82414177981 */ /* 0x000f22000c1e1900 */
[----:B------:R-:W-:-:S03]  /*a610*/  IMAD R12, R15, R24, R12 ;  /* 0x000000180f0c7224 */ /* 0x000fc600078e020c */
[----:B------:R-:W4:Y:S01]  /*a620*/  LDG.E R24, desc[UR36][R20.64+0x4] ;  /* 0x0000042414187981 */ /* 0x000f22000c1e1900 */
[----:B--2---:R-:W-:-:S03]  /*a630*/  IMAD R4, R4, R17, R12 ;  /* 0x0000001104047224 */ /* 0x004fc600078e020c */
[----:B------:R-:W2:Y:S01]  /*a640*/  LDL.128 R12, [R10] ;  /* 0x000000000a0c7983 */ /* 0x000ea20000100c00 */
[----:B---3--:R-:W-:-:S03]  /*a650*/  IMAD R4, R5, R22, R4 ;  /* 0x0000001605047224 */ /* 0x008fc600078e0204 */
[----:B------:R-:W3:Y:S01]  /*a660*/  LDG.E R17, desc[UR36][R20.64+0x8] ;  /* 0x0000082414117981 */ /* 0x000ee2000c1e1900 */
[----:B----4-:R-:W-:-:S03]  /*a670*/  IMAD R4, R6, R23, R4 ;  /* 0x0000001706047224 */ /* 0x010fc600078e0204 */
[----:B------:R-:W4:Y:S01]  /*a680*/  LDG.E R22, desc[UR36][R20.64+0xc] ;  /* 0x00000c2414167981 */ /* 0x000f22000c1e1900 */
[----:B------:R-:W-:-:S03]  /*a690*/  IMAD R4, R7, R26, R4 ;  /* 0x0000001a07047224 */ /* 0x000fc600078e0204 */
[----:B------:R-:W4:Y:S01]  /*a6a0*/  LDG.E R23, desc[UR36][R20.64+0x10] ;  /* 0x0000102414177981 */ /* 0x000f22000c1e1900 */
[----:B--2---:R-:W-:-:S03]  /*a6b0*/  IMAD R12, R12, R25, R4 ;  /* 0x000000190c0c7224 */ /* 0x004fc600078e0204 */
[----:B------:R0:W2:Y:S04]  /*a6c0*/  LDL.128 R4, [R10+0x10] ;  /* 0x000010000a047983 */ /* 0x0000a80000100c00 */
[----:B------:R-:W2:Y:S01]  /*a6d0*/  LDG.E R25, desc[UR36][R20.64+0x14] ;  /* 0x0000142414197981 */ /* 0x000ea2000c1e1900 */
[----:B------:R-:W-:-:S03]  /*a6e0*/  IMAD R24, R13, R24, R12 ;  /* 0x000000180d187224 */ /* 0x000fc600078e020c */
[----:B------:R-:W2:Y:S04]  /*a6f0*/  LDG.E R13, desc[UR36][R20.64+0x18] ;  /* 0x00001824140d7981 */ /* 0x000ea8000c1e1900 */
[----:B------:R-:W2:Y:S01]  /*a700*/  LDG.E R12, desc[UR36][R20.64+0x1c] ;  /* 0x00001c24140c7981 */ /* 0x000ea2000c1e1900 */
[----:B---3--:R-:W-:Y:S01]  /*a710*/  IMAD R14, R14, R17, R24 ;  /* 0x000000110e0e7224 */ /* 0x008fe200078e0218 */
[----:B------:R-:W-:-:S03]  /*a720*/  IADD3 R8, PT, PT, R8, 0x10, RZ ;  /* 0x0000001008087810 */ /* 0x000fc60007ffe0ff */
[----:B----4-:R-:W-:Y:S01]  /*a730*/  IMAD R14, R15, R22, R14 ;  /* 0x000000160f0e7224 */ /* 0x010fe200078e020e */
[----:B------:R-:W-:Y:S01]  /*a740*/  ISETP.NE.AND P0, PT, R8, RZ, PT ;  /* 0x000000ff0800720c */ /* 0x000fe20003f05270 */
[----:B0-----:R-:W-:Y:S02]  /*a750*/  VIADD R10, R10, 0x40 ;  /* 0x000000400a0a7836 */ /* 0x001fe40000000000 */
        /* <DEDUP_REMOVED lines=8> */
.L_x_448:
[----:B------:R-:W-:Y:S05]  /*a7e0*/  @!P1 BRA `(.L_x_450) ;  /* 0x0000000000f09947 */ /* 0x000fea0003800000 */
[----:B------:R-:W-:Y:S02]  /*a7f0*/  ISETP.GE.U32.AND P0, PT, R9, 0x8, PT ;  /* 0x000000080900780c */ /* 0x000fe40003f06070 */
[----:B------:R-:W-:-:S04]  /*a800*/  LOP3.LUT R26, R11, 0x7, RZ, 0xc0, !PT ;  /* 0x000000070b1a7812 */ /* 0x000fc800078ec0ff */
[----:B------:R-:W-:-:S07]  /*a810*/  ISETP.NE.AND P1, PT, R26, RZ, PT ;  /* 0x000000ff1a00720c */ /* 0x000fce0003f25270 */
[----:B------:R-:W-:Y:S06]  /*a820*/  @!P0 BRA `(.L_x_451) ;  /* 0x0000000000588947 */ /* 0x000fec0003800000 */
[----:B------:R-:W0:Y:S01]  /*a830*/  LDC.64 R8, c[0x0][0x3c8] ;  /* 0x0000f200ff087b82 */ /* 0x000e220000000a00 */
[----:B------:R-:W-:-:S05]  /*a840*/  LEA R28, R0, R1, 0x2 ;  /* 0x00000001001c7211 */ /* 0x000fca00078e10ff */
        /* <DEDUP_REMOVED lines=20> */
.L_x_451:
[----:B------:R-:W-:Y:S04]  /*a990*/  BSSY.RECONVERGENT B0, `(.L_x_450) ;  /* 0x0000021000007945 */ /* 0x000fe80003800200 */
[----:B------:R-:W-:Y:S05]  /*a9a0*/  @!P1 BRA `(.L_x_452) ;  /* 0x00000000007c9947 */ /* 0x000fea0003800000 */
[----:B------:R-:W-:Y:S02]  /*a9b0*/  ISETP.GE.U32.AND P0, PT, R26, 0x4, PT ;  /* 0x000000041a00780c */ /* 0x000fe40003f06070 */
[----:B------:R-:W-:-:S04]  /*a9c0*/  LOP3.LUT R11, R11, 0x3, RZ, 0xc0, !PT ;  /* 0x000000030b0b7812 */ /* 0x000fc800078ec0ff */
[----:B------:R-:W-:-:S07]  /*a9d0*/  ISETP.NE.AND P1, PT, R11, RZ, PT ;  /* 0x000000ff0b00720c */ /* 0x000fce0003f25270 */
[----:B------:R-:W-:Y:S06]  /*a9e0*/  @!P0 BRA `(.L_x_453) ;  /* 0x0000000000348947 */ /* 0x000fec0003800000 */
[----:B------:R-:W0:Y:S01]  /*a9f0*/  LDC.64 R4, c[0x0][0x3c8] ;  /* 0x0000f200ff047b82 */ /* 0x000e220000000a00 */
[C---:B------:R-:W-:Y:S02]  /*aa00*/  IMAD R6, R0.reuse, 0x4, R1 ;  /* 0x0000000400067824 */ /* 0x040fe400078e0201 */
[----:B0-----:R-:W-:-:S04]  /*aa10*/  IMAD.WIDE.U32 R8, R0, 0x4, R4 ;  /* 0x0000000400087825 */ /* 0x001fc800078e0004 */
[----:B------:R-:W2:Y:S04]  /*aa20*/  LDL.128 R4, [R6+0x40] ;  /* 0x0000400006047983 */ /* 0x000ea80000100c00 */
[----:B------:R-:W2:Y:S04]  /*aa30*/  LDG.E R10, desc[UR36][R8.64] ;  /* 0x00000024080a7981 */ /* 0x000ea8000c1e1900 */
[----:B------:R-:W3:Y:S04]  /*aa40*/  LDG.E R12, desc[UR36][R8.64+0x4] ;  /* 0x00000424080c7981 */ /* 0x000ee8000c1e1900 */
[----:B------:R-:W4:Y:S04]  /*aa50*/  LDG.E R13, desc[UR36][R8.64+0x8] ;  /* 0x00000824080d7981 */ /* 0x000f28000c1e1900 */
[----:B------:R-:W4:Y:S01]  /*aa60*/  LDG.E R14, desc[UR36][R8.64+0xc] ;  /* 0x00000c24080e7981 */ /* 0x000f22000c1e1900 */
[----:B------:R-:W-:Y:S01]  /*aa70*/  IADD3 R0, PT, PT, R0, 0x4, RZ ;  /* 0x0000000400007810 */ /* 0x000fe20007ffe0ff */
[----:B--2---:R-:W-:-:S04]  /*aa80*/  IMAD R4, R4, R10, R17 ;  /* 0x0000000a04047224 */ /* 0x004fc800078e0211 */
[----:B---3--:R-:W-:-:S04]  /*aa90*/  IMAD R5, R12, R5, R4 ;  /* 0x000000050c057224 */ /* 0x008fc800078e0204 */
[----:B----4-:R-:W-:-:S04]  /*aaa0*/  IMAD R4, R13, R6, R5 ;  /* 0x000000060d047224 */ /* 0x010fc800078e0205 */
[----:B------:R-:W-:-:S07]  /*aab0*/  IMAD R17, R14, R7, R4 ;  /* 0x000000070e117224 */ /* 0x000fce00078e0204 */
.L_x_453:
[----:B------:R-:W-:Y:S05]  /*aac0*/  @!P1 BRA `(.L_x_452) ;  /* 0x0000000000349947 */ /* 0x000fea0003800000 */
[----:B------:R-:W0:Y:S01]  /*aad0*/  LDC.64 R4, c[0x0][0x3c8] ;  /* 0x0000f200ff047b82 */ /* 0x000e220000000a00 */
[C---:B------:R-:W-:Y:S02]  /*aae0*/  IMAD R6, R0.reuse, 0x4, R3 ;  /* 0x0000000400067824 */ /* 0x040fe400078e0203 */
[----:B------:R-:W-:Y:S02]  /*aaf0*/  IMAD.MOV R11, RZ, RZ, -R11 ;  /* 0x000000ffff0b7224 */ /* 0x000fe400078e0a0b */
[----:B0-----:R-:W-:-:S07]  /*ab00*/  IMAD.WIDE.U32 R4, R0, 0x4, R4 ;  /* 0x0000000400047825 */ /* 0x001fce00078e0004 */
.L_x_454:
[----:B------:R0:W2:Y:S04]  /*ab10*/  LDL R0, [R6] ;  /* 0x0000000006007983 */ /* 0x0000a80000100800 */
[----:B------:R1:W2:Y:S01]  /*ab20*/  LDG.E R3, desc[UR36][R4.64] ;  /* 0x0000002404037981 */ /* 0x0002a2000c1e1900 */
[----:B------:R-:W-:Y:S01]  /*ab30*/  VIADD R11, R11, 0x1 ;  /* 0x000000010b0b7836 */ /* 0x000fe20000000000 */
[----:B0-----:R-:W-:-:S04]  /*ab40*/  IADD3 R6, PT, PT, R6, 0x4, RZ ;  /* 0x0000000406067810 */ /* 0x001fc80007ffe0ff */
[----:B------:R-:W-:Y:S02]  /*ab50*/  ISETP.NE.AND P0, PT, R11, RZ, PT ;  /* 0x000000ff0b00720c */ /* 0x000fe40003f05270 */
[----:B-1----:R-:W-:-:S05]  /*ab60*/  IADD3 R4, P1, PT, R4, 0x4, RZ ;  /* 0x0000000404047810 */ /* 0x002fca0007f3e0ff */
[----:B------:R-:W-:Y:S02]  /*ab70*/  IMAD.X R5, RZ, RZ, R5, P1 ;  /* 0x000000ffff057224 */ /* 0x000fe400008e0605 */
[----:B--2---:R-:W-:-:S04]  /*ab80*/  IMAD R17, R0, R3, R17 ;  /* 0x0000000300117224 */ /* 0x004fc800078e0211 */
[----:B------:R-:W-:Y:S05]  /*ab90*/  @P0 BRA `(.L_x_454) ;  /* 0xfffffffc00dc0947 */ /* 0x000fea000383ffff */
.L_x_452:
[----:B------:R-:W-:Y:S05]  /*aba0*/  BSYNC.RECONVERGENT B0 ;  /* 0x0000000000007941 */ /* 0x000fea0003800200 */
.L_x_450:
[--C-:B------:R-:W-:Y:S01]  /*abb0*/  SHF.R.S32.HI R5, RZ, 0x1f, R17.reuse ;  /* 0x0000001fff057819 */ /* 0x100fe20000011411 */
[----:B------:R-:W-:-:S07]  /*abc0*/  IMAD.MOV.U32 R4, RZ, RZ, R17 ;  /* 0x000000ffff047224 */ /* 0x000fce00078e0011 */
.L_x_447:
[----:B------:R-:W0:Y:S01]  /*abd0*/  LDCU.64 UR4, c[0x0][0x388] ;  /* 0x00007100ff0477ac */ /* 0x000e220008000a00 */
[----:B------:R-:W1:Y:S01]  /*abe0*/  LDCU.64 UR6, c[0x0][0x390] ;  /* 0x00007200ff0677ac */ /* 0x000e620008000a00 */
[----:B0-----:R-:W-:Y:S02]  /*abf0*/  LEA R6, P0, R18, UR4, 0x2 ;  /* 0x0000000412067c11 */ /* 0x001fe4000f8010ff */
[----:B-1----:R-:W-:Y:S02]  /*ac00*/  LEA R8, P1, R4, UR6, 0x2 ;  /* 0x0000000604087c11 */ /* 0x002fe4000f8210ff */
[----:B------:R-:W-:Y:S02]  /*ac10*/  LEA.HI.X R7, R18, UR5, R19, 0x2, P0 ;  /* 0x0000000512077c11 */ /* 0x000fe400080f1413 */
[----:B------:R-:W-:-:S03]  /*ac20*/  LEA.HI.X R9, R4, UR7, R5, 0x2, P1 ;  /* 0x0000000704097c11 */ /* 0x000fc600088f1405 */
[----:B------:R0:W5:Y:S04]  /*ac30*/  LDG.E R17, desc[UR36][R6.64] ;  /* 0x0000002406117981 */ /* 0x000168000c1e1900 */
[----:B------:R0:W5:Y:S01]  /*ac40*/  LDG.E R18, desc[UR36][R8.64] ;  /* 0x0000002408127981 */ /* 0x000162000c1e1900 */
[----:B------:R-:W-:Y:S01]  /*ac50*/  ISETP.GE.AND P0, PT, R2, 0x3, PT ;  /* 0x000000030200780c */ /* 0x000fe20003f06270 */
[----:B------:R-:W-:-:S12]  /*ac60*/  BSSY.RECONVERGENT B6, `(.L_x_455) ;  /* 0x0000013000067945 */ /* 0x000fd80003800200 */
[----:B0-----:R-:W-:Y:S05]  /*ac70*/  @P0 BRA `(.L_x_456) ;  /* 0x0000000000440947 */ /* 0x001fea0003800000 */
[----:B------:R-:W0:Y:S01]  /*ac80*/  LDC R3, c[0x0][0x3dc] ;  /* 0x0000f700ff037b82 */ /* 0x000e220000000800 */
[----:B-----5:R-:W-:Y:S01]  /*ac90*/  F2F.F64.F32 R12, R17 ;  /* 0x00000011000c7310 */ /* 0x020fe20000201800 */
[----:B------:R-:W-:Y:S01]  /*aca0*/  MOV R0, 0xf0 ;  /* 0x000000f000007802 */ /* 0x000fe20000000f00 */
[----:B------:R-:W1:Y:S01]  /*acb0*/  LDCU.64 UR4, c[0x4][0xc0] ;  /* 0x01001800ff0477ac */ /* 0x000e620008000a00 */
[----:B------:R-:W-:-:S04]  /*acc0*/  MOV R6, UR38 ;  /* 0x0000002600067c02 */ /* 0x000fc80008000f00 */
[----:B------:R2:W3:Y:S01]  /*acd0*/  LDC.64 R10, c[0x4][R0] ;  /* 0x01000000000a7b82 */ /* 0x0004e20000000a00 */
[----:B------:R-:W4:Y:S01]  /*ace0*/  F2F.F64.F32 R14, R18 ;  /* 0x00000012000e7310 */ /* 0x000f220000201800 */
[----:B------:R-:W-:-:S04]  /*acf0*/  IADD3 R6, P0, PT, R6, 0x60, RZ ;  /* 0x0000006006067810 */ /* 0x000fc80007f1e0ff */
[----:B------:R-:W-:-:S03]  /*ad00*/  IADD3.X R7, PT, PT, RZ, UR39, RZ, P0, !PT ;  /* 0x00000027ff077c10 */ /* 0x000fc600087fe4ff */
[----:B------:R-:W2:Y:S01]  /*ad10*/  F2F.F64.F32 R8, R16 ;  /* 0x0000001000087310 */ /* 0x000ea20000201800 */
[----:B-1----:R-:W-:Y:S02]  /*ad20*/  IMAD.U32 R4, RZ, RZ, UR4 ;  /* 0x00000004ff047e24 */ /* 0x002fe4000f8e00ff */
[----:B------:R-:W-:Y:S01]  /*ad30*/  IMAD.U32 R5, RZ, RZ, UR5 ;  /* 0x00000005ff057e24 */ /* 0x000fe2000f8e00ff */
[----:B----4-:R1:W-:Y:S04]  /*ad40*/  STL.128 [R1+0x70], R12 ;  /* 0x0000700c01007387 */ /* 0x0103e80000100c00 */
[----:B0-----:R1:W-:Y:S04]  /*ad50*/  STL.64 [R1+0x60], R2 ;  /* 0x0000600201007387 */ /* 0x0013e80000100a00 */
[----:B--2---:R1:W-:Y:S02]  /*ad60*/  STL.64 [R1+0x68], R8 ;  /* 0x0000680801007387 */ /* 0x0043e40000100a00 */
[----:B------:R-:W-:-:S07]  /*ad70*/  LEPC R20, `(.L_x_456) ;  /* 0x000000001014794e */ /* 0x000fce0000000000 */
[----:B-1-3--:R-:W-:Y:S05]  /*ad80*/  CALL.ABS.NOINC R10 ;  /* 0x000000000a007343 */ /* 0x00afea0003c00000 */
.L_x_456:
[----:B------:R-:W-:Y:S05]  /*ad90*/  BSYNC.RECONVERGENT B6 ;  /* 0x0000000000067941 */ /* 0x000fea0003800200 */
.L_x_455:
[----:B-----5:R-:W-:-:S13]  /*ada0*/  FSETP.GEU.AND P0, PT, |R16|, 1.0000000036274937255e-15, PT ;  /* 0x26901d7d1000780b */ /* 0x020fda0003f0e200 */
[----:B------:R-:W-:Y:S05]  /*adb0*/  @P0 BRA `(.L_x_457) ;  /* 0x0000000000580947 */ /* 0x000fea0003800000 */
[----:B------:R-:W-:Y:S01]  /*adc0*/  ISETP.GT.AND P0, PT, R2, 0x2, PT ;  /* 0x000000020200780c */ /* 0x000fe20003f04270 */
[----:B------:R-:W-:-:S12]  /*add0*/  BSSY.RECONVERGENT B6, `(.L_x_458) ;  /* 0x0000010000067945 */ /* 0x000fd80003800200 */
[----:B------:R-:W-:Y:S05]  /*ade0*/  @P0 BRA `(.L_x_459) ;  /* 0x0000000000380947 */ /* 0x000fea0003800000 */
[----:B------:R-:W0:Y:S01]  /*adf0*/  LDC R3, c[0x0][0x3dc] ;  /* 0x0000f700ff037b82 */ /* 0x000e220000000800 */
[----:B------:R-:W1:Y:S01]  /*ae00*/  F2F.F64.F32 R16, R16 ;  /* 0x0000001000107310 */ /* 0x000e620000201800 */
[----:B------:R-:W-:Y:S01]  /*ae10*/  MOV R0, 0xf0 ;  /* 0x000000f000007802 */ /* 0x000fe20000000f00 */
[----:B------:R-:W2:Y:S01]  /*ae20*/  LDCU.64 UR4, c[0x4][0xc8] ;  /* 0x01001900ff0477ac */ /* 0x000ea20008000a00 */
[----:B------:R-:W-:-:S04]  /*ae30*/  IMAD.U32 R6, RZ, RZ, UR38 ;  /* 0x00000026ff067e24 */ /* 0x000fc8000f8e00ff */
[----:B------:R3:W4:Y:S01]  /*ae40*/  LDC.64 R8, c[0x4][R0] ;  /* 0x0100000000087b82 */ /* 0x0007220000000a00 */
[----:B------:R-:W-:-:S05]  /*ae50*/  IADD3 R6, P0, PT, R6, 0x60, RZ ;  /* 0x0000006006067810 */ /* 0x000fca0007f1e0ff */
[----:B------:R-:W-:Y:S01]  /*ae60*/  IMAD.X R7, RZ, RZ, UR39, P0 ;  /* 0x00000027ff077e24 */ /* 0x000fe200080e06ff */
[----:B-1----:R3:W-:Y:S01]  /*ae70*/  STL.64 [R1+0x68], R16 ;  /* 0x0000681001007387 */ /* 0x0027e20000100a00 */
[----:B--2---:R-:W-:Y:S01]  /*ae80*/  IMAD.U32 R4, RZ, RZ, UR4 ;  /* 0x00000004ff047e24 */ /* 0x004fe2000f8e00ff */
[----:B------:R-:W-:Y:S02]  /*ae90*/  MOV R5, UR5 ;  /* 0x0000000500057c02 */ /* 0x000fe40008000f00 */
[----:B0-----:R3:W-:Y:S05]  /*aea0*/  STL.64 [R1+0x60], R2 ;  /* 0x0000600201007387 */ /* 0x0017ea0000100a00 */
[----:B------:R-:W-:-:S07]  /*aeb0*/  LEPC R20, `(.L_x_459) ;  /* 0x000000001014794e */ /* 0x000fce0000000000 */
[----:B---34-:R-:W-:Y:S05]  /*aec0*/  CALL.ABS.NOINC R8 ;  /* 0x0000000008007343 */ /* 0x018fea0003c00000 */
.L_x_459:
[----:B------:R-:W-:Y:S05]  /*aed0*/  BSYNC.RECONVERGENT B6 ;  /* 0x0000000000067941 */ /* 0x000fea0003800200 */
.L_x_458:
[----:B------:R-:W0:Y:S02]  /*aee0*/  LDC.64 R4, c[0x0][0x398] ;  /* 0x0000e600ff047b82 */ /* 0x000e240000000a00 */
[----:B0-----:R-:W-:-:S05]  /*aef0*/  IMAD.WIDE R2, R2, 0x4, R4 ;  /* 0x0000000402027825 */ /* 0x001fca00078e0204 */
[----:B------:R-:W-:Y:S01]  /*af00*/  STG.E desc[UR36][R2.64], RZ ;  /* 0x000000ff02007986 */ /* 0x000fe2000c101924 */
[----:B------:R-:W-:Y:S05]  /*af10*/  EXIT ;  /* 0x000000000000794d */ /* 0x000fea0003800000 */
.L_x_457:
[----:B------:R-:W0:Y:S01]  /*af20*/  MUFU.RCP R3, R16 ;  /* 0x0000001000037308 */ /* 0x000e220000001000 */
[----:B------:R-:W-:Y:S01]  /*af30*/  BSSY.RECONVERGENT B0, `(.L_x_460) ;  /* 0x000000d000007945 */ /* 0x000fe20003800200 */
[----:B------:R-:W-:-:S06]  /*af40*/  ISETP.GT.AND P2, PT, R2, 0x2, PT ;  /* 0x000000020200780c */ /* 0x000fcc0003f44270 */
[----:B------:R-:W1:Y:S01]  /*af50*/  FCHK P0, R17, R16 ;  /* 0x0000001011007302 */ /* 0x000e620000000000 */
[----:B0-----:R-:W-:-:S04]  /*af60*/  FFMA R0, -R16, R3, 1 ;  /* 0x3f80000010007423 */ /* 0x001fc80000000103 */
[----:B------:R-:W-:-:S04]  /*af70*/  FFMA R0, R3, R0, R3 ;  /* 0x0000000003007223 */ /* 0x000fc80000000003 */
[----:B------:R-:W-:-:S04]  /*af80*/  FFMA R3, R17, R0, RZ ;  /* 0x0000000011037223 */ /* 0x000fc800000000ff */
[----:B------:R-:W-:-:S04]  /*af90*/  FFMA R4, -R16, R3, R17 ;  /* 0x0000000310047223 */ /* 0x000fc80000000111 */
[----:B------:R-:W-:Y:S01]  /*afa0*/  FFMA R3, R0, R4, R3 ;  /* 0x0000000400037223 */ /* 0x000fe20000000003 */
[----:B-1----:R-:W-:Y:S06]  /*afb0*/  @!P0 BRA `(.L_x_461) ;  /* 0x0000000000108947 */ /* 0x002fec0003800000 */
[----:B------:R-:W-:Y:S01]  /*afc0*/  IMAD.MOV.U32 R19, RZ, RZ, R17 ;  /* 0x000000ffff137224 */ /* 0x000fe200078e0011 */
[----:B------:R-:W-:-:S07]  /*afd0*/  MOV R4, 0xaff0 ;  /* 0x0000aff000047802 */ /* 0x000fce0000000f00 */
[----:B------:R-:W-:Y:S05]  /*afe0*/  CALL.REL.NOINC `($__internal_5_$__cuda_sm3x_div_rn_noftz_f32_slowpath) ;  /* 0x0000000800547944 */ /* 0x000fea0003c00000 */
[----:B------:R-:W-:-:S07]  /*aff0*/  MOV R3, R0 ;  /* 0x0000000000037202 */ /* 0x000fce0000000f00 */
.L_x_461:
[----:B------:R-:W-:Y:S05]  /*b000*/  BSYNC.RECONVERGENT B0 ;  /* 0x0000000000007941 */ /* 0x000fea0003800200 */
.L_x_460:
[----:B------:R-:W0:Y:S01]  /*b010*/  LDC.64 R4, c[0x0][0x398] ;  /* 0x0000e600ff047b82 */ /* 0x000e220000000a00 */
[----:B------:R-:W-:Y:S01]  /*b020*/  FMUL R12, R18, R3 ;  /* 0x00000003120c7220 */ /* 0x000fe20000400000 */
[----:B0-----:R-:W-:-:S05]  /*b030*/  IMAD.WIDE R4, R2, 0x4, R4 ;  /* 0x0000000402047825 */ /* 0x001fca00078e0204 */
[----:B------:R0:W-:Y:S01]  /*b040*/  STG.E desc[UR36][R4.64], R12 ;  /* 0x0000000c04007986 */ /* 0x0001e2000c101924 */
[----:B------:R-:W-:Y:S05]  /*b050*/  @P2 EXIT ;  /* 0x000000000000294d */ /* 0x000fea0003800000 */
[----:B------:R-:W1:Y:S01]  /*b060*/  LDC R15, c[0x0][0x3dc] ;  /* 0x0000f700ff0f7b82 */ /* 0x000e620000000800 */
[----:B------:R-:W2:Y:S01]  /*b070*/  F2F.F64.F32 R18, R18 ;  /* 0x0000001200127310 */ /* 0x000ea20000201800 */
[----:B------:R-:W-:Y:S01]  /*b080*/  IMAD.MOV.U32 R14, RZ, RZ, R2 ;  /* 0x000000ffff0e7224 */ /* 0x000fe200078e0002 */
[----:B------:R-:W-:Y:S01]  /*b090*/  MOV R0, 0xf0 ;  /* 0x000000f000007802 */ /* 0x000fe20000000f00 */
[----:B------:R-:W0:Y:S01]  /*b0a0*/  LDCU.64 UR4, c[0x4][0xd0] ;  /* 0x01001a00ff0477ac */ /* 0x000e220008000a00 */
[----:B------:R-:W-:-:S03]  /*b0b0*/  IMAD.U32 R6, RZ, RZ, UR38 ;  /* 0x00000026ff067e24 */ /* 0x000fc6000f8e00ff */
[----:B------:R3:W4:Y:S01]  /*b0c0*/  LDC.64 R2, c[0x4][R0] ;  /* 0x0100000000027b82 */ /* 0x0007220000000a00 */
[----:B------:R-:W-:Y:S01]  /*b0d0*/  F2F.F64.F32 R8, R17 ;  /* 0x0000001100087310 */ /* 0x000fe20000201800 */
[----:B------:R-:W-:-:S05]  /*b0e0*/  IADD3 R6, P0, PT, R6, 0x60, RZ ;  /* 0x0000006006067810 */ /* 0x000fca0007f1e0ff */
[----:B------:R-:W-:Y:S01]  /*b0f0*/  IMAD.X R7, RZ, RZ, UR39, P0 ;  /* 0x00000027ff077e24 */ /* 0x000fe200080e06ff */
[----:B--2---:R3:W-:Y:S01]  /*b100*/  STL.64 [R1+0x68], R18 ;  /* 0x0000681201007387 */ /* 0x0047e20000100a00 */
[----:B------:R-:W2:Y:S01]  /*b110*/  F2F.F64.F32 R10, R16 ;  /* 0x00000010000a7310 */ /* 0x000ea20000201800 */
[----:B0-----:R-:W-:Y:S01]  /*b120*/  MOV R4, UR4 ;  /* 0x0000000400047c02 */ /* 0x001fe20008000f00 */
[----:B------:R-:W-:Y:S01]  /*b130*/  IMAD.U32 R5, RZ, RZ, UR5 ;  /* 0x00000005ff057e24 */ /* 0x000fe2000f8e00ff */
[----:B-1----:R3:W-:Y:S05]  /*b140*/  STL.64 [R1+0x60], R14 ;  /* 0x0000600e01007387 */ /* 0x0027ea0000100a00 */
[----:B------:R-:W0:Y:S01]  /*b150*/  F2F.F64.F32 R12, R12 ;  /* 0x0000000c000c7310 */ /* 0x000e220000201800 */
[----:B--2---:R3:W-:Y:S04]  /*b160*/  STL.128 [R1+0x70], R8 ;  /* 0x0000700801007387 */ /* 0x0047e80000100c00 */
[----:B0---4-:R3:W-:Y:S02]  /*b170*/  STL.64 [R1+0x80], R12 ;  /* 0x0000800c01007387 */ /* 0x0117e40000100a00 */
[----:B------:R-:W-:-:S07]  /*b180*/  LEPC R20, `(.L_x_462) ;  /* 0x000000001014794e */ /* 0x000fce0000000000 */
[----:B---3--:R-:W-:Y:S05]  /*b190*/  CALL.ABS.NOINC R2 ;  /* 0x0000000002007343 */ /* 0x008fea0003c00000 */
.L_x_462:
[----:B------:R-:W-:Y:S05]  /*b1a0*/  EXIT ;  /* 0x000000000000794d */ /* 0x000fea0003800000 */
.L_x_438:
[----:B------:R-:W-:Y:S01]  /*b1b0*/  ISETP.NE.AND P0, PT, R2, RZ, PT ;  /* 0x000000ff0200720c */ /* 0x000fe20003f05270 */
[----:B------:R-:W-:-:S12]  /*b1c0*/  BSSY.RECONVERGENT B6, `(.L_x_463) ;  /* 0x000000d000067945 */ /* 0x000fd80003800200 */
[----:B------:R-:W-:Y:S05]  /*b1d0*/  @P0 BRA `(.L_x_464) ;  /* 0x00000000002c0947 */ /* 0x000fea0003800000 */
[----:B------:R-:W-:Y:S01]  /*b1e0*/  MOV R0, 0xf0 ;  /* 0x000000f000007802 */ /* 0x000fe20000000f00 */
[----:B------:R0:W-:Y:S01]  /*b1f0*/  STL.128 [R1+0x60], R8 ;  /* 0x0000600801007387 */ /* 0x0001e20000100c00 */
[----:B------:R-:W1:Y:S01]  /*b200*/  LDCU.64 UR4, c[0x4][0x88] ;  /* 0x01001100ff0477ac */ /* 0x000e620008000a00 */
[----:B------:R-:W-:Y:S01]  /*b210*/  MOV R6, UR38 ;  /* 0x0000002600067c02 */ /* 0x000fe20008000f00 */
[----:B------:R0:W2:Y:S03]  /*b220*/  LDC.64 R12, c[0x4][R0] ;  /* 0x01000000000c7b82 */ /* 0x0000a60000000a00 */
[----:B------:R-:W-:-:S04]  /*b230*/  IADD3 R6, P0, PT, R6, 0x60, RZ ;  /* 0x0000006006067810 */ /* 0x000fc80007f1e0ff */
[----:B------:R-:W-:Y:S01]  /*b240*/  IADD3.X R7, PT, PT, RZ, UR39, RZ, P0, !PT ;  /* 0x00000027ff077c10 */ /* 0x000fe200087fe4ff */
[----:B-1----:R-:W-:Y:S02]  /*b250*/  IMAD.U32 R4, RZ, RZ, UR4 ;  /* 0x00000004ff047e24 */ /* 0x002fe4000f8e00ff */
[----:B0-----:R-:W-:-:S07]  /*b260*/  IMAD.U32 R5, RZ, RZ, UR5 ;  /* 0x00000005ff057e24 */ /* 0x001fce000f8e00ff */
[----:B------:R-:W-:-:S07]  /*b270*/  LEPC R20, `(.L_x_464) ;  /* 0x000000001014794e */ /* 0x000fce0000000000 */
[----:B--2-45:R-:W-:Y:S05]  /*b280*/  CALL.ABS.NOINC R12 ;  /* 0x000000000c007343 */ /* 0x034fea0003c00000 */
.L_x_464:
[----:B------:R-:W-:Y:S05]  /*b290*/  BSYNC.RECONVERGENT B6 ;  /* 0x0000000000067941 */ /* 0x000fea0003800200 */
.L_x_463:
[----:B------:R-:W0:Y:S01]  /*b2a0*/  LDC.64 R4, c[0x0][0x398] ;  /* 0x0000e600ff047b82 */ /* 0x000e220000000a00 */
[----:B------:R-:W-:Y:S02]  /*b2b0*/  IMAD.MOV.U32 R3, RZ, RZ, 0x7fc00000 ;  /* 0x7fc00000ff037424 */ /* 0x000fe400078e00ff */
[----:B0-----:R-:W-:-:S05]  /*b2c0*/  IMAD.WIDE R4, R2, 0x4, R4 ;  /* 0x0000000402047825 */ /* 0x001fca00078e0204 */
[----:B------:R-:W-:Y:S01]  /*b2d0*/  STG.E desc[UR36][R4.64], R3 ;  /* 0x0000000304007986 */ /* 0x000fe2000c101924 */
[----:B------:R-:W-:Y:S05]  /*b2e0*/  EXIT ;  /* 0x000000000000794d */ /* 0x000fea0003800000 */
.L_x_422:
[----:B------:R-:W0:Y:S08]  /*b2f0*/  LDC.64 R4, c[0x0][0x388] ;  /* 0x0000e200ff047b82 */ /* 0x000e300000000a00 */
[----:B--23--:R-:W1:Y:S01]  /*b300*/  LDC.64 R6, c[0x0][0x390] ;  /* 0x0000e400ff067b82 */ /* 0x00ce620000000a00 */
[----:B0-----:R0:W5:Y:S04]  /*b310*/  LDG.E R19, desc[UR36][R4.64] ;  /* 0x0000002404137981 */ /* 0x001168000c1e1900 */
[----:B-1----:R0:W5:Y:S01]  /*b320*/  LDG.E R17, desc[UR36][R6.64] ;  /* 0x0000002406117981 */ /* 0x002162000c1e1900 */
[----:B------:R-:W-:Y:S01]  /*b330*/  ISETP.GT.AND P0, PT, R2, 0x2, PT ;  /* 0x000000020200780c */ /* 0x000fe20003f04270 */
[----:B------:R-:W-:-:S12]  /*b340*/  BSSY.RECONVERGENT B6, `(.L_x_465) ;  /* 0x0000012000067945 */ /* 0x000fd80003800200 */
[----:B0-----:R-:W-:Y:S05]  /*b350*/  @P0 BRA `(.L_x_466) ;  /* 0x0000000000400947 */ /* 0x001fea0003800000 */
[----:B-----5:R-:W-:Y:S01]  /*b360*/  F2F.F64.F32 R8, R19 ;  /* 0x0000001300087310 */ /* 0x020fe20000201800 */
[----:B------:R-:W-:Y:S01]  /*b370*/  MOV R0, 0xf0 ;  /* 0x000000f000007802 */ /* 0x000fe20000000f00 */
[----:B------:R0:W-:Y:S01]  /*b380*/  STL [R1+0x60], R2 ;  /* 0x0000600201007387 */ /* 0x0001e20000100800 */
[----:B------:R-:W1:Y:S01]  /*b390*/  LDCU.64 UR4, c[0x4][0xa8] ;  /* 0x01001500ff0477ac */ /* 0x000e620008000a00 */
[----:B------:R-:W-:Y:S01]  /*b3a0*/  IMAD.U32 R6, RZ, RZ, UR38 ;  /* 0x00000026ff067e24 */ /* 0x000fe2000f8e00ff */
[----:B----4-:R0:W2:Y:S03]  /*b3b0*/  LDC.64 R14, c[0x4][R0] ;  /* 0x01000000000e7b82 */ /* 0x0100a60000000a00 */
[----:B------:R-:W3:Y:S01]  /*b3c0*/  F2F.F64.F32 R10, R17 ;  /* 0x00000011000a7310 */ /* 0x000ee20000201800 */
[----:B------:R-:W-:-:S05]  /*b3d0*/  IADD3 R6, P0, PT, R6, 0x60, RZ ;  /* 0x0000006006067810 */ /* 0x000fca0007f1e0ff */
[----:B------:R-:W-:Y:S02]  /*b3e0*/  IMAD.X R7, RZ, RZ, UR39, P0 ;  /* 0x00000027ff077e24 */ /* 0x000fe400080e06ff */
[----:B------:R-:W4:Y:S01]  /*b3f0*/  F2F.F64.F32 R12, R16 ;  /* 0x00000010000c7310 */ /* 0x000f220000201800 */
[----:B-1----:R-:W-:Y:S01]  /*b400*/  MOV R4, UR4 ;  /* 0x0000000400047c02 */ /* 0x002fe20008000f00 */
[----:B------:R-:W-:Y:S01]  /*b410*/  IMAD.U32 R5, RZ, RZ, UR5 ;  /* 0x00000005ff057e24 */ /* 0x000fe2000f8e00ff */
[----:B---3--:R0:W-:Y:S04]  /*b420*/  STL.128 [R1+0x70], R8 ;  /* 0x0000700801007387 */ /* 0x0081e80000100c00 */
[----:B----4-:R0:W-:Y:S02]  /*b430*/  STL.64 [R1+0x68], R12 ;  /* 0x0000680c01007387 */ /* 0x0101e40000100a00 */
[----:B------:R-:W-:-:S07]  /*b440*/  LEPC R20, `(.L_x_466) ;  /* 0x000000001014794e */ /* 0x000fce0000000000 */
[----:B0-2---:R-:W-:Y:S05]  /*b450*/  CALL.ABS.NOINC R14 ;  /* 0x000000000e007343 */ /* 0x005fea0003c00000 */
.L_x_466:
[----:B------:R-:W-:Y:S05]  /*b460*/  BSYNC.RECONVERGENT B6 ;  /* 0x0000000000067941 */ /* 0x000fea0003800200 */
.L_x_465:
[----:B-----5:R-:W-:-:S13]  /*b470*/  FSETP.GEU.AND P0, PT, |R16|, 1.0000000036274937255e-15, PT ;  /* 0x26901d7d1000780b */ /* 0x020fda0003f0e200 */
[----:B------:R-:W-:Y:S05]  /*b480*/  @P0 BRA `(.L_x_467) ;  /* 0x0000000000540947 */ /* 0x000fea0003800000 */
[----:B------:R-:W-:Y:S01]  /*b490*/  ISETP.GT.AND P0, PT, R2, 0x2, PT ;  /* 0x000000020200780c */ /* 0x000fe20003f04270 */
[----:B------:R-:W-:-:S12]  /*b4a0*/  BSSY.RECONVERGENT B6, `(.L_x_468) ;  /* 0x000000f000067945 */ /* 0x000fd80003800200 */
[----:B------:R-:W-:Y:S05]  /*b4b0*/  @P0 BRA `(.L_x_469) ;  /* 0x0000000000340947 */ /* 0x000fea0003800000 */
[----:B------:R-:W0:Y:S01]  /*b4c0*/  F2F.F64.F32 R16, R16 ;  /* 0x0000001000107310 */ /* 0x000e220000201800 */
[----:B------:R-:W-:Y:S01]  /*b4d0*/  MOV R0, 0xf0 ;  /* 0x000000f000007802 */ /* 0x000fe20000000f00 */
[----:B------:R1:W-:Y:S01]  /*b4e0*/  STL [R1+0x60], R2 ;  /* 0x0000600201007387 */ /* 0x0003e20000100800 */
[----:B------:R-:W2:Y:S01]  /*b4f0*/  LDCU.64 UR4, c[0x4][0xb0] ;  /* 0x01001600ff0477ac */ /* 0x000ea20008000a00 */
[----:B------:R-:W-:Y:S01]  /*b500*/  MOV R6, UR38 ;  /* 0x0000002600067c02 */ /* 0x000fe20008000f00 */
[----:B------:R1:W3:Y:S03]  /*b510*/  LDC.64 R8, c[0x4][R0] ;  /* 0x0100000000087b82 */ /* 0x0002e60000000a00 */
[----:B------:R-:W-:-:S04]  /*b520*/  IADD3 R6, P0, PT, R6, 0x60, RZ ;  /* 0x0000006006067810 */ /* 0x000fc80007f1e0ff */
[----:B------:R-:W-:Y:S01]  /*b530*/  IADD3.X R7, PT, PT, RZ, UR39, RZ, P0, !PT ;  /* 0x00000027ff077c10 */ /* 0x000fe200087fe4ff */
[----:B0-----:R1:W-:Y:S01]  /*b540*/  STL.64 [R1+0x68], R16 ;  /* 0x0000681001007387 */ /* 0x0013e20000100a00 */
[----:B--2---:R-:W-:Y:S02]  /*b550*/  IMAD.U32 R4, RZ, RZ, UR4 ;  /* 0x00000004ff047e24 */ /* 0x004fe4000f8e00ff */
[----:B------:R-:W-:-:S07]  /*b560*/  IMAD.U32 R5, RZ, RZ, UR5 ;  /* 0x00000005ff057e24 */ /* 0x000fce000f8e00ff */
[----:B------:R-:W-:-:S07]  /*b570*/  LEPC R20, `(.L_x_469) ;  /* 0x000000001014794e */ /* 0x000fce0000000000 */
[----:B-1-34-:R-:W-:Y:S05]  /*b580*/  CALL.ABS.NOINC R8 ;  /* 0x0000000008007343 */ /* 0x01afea0003c00000 */
.L_x_469:
[----:B------:R-:W-:Y:S05]  /*b590*/  BSYNC.RECONVERGENT B6 ;  /* 0x0000000000067941 */ /* 0x000fea0003800200 */
.L_x_468:
[----:B------:R-:W0:Y:S02]  /*b5a0*/  LDC.64 R4, c[0x0][0x398] ;  /* 0x0000e600ff047b82 */ /* 0x000e240000000a00 */
[----:B0-----:R-:W-:-:S05]  /*b5b0*/  IMAD.WIDE R4, R2, 0x4, R4 ;  /* 0x0000000402047825 */ /* 0x001fca00078e0204 */
[----:B------:R-:W-:Y:S01]  /*b5c0*/  STG.E desc[UR36][R4.64], RZ ;  /* 0x000000ff04007986 */ /* 0x000fe2000c101924 */
[----:B------:R-:W-:Y:S05]  /*b5d0*/  EXIT ;  /* 0x000000000000794d */ /* 0x000fea0003800000 */
.L_x_467:
        /* <DEDUP_REMOVED lines=10> */
[----:B------:R-:W-:-:S07]  /*b680*/  MOV R4, 0xb6a0 ;  /* 0x0000b6a000047802 */ /* 0x000fce0000000f00 */
[----:B----4-:R-:W-:Y:S05]  /*b690*/  CALL.REL.NOINC `($__internal_5_$__cuda_sm3x_div_rn_noftz_f32_slowpath) ;  /* 0x0000000000a87944 */ /* 0x010fea0003c00000 */
[----:B------:R-:W-:-:S07]  /*b6a0*/  IMAD.MOV.U32 R8, RZ, RZ, R0 ;  /* 0x000000ffff087224 */ /* 0x000fce00078e0000 */
.L_x_471:
[----:B------:R-:W-:Y:S05]  /*b6b0*/  BSYNC.RECONVERGENT B0 ;  /* 0x0000000000007941 */ /* 0x000fea0003800200 */
.L_x_470:
[----:B------:R-:W0:Y:S01]  /*b6c0*/  LDC.64 R4, c[0x0][0x398] ;  /* 0x0000e600ff047b82 */ /* 0x000e220000000a00 */
[----:B------:R-:W-:Y:S01]  /*b6d0*/  FMUL R8, R17, R8 ;  /* 0x0000000811087220 */ /* 0x000fe20000400000 */
[----:B0-----:R-:W-:-:S05]  /*b6e0*/  IMAD.WIDE R4, R2, 0x4, R4 ;  /* 0x0000000402047825 */ /* 0x001fca00078e0204 */
[----:B------:R0:W-:Y:S01]  /*b6f0*/  STG.E desc[UR36][R4.64], R8 ;  /* 0x0000000804007986 */ /* 0x0001e2000c101924 */
[----:B------:R-:W-:Y:S05]  /*b700*/  @P2 EXIT ;  /* 0x000000000000294d */ /* 0x000fea0003800000 */
[----:B------:R-:W1:Y:S01]  /*b710*/  F2F.F64.F32 R10, R17 ;  /* 0x00000011000a7310 */ /* 0x000e620000201800 */
[----:B------:R-:W-:Y:S01]  /*b720*/  MOV R0, 0xf0 ;  /* 0x000000f000007802 */ /* 0x000fe20000000f00 */
[----:B------:R2:W-:Y:S01]  /*b730*/  STL [R1+0x60], R2 ;  /* 0x0000600201007387 */ /* 0x0005e20000100800 */
[----:B------:R-:W0:Y:S01]  /*b740*/  LDCU.64 UR4, c[0x4][0xb8] ;  /* 0x01001700ff0477ac */ /* 0x000e220008000a00 */
[----:B------:R-:W-:Y:S01]  /*b750*/  IMAD.U32 R6, RZ, RZ, UR38 ;  /* 0x00000026ff067e24 */ /* 0x000fe2000f8e00ff */
[----:B------:R2:W3:Y:S03]  /*b760*/  LDC.64 R22, c[0x4][R0] ;  /* 0x0100000000167b82 */ /* 0x0004e60000000a00 */
[----:B------:R-:W-:Y:S01]  /*b770*/  F2F.F64.F32 R12, R19 ;  /* 0x00000013000c7310 */ /* 0x000fe20000201800 */
[----:B------:R-:W-:-:S05]  /*b780*/  IADD3 R6, P0, PT, R6, 0x60, RZ ;  /* 0x0000006006067810 */ /* 0x000fca0007f1e0ff */
[----:B------:R-:W-:Y:S01]  /*b790*/  IMAD.X R7, RZ, RZ, UR39, P0 ;  /* 0x00000027ff077e24 */ /* 0x000fe200080e06ff */
[----:B-1----:R2:W-:Y:S01]  /*b7a0*/  STL.64 [R1+0x68], R10 ;  /* 0x0000680a01007387 */ /* 0x0025e20000100a00 */
[----:B----4-:R-:W1:Y:S01]  /*b7b0*/  F2F.F64.F32 R14, R16 ;  /* 0x00000010000e7310 */ /* 0x010e620000201800 */
[----:B0-----:R-:W-:Y:S01]  /*b7c0*/  MOV R4, UR4 ;  /* 0x0000000400047c02 */ /* 0x001fe20008000f00 */
[----:B------:R-:W-:-:S06]  /*b7d0*/  IMAD.U32 R5, RZ, RZ, UR5 ;  /* 0x00000005ff057e24 */ /* 0x000fcc000f8e00ff */
[----:B------:R-:W0:Y:S01]  /*b7e0*/  F2F.F64.F32 R8, R8 ;  /* 0x0000000800087310 */ /* 0x000e220000201800 */
[----:B-1----:R2:W-:Y:S04]  /*b7f0*/  STL.128 [R1+0x70], R12 ;  /* 0x0000700c01007387 */ /* 0x0025e80000100c00 */
[----:B0-----:R2:W-:Y:S02]  /*b800*/  STL.64 [R1+0x80], R8 ;  /* 0x0000800801007387 */ /* 0x0015e40000100a00 */
[----:B------:R-:W-:-:S07]  /*b810*/  LEPC R20, `(.L_x_472) ;  /* 0x000000001014794e */ /* 0x000fce0000000000 */
[----:B--23--:R-:W-:Y:S05]  /*b820*/  CALL.ABS.NOINC R22 ;  /* 0x0000000016007343 */ /* 0x00cfea0003c00000 */
.L_x_472:
[----:B------:R-:W-:Y:S05]  /*b830*/  EXIT ;  /* 0x000000000000794d */ /* 0x000fea0003800000 */
.L_x_405:
        /* <DEDUP_REMOVED lines=15> */
.L_x_473:
[----:B------:R-:W-:Y:S05]  /*b930*/  EXIT ;  /* 0x000000000000794d */ /* 0x000fea0003800000 */
        .weak           $__internal_5_$__cuda_sm3x_div_rn_noftz_f32_slowpath
        .type           $__internal_5_$__cuda_sm3x_div_rn_noftz_f32_slowpath,@function
        .size           $__internal_5_$__cuda_sm3x_div_rn_noftz_f32_slowpath,(.L_x_1114 - $__internal_5_$__cuda_sm3x_div_rn_noftz_f32_slowpath)
$__internal_5_$__cuda_sm3x_div_rn_noftz_f32_slowpath:
[--C-:B------:R-:W-:Y:S01]  /*b940*/  SHF.R.U32.HI R5, RZ, 0x17, R16.reuse ;  /* 0x00000017ff057819 */ /* 0x100fe20000011610 */
[----:B------:R-:W-:Y:S01]  /*b950*/  BSSY.RECONVERGENT B1, `(.L_x_474) ;  /* 0x0000064000017945 */ /* 0x000fe20003800200 */
[--C-:B------:R-:W-:Y:S01]  /*b960*/  SHF.R.U32.HI R0, RZ, 0x17, R19.reuse ;  /* 0x00000017ff007819 */ /* 0x100fe20000011613 */
[----:B------:R-:W-:Y:S01]  /*b970*/  IMAD.MOV.U32 R7, RZ, RZ, R16 ;  /* 0x000000ffff077224 */ /* 0x000fe200078e0010 */
[----:B------:R-:W-:Y:S02]  /*b980*/  LOP3.LUT R5, R5, 0xff, RZ, 0xc0, !PT ;  /* 0x000000ff05057812 */ /* 0x000fe400078ec0ff */
[----:B------:R-:W-:Y:S01]  /*b990*/  LOP3.LUT R10, R0, 0xff, RZ, 0xc0, !PT ;  /* 0x000000ff000a7812 */ /* 0x000fe200078ec0ff */
[----:B------:R-:W-:Y:S02]  /*b9a0*/  IMAD.MOV.U32 R0, RZ, RZ, R19 ;  /* 0x000000ffff007224 */ /* 0x000fe400078e0013 */
[----:B------:R-:W-:Y:S01]  /*b9b0*/  VIADD R8, R5, 0xffffffff ;  /* 0xffffffff05087836 */ /* 0x000fe20000000000 */
[----:B------:R-:W-:-:S04]  /*b9c0*/  IADD3 R6, PT, PT, R10, -0x1, RZ ;  /* 0xffffffff0a067810 */ /* 0x000fc80007ffe0ff */
[----:B------:R-:W-:-:S04]  /*b9d0*/  ISETP.GT.U32.AND P0, PT, R8, 0xfd, PT ;  /* 0x000000fd0800780c */ /* 0x000fc80003f04070 */
[----:B------:R-:W-:-:S13]  /*b9e0*/  ISETP.GT.U32.OR P0, PT, R6, 0xfd, P0 ;  /* 0x000000fd0600780c */ /* 0x000fda0000704470 */
[----:B------:R-:W-:Y:S01]  /*b9f0*/  @!P0 MOV R3, RZ ;  /* 0x000000ff00038202 */ /* 0x000fe20000000f00 */
        /* <DEDUP_REMOVED lines=19> */
[----:B------:R-:W-:Y:S02]  /*bb30*/  @P0 IMAD.MOV.U32 R3, RZ, RZ, RZ ;  /* 0x000000ffff030224 */ /* 0x000fe400078e00ff */
[----:B------:R-:W-:Y:S01]  /*bb40*/  @!P0 FFMA R0, R19, 1.84467440737095516160e+19, RZ ;  /* 0x5f80000013008823 */ /* 0x000fe200000000ff */
[----:B------:R-:W-:Y:S02]  /*bb50*/  @!P0 IMAD.MOV.U32 R3, RZ, RZ, -0x40 ;  /* 0xffffffc0ff038424 */ /* 0x000fe400078e00ff */
[----:B------:R-:W-:-:S03]  /*bb60*/  @!P1 FFMA R7, R16, 1.84467440737095516160e+19, RZ ;  /* 0x5f80000010079823 */ /* 0x000fc600000000ff */
[----:B------:R-:W-:-:S07]  /*bb70*/  @!P1 IADD3 R3, PT, PT, R3, 0x40, RZ ;  /* 0x0000004003039810 */ /* 0x000fce0007ffe0ff */
.L_x_475:
[----:B------:R-:W-:Y:S01]  /*bb80*/  LEA R6, R5, 0xc0800000, 0x17 ;  /* 0xc080000005067811 */ /* 0x000fe200078eb8ff */
[----:B------:R-:W-:Y:S04]  /*bb90*/  BSSY.RECONVERGENT B2, `(.L_x_480) ;  /* 0x0000036000027945 */ /* 0x000fe80003800200 */
[----:B------:R-:W-:Y:S02]  /*bba0*/  IMAD.IADD R7, R7, 0x1, -R6 ;  /* 0x0000000107077824 */ /* 0x000fe400078e0a06 */
[----:B------:R-:W-:Y:S02]  /*bbb0*/  VIADD R6, R10, 0xffffff81 ;  /* 0xffffff810a067836 */ /* 0x000fe40000000000 */
[----:B------:R-:W0:Y:S01]  /*bbc0*/  MUFU.RCP R8, R7 ;  /* 0x0000000700087308 */ /* 0x000e220000001000 */
[----:B------:R-:W-:Y:S01]  /*bbd0*/  FADD.FTZ R9, -R7, -RZ ;  /* 0x800000ff07097221 */ /* 0x000fe20000010100 */
[C---:B------:R-:W-:Y:S01]  /*bbe0*/  IMAD R0, R6.reuse, -0x800000, R0 ;  /* 0xff80000006007824 */ /* 0x040fe200078e0200 */
[----:B------:R-:W-:-:S04]  /*bbf0*/  IADD3 R6, PT, PT, R6, 0x7f, -R5 ;  /* 0x0000007f06067810 */ /* 0x000fc80007ffe805 */
[----:B------:R-:W-:Y:S01]  /*bc00*/  IADD3 R6, PT, PT, R6, R3, RZ ;  /* 0x0000000306067210 */ /* 0x000fe20007ffe0ff */
[----:B0-----:R-:W-:-:S04]  /*bc10*/  FFMA R11, R8, R9, 1 ;  /* 0x3f800000080b7423 */ /* 0x001fc80000000009 */
[----:B------:R-:W-:-:S04]  /*bc20*/  FFMA R13, R8, R11, R8 ;  /* 0x0000000b080d7223 */ /* 0x000fc80000000008 */
[----:B------:R-:W-:-:S04]  /*bc30*/  FFMA R8, R0, R13, RZ ;  /* 0x0000000d00087223 */ /* 0x000fc800000000ff */
[----:B------:R-:W-:-:S04]  /*bc40*/  FFMA R11, R9, R8, R0 ;  /* 0x00000008090b7223 */ /* 0x000fc80000000000 */
[----:B------:R-:W-:-:S04]  /*bc50*/  FFMA R8, R13, R11, R8 ;  /* 0x0000000b0d087223 */ /* 0x000fc80000000008 */
[----:B------:R-:W-:-:S04]  /*bc60*/  FFMA R9, R9, R8, R0 ;  /* 0x0000000809097223 */ /* 0x000fc80000000000 */
        /* <DEDUP_REMOVED lines=20> */
[----:B------:R-:W-:Y:S01]  /*bdb0*/  IADD3 R8, PT, PT, R7, 0x20, RZ ;  /* 0x0000002007087810 */ /* 0x000fe20007ffe0ff */
[----:B------:R-:W-:Y:S01]  /*bdc0*/  IMAD.MOV R7, RZ, RZ, -R7 ;  /* 0x000000ffff077224 */ /* 0x000fe200078e0a07 */
[----:B------:R-:W-:-:S02]  /*bdd0*/  LOP3.LUT R5, R5, 0x800000, RZ, 0xfc, !PT ;  /* 0x0080000005057812 */ /* 0x000fc400078efcff */
[----:B------:R-:W-:Y:S02]  /*bde0*/  FSETP.NEU.FTZ.AND P0, PT, R3, R6, PT ;  /* 0x000000060300720b */ /* 0x000fe40003f1d000 */
[----:B------:R-:W-:Y:S02]  /*bdf0*/  SHF.L.U32 R8, R5, R8, RZ ;  /* 0x0000000805087219 */ /* 0x000fe400000006ff */
[----:B------:R-:W-:Y:S02]  /*be00*/  SEL R6, R7, RZ, P3 ;  /* 0x000000ff07067207 */ /* 0x000fe40001800000 */
[----:B------:R-:W-:Y:S02]  /*be10*/  ISETP.NE.AND P1, PT, R8, RZ, P1 ;  /* 0x000000ff0800720c */ /* 0x000fe40000f25270 */
[----:B------:R-:W-:Y:S02]  /*be20*/  SHF.R.U32.HI R6, RZ, R6, R5 ;  /* 0x00000006ff067219 */ /* 0x000fe40000011605 */
[----:B------:R-:W-:-:S02]  /*be30*/  PLOP3.LUT P0, PT, P0, P1, PT, 0xf8, 0x8f ;  /* 0x00000000008f781c */ /* 0x000fc40000703f70 */
[----:B------:R-:W-:Y:S02]  /*be40*/  SHF.R.U32.HI R8, RZ, 0x1, R6 ;  /* 0x00000001ff087819 */ /* 0x000fe40000011606 */
[----:B------:R-:W-:-:S04]  /*be50*/  SEL R3, RZ, 0x1, !P0 ;  /* 0x00000001ff037807 */ /* 0x000fc80004000000 */
[----:B------:R-:W-:-:S04]  /*be60*/  LOP3.LUT R3, R3, 0x1, R8, 0xf8, !PT ;  /* 0x0000000103037812 */ /* 0x000fc800078ef808 */
[----:B------:R-:W-:-:S05]  /*be70*/  LOP3.LUT R3, R3, R6, RZ, 0xc0, !PT ;  /* 0x0000000603037212 */ /* 0x000fca00078ec0ff */
[----:B------:R-:W-:-:S05]  /*be80*/  IMAD.IADD R3, R8, 0x1, R3 ;  /* 0x0000000108037824 */ /* 0x000fca00078e0203 */
[----:B------:R-:W-:Y:S01]  /*be90*/  LOP3.LUT R0, R3, R0, RZ, 0xfc, !PT ;  /* 0x0000000003007212 */ /* 0x000fe200078efcff */
[----:B------:R-:W-:Y:S06]  /*bea0*/  BRA `(.L_x_483) ;  /* 0x0000000000107947 */ /* 0x000fec0003800000 */
.L_x_482:
[----:B------:R-:W-:-:S04]  /*beb0*/  LOP3.LUT R0, R0, 0x80000000, RZ, 0xc0, !PT ;  /* 0x8000000000007812 */ /* 0x000fc800078ec0ff */
[----:B------:R-:W-:Y:S01]  /*bec0*/  LOP3.LUT R0, R0, 0x7f800000, RZ, 0xfc, !PT ;  /* 0x7f80000000007812 */ /* 0x000fe200078efcff */
[----:B------:R-:W-:Y:S06]  /*bed0*/  BRA `(.L_x_483) ;  /* 0x0000000000047947 */ /* 0x000fec0003800000 */
.L_x_481:
[----:B------:R-:W-:-:S07]  /*bee0*/  LEA R0, R6, R0, 0x17 ;  /* 0x0000000006007211 */ /* 0x000fce00078eb8ff */
.L_x_483:
[----:B------:R-:W-:Y:S05]  /*bef0*/  BSYNC.RECONVERGENT B2 ;  /* 0x0000000000027941 */ /* 0x000fea0003800200 */
.L_x_480:
[----:B------:R-:W-:Y:S05]  /*bf00*/  BRA `(.L_x_484) ;  /* 0x0000000000207947 */ /* 0x000fea0003800000 */
.L_x_479:
[----:B------:R-:W-:-:S04]  /*bf10*/  LOP3.LUT R0, R7, 0x80000000, R0, 0x48, !PT ;  /* 0x8000000007007812 */ /* 0x000fc800078e4800 */
[----:B------:R-:W-:Y:S01]  /*bf20*/  LOP3.LUT R0, R0, 0x7f800000, RZ, 0xfc, !PT ;  /* 0x7f80000000007812 */ /* 0x000fe200078efcff */
[----:B------:R-:W-:Y:S06]  /*bf30*/  BRA `(.L_x_484) ;  /* 0x0000000000147947 */ /* 0x000fec0003800000 */
.L_x_478:
[----:B------:R-:W-:Y:S01]  /*bf40*/  LOP3.LUT R0, R7, 0x80000000, R0, 0x48, !PT ;  /* 0x8000000007007812 */ /* 0x000fe200078e4800 */
[----:B------:R-:W-:Y:S06]  /*bf50*/  BRA `(.L_x_484) ;  /* 0x00000000000c7947 */ /* 0x000fec0003800000 */
.L_x_477:
[----:B------:R-:W0:Y:S01]  /*bf60*/  MUFU.RSQ R0, -QNAN ;  /* 0xffc0000000007908 */ /* 0x000e220000001400 */
[----:B------:R-:W-:Y:S05]  /*bf70*/  BRA `(.L_x_484) ;  /* 0x0000000000047947 */ /* 0x000fea0003800000 */
.L_x_476:
[----:B------:R-:W-:-:S07]  /*bf80*/  FADD.FTZ R0, R19, R16 ;  /* 0x0000001013007221 */ /* 0x000fce0000010000 */
.L_x_484:
[----:B------:R-:W-:Y:S05]  /*bf90*/  BSYNC.RECONVERGENT B1 ;  /* 0x0000000000017941 */ /* 0x000fea0003800200 */
.L_x_474:
[----:B------:R-:W-:-:S04]  /*bfa0*/  IMAD.MOV.U32 R5, RZ, RZ, 0x0 ;  /* 0x00000000ff057424 */ /* 0x000fc800078e00ff */
[----:B0-----:R-:W-:Y:S05]  /*bfb0*/  RET.REL.NODEC R4 `(prod_backward_kernel) ;  /* 0xffffff4004107950 */ /* 0x001fea0003c3ffff */
.L_x_485:
        /* <DEDUP_REMOVED lines=12> */
.L_x_1114:


//--------------------- .text.min_backward_kernel --------------------------
	.section	.text.min_backward_kernel,"ax",@progbits
	.align	128
        .global         min_backward_kernel
        .type           min_backward_kernel,@function
        .size           min_backward_kernel,(.L_x_1115 - min_backward_kernel)
        .other          min_backward_kernel,@"STO_CUDA_ENTRY STV_DEFAULT"
min_backward_kernel:
.text.min_backward_kernel:
[----:B------:R-:W0:Y:S01]  /*0000*/  LDC R1, c[0x0][0x37c] ;  /* 0x0000df00ff017b82 */ /* 0x000e220000000800 */
[----:B------:R-:W1:Y:S07]  /*0010*/  S2R R0, SR_TID.X ;  /* 0x0000000000007919 */ /* 0x000e6e0000002100 */
[----:B------:R-:W1:Y:S01]  /*0020*/  S2UR UR41, SR_CTAID.X ;  /* 0x00000000002979c3 */ /* 0x000e620000002500 */
[----:B0-----:R-:W-:Y:S01]  /*0030*/  VIADD R1, R1, 0xffffff50 ;  /* 0xffffff5001017836 */ /* 0x001fe20000000000 */
[----:B------:R-:W0:Y:S01]  /*0040*/  LDCU UR38, c[0x0][0x2f8] ;  /* 0x00005f00ff2677ac */ /* 0x000e220008000800 */
[----:B------:R-:W-:Y:S01]  /*0050*/  BSSY.RECONVERGENT B7, `(.L_x_486) ;  /* 0x00006ff000077945 */ /* 0x000fe20003800200 */
[----:B------:R-:W2:Y:S02]  /*0060*/  LDCU UR39, c[0x0][0x2fc] ;  /* 0x00005f80ff2777ac */ /* 0x000ea40008000800 */
[----:B------:R-:W-:-:S02]  /*0070*/  R2UR UR40, R1 ;  /* 0x00000000012872ca */ /* 0x000fc400000e0000 */
[----:B------:R-:W-:Y:S01]  /*0080*/  R2UR UR43, R1 ;  /* 0x00000000012b72ca */ /* 0x000fe200000e0000 */
[----:B------:R-:W3:Y:S10]  /*0090*/  LDCU.64 UR36, c[0x0][0x358] ;  /* 0x00006b00ff2477ac */ /* 0x000ef40008000a00 */
[----:B0-----:R-:W-:-:S04]  /*00a0*/  UIADD3 UR38, UP0, UPT, UR40, UR38, URZ ;  /* 0x0000002628267290 */ /* 0x001fc8000ff1e0ff */
[----:B--2---:R-:W-:Y:S02]  /*00b0*/  UIADD3.X UR39, UPT, UPT, URZ, UR39, URZ, UP0, !UPT ;  /* 0x00000027ff277290 */ /* 0x004fe400087fe4ff */
[----:B------:R-:W-:-:S04]  /*00c0*/  UIADD3 UR42, UP0, UPT, UR38, 0x20, URZ ;  /* 0x00000020262a7890 */ /* 0x000fc8000ff1e0ff */
[----:B------:R-:W-:Y:S01]  /*00d0*/  UIADD3.X UR44, UPT, UPT, URZ, UR39, URZ, UP0, !UPT ;  /* 0x00000027ff2c7290 */ /* 0x000fe200087fe4ff */
[----:B-1----:R-:W-:-:S13]  /*00e0*/  LOP3.LUT P0, RZ, R0, UR41, RZ, 0xfc, !PT ;  /* 0x0000002900ff7c12 */ /* 0x002fda000f80fcff */
[----:B---3--:R-:W-:Y:S05]  /*00f0*/  @P0 BRA `(.L_x_487) ;  /* 0x0000006c00d00947 */ /* 0x008fea0003800000 */
        /* <DEDUP_REMOVED lines=8> */
.L_x_488:
[----:B------:R-:W0:Y:S01]  /*0180*/  LDC.64 R8, c[0x0][0x3d0] ;  /* 0x0000f400ff087b82 */ /* 0x000e220000000a00 */
[----:B------:R-:W1:Y:S01]  /*0190*/  LDCU.64 UR4, c[0x4][0x10] ;  /* 0x01000200ff0477ac */ /* 0x000e620008000a00 */
[----:B------:R-:W-:Y:S02]  /*01a0*/  IMAD.U32 R6, RZ, RZ, UR42 ;  /* 0x0000002aff067e24 */ /* 0x000fe4000f8e00ff */
[----:B------:R-:W-:-:S04]  /*01b0*/  IMAD.U32 R7, RZ, RZ, UR44 ;  /* 0x0000002cff077e24 */ /* 0x000fc8000f8e00ff */
[----:B------:R-:W2:Y:S08]  /*01c0*/  LDC R0, c[0x0][0x3d8] ;  /* 0x0000f600ff007b82 */ /* 0x000eb00000000800 */
[----:B------:R3:W4:Y:S01]  /*01d0*/  LDC.64 R10, c[0x4][R2] ;  /* 0x01000000020a7b82 */ /* 0x0007220000000a00 */
[----:B-1----:R-:W-:Y:S01]  /*01e0*/  MOV R4, UR4 ;  /* 0x0000000400047c02 */ /* 0x002fe20008000f00 */
[----:B------:R-:W-:Y:S01]  /*01f0*/  IMAD.U32 R5, RZ, RZ, UR5 ;  /* 0x00000005ff057e24 */ /* 0x000fe2000f8e00ff */
[----:B0-----:R3:W-:Y:S04]  /*0200*/  STL.64 [R1+0x20], R8 ;  /* 0x0000200801007387 */ /* 0x0017e80000100a00 */
[----:B--2---:R3:W-:Y:S02]  /*0210*/  STL [R1+0x28], R0 ;  /* 0x0000280001007387 */ /* 0x0047e40000100800 */
[----:B------:R-:W-:-:S07]  /*0220*/  LEPC R20, `(.L_x_489) ;  /* 0x000000001014794e */ /* 0x000fce0000000000 */
[----:B---34-:R-:W-:Y:S05]  /*0230*/  CALL.ABS.NOINC R10 ;  /* 0x000000000a007343 */ /* 0x018fea0003c00000 */
.L_x_489:
[----:B------:R-:W0:Y:S01]  /*0240*/  LDC R8, c[0x0][0x3dc] ;  /* 0x0000f700ff087b82 */ /* 0x000e220000000800 */
[----:B------:R-:W1:Y:S01]  /*0250*/  LDCU.64 UR4, c[0x4][0x18] ;  /* 0x01000300ff0477ac */ /* 0x000e620008000a00 */
[----:B------:R-:W-:Y:S02]  /*0260*/  IMAD.U32 R6, RZ, RZ, UR42 ;  /* 0x0000002aff067e24 */ /* 0x000fe4000f8e00ff */
[----:B------:R-:W-:-:S04]  /*0270*/  IMAD.U32 R7, RZ, RZ, UR44 ;  /* 0x0000002cff077e24 */ /* 0x000fc8000f8e00ff */
[----:B------:R-:W0:Y:S08]  /*0280*/  LDC R9, c[0x0][0x3e0] ;  /* 0x0000f800ff097b82 */ /* 0x000e300000000800 */
[----:B------:R2:W3:Y:S01]  /*0290*/  LDC.64 R10, c[0x4][R2] ;  /* 0x01000000020a7b82 */ /* 0x0004e20000000a00 */
[----:B-1----:R-:W-:Y:S01]  /*02a0*/  MOV R4, UR4 ;  /* 0x0000000400047c02 */ /* 0x002fe20008000f00 */
[----:B------:R-:W-:Y:S01]  /*02b0*/  IMAD.U32 R5, RZ, RZ, UR5 ;  /* 0x00000005ff057e24 */ /* 0x000fe2000f8e00ff */
[----:B0-----:R2:W-:Y:S06]  /*02c0*/  STL.64 [R1+0x20], R8 ;  /* 0x0000200801007387 */ /* 0x0015ec0000100a00 */
[----:B------:R-:W-:-:S07]  /*02d0*/  LEPC R20, `(.L_x_490) ;  /* 0x000000001014794e */ /* 0x000fce0000000000 */
[----:B--23--:R-:W-:Y:S05]  /*02e0*/  CALL.ABS.NOINC R10 ;  /* 0x000000000a007343 */ /* 0x00cfea0003c00000 */
.L_x_490:
[----:B------:R-:W0:Y:S01]  /*02f0*/  LDC.64 R2, c[0x4][R2] ;  /* 0x0100000002027b82 */ /* 0x000e220000000a00 */
[----:B------:R-:W1:Y:S01]  /*0300*/  LDCU.64 UR4, c[0x4][0x20] ;  /* 0x01000400ff0477ac */ /* 0x000e620008000a00 */
[----:B------:R-:W-:Y:S02]  /*0310*/  CS2R R6, SRZ ;  /* 0x0000000000067805 */ /* 0x000fe4000001ff00 */
[----:B-1----:R-:W-:Y:S01]  /*0320*/  MOV R4, UR4 ;  /* 0x0000000400047c02 */ /* 0x002fe20008000f00 */
[----:B------:R-:W-:-:S07]  /*0330*/  IMAD.U32 R5, RZ, RZ, UR5 ;  /* 0x00000005ff057e24 */ /* 0x000fce000f8e00ff */
[----:B------:R-:W-:-:S07]  /*0340*/  LEPC R20, `(.L_x_491) ;  /* 0x000000001014794e */ /* 0x000fce0000000000 */
[----:B0-----:R-:W-:Y:S05]  /*0350*/  CALL.ABS.NOINC R2 ;  /* 0x0000000002007343 */ /* 0x001fea0003c00000 */
.L_x_491:
[----:B------:R-:W0:Y:S02]  /*0360*/  LDC R0, c[0x0][0x3d0] ;  /* 0x0000f400ff007b82 */ /* 0x000e240000000800 */
[----:B0-----:R-:W-:-:S13]  /*0370*/  ISETP.GE.AND P0, PT, R0, 0x1, PT ;  /* 0x000000010000780c */ /* 0x001fda0003f06270 */
[----:B------:R-:W-:Y:S05]  /*0380*/  @!P0 BRA `(.L_x_492) ;  /* 0x00000020006c8947 */ /* 0x000fea0003800000 */
[C---:B------:R-:W-:Y:S01]  /*0390*/  VIADD R22, R0.reuse, 0xffffffff ;  /* 0xffffffff00167836 */ /* 0x040fe20000000000 */
[----:B------:R-:W-:Y:S01]  /*03a0*/  LOP3.LUT R25, R0, 0xf, RZ, 0xc0, !PT ;  /* 0x0000000f00197812 */ /* 0x000fe200078ec0ff */
[----:B------:R-:W-:-:S03]  /*03b0*/  IMAD.MOV.U32 R19, RZ, RZ, RZ ;  /* 0x000000ffff137224 */ /* 0x000fc600078e00ff */
[----:B------:R-:W-:-:S13]  /*03c0*/  ISETP.GE.U32.AND P0, PT, R22, 0xf, PT ;  /* 0x0000000f1600780c */ /* 0x000fda0003f06070 */
[----:B------:R-:W-:Y:S05]  /*03d0*/  @!P0 BRA `(.L_x_493) ;  /* 0x00000010004c8947 */ /* 0x000fea0003800000 */
[----:B------:R-:W0:Y:S01]  /*03e0*/  LDCU.64 UR4, c[0x0][0x3a0] ;  /* 0x00007400ff0477ac */ /* 0x000e220008000a00 */
[----:B------:R-:W-:Y:S01]  /*03f0*/  HFMA2 R24, -RZ, RZ, 0, 0 ;  /* 0x00000000ff187431 */ /* 0x000fe200000001ff */
[----:B------:R-:W-:Y:S01]  /*0400*/  BSSY.RECONVERGENT B6, `(.L_x_493) ;  /* 0x0000110000067945 */ /* 0x000fe20003800200 */
[----:B------:R-:W-:Y:S01]  /*0410*/  LOP3.LUT R19, R0, 0x7ffffff0, RZ, 0xc0, !PT ;  /* 0x7ffffff000137812 */ /* 0x000fe200078ec0ff */
[----:B0-----:R-:W-:-:S04]  /*0420*/  UIADD3 UR4, UP0, UPT, UR4, 0x20, URZ ;  /* 0x0000002004047890 */ /* 0x001fc8000ff1e0ff */
[----:B------:R-:W-:Y:S02]  /*0430*/  UIADD3.X UR5, UPT, UPT, URZ, UR5, URZ, UP0, !UPT ;  /* 0x00000005ff057290 */ /* 0x000fe400087fe4ff */
[----:B------:R-:W-:-:S04]  /*0440*/  IMAD.U32 R16, RZ, RZ, UR4 ;  /* 0x00000004ff107e24 */ /* 0x000fc8000f8e00ff */
[----:B------:R-:W-:-:S07]  /*0450*/  IMAD.U32 R17, RZ, RZ, UR5 ;  /* 0x00000005ff117e24 */ /* 0x000fce000f8e00ff */
.L_x_510:
[----:B------:R-:W2:Y:S01]  /*0460*/  LDG.E R0, desc[UR36][R16.64+-0x20] ;  /* 0xffffe02410007981 */ /* 0x000ea2000c1e1900 */
[----:B------:R-:W0:Y:S01]  /*0470*/  LDC.64 R8, c[0x4][0x28] ;  /* 0x01000a00ff087b82 */ /* 0x000e220000000a00 */
[----:B------:R-:W-:Y:S01]  /*0480*/  ISETP.GE.AND P0, PT, R24, R22, PT ;  /* 0x000000161800720c */ /* 0x000fe20003f06270 */
[----:B------:R-:W1:Y:S01]  /*0490*/  LDCU.64 UR4, c[0x4][0x38] ;  /* 0x01000700ff0477ac */ /* 0x000e620008000a00 */
[----:B------:R-:W-:Y:S01]  /*04a0*/  MOV R2, 0xf0 ;  /* 0x000000f000027802 */ /* 0x000fe20000000f00 */
[----:B------:R-:W-:Y:S02]  /*04b0*/  IMAD.U32 R23, RZ, RZ, UR38 ;  /* 0x00000026ff177e24 */ /* 0x000fe4000f8e00ff */
[----:B------:R-:W-:-:S03]  /*04c0*/  IMAD.U32 R7, RZ, RZ, UR44 ;  /* 0x0000002cff077e24 */ /* 0x000fc6000f8e00ff */
[----:B------:R-:W3:Y:S01]  /*04d0*/  LDC.64 R2, c[0x4][R2] ;  /* 0x0100000002027b82 */ /* 0x000ee20000000a00 */
[----:B------:R-:W-:-:S04]  /*04e0*/  IADD3 R23, PT, PT, R23, 0x20, RZ ;  /* 0x0000002017177810 */ /* 0x000fc80007ffe0ff */
[----:B------:R-:W-:Y:S01]  /*04f0*/  MOV R6, R23 ;  /* 0x0000001700067202 */ /* 0x000fe20000000f00 */
[----:B-1----:R-:W-:Y:S02]  /*0500*/  IMAD.U32 R4, RZ, RZ, UR4 ;  /* 0x00000004ff047e24 */ /* 0x002fe4000f8e00ff */
[----:B------:R-:W-:Y:S01]  /*0510*/  IMAD.U32 R5, RZ, RZ, UR5 ;  /* 0x00000005ff057e24 */ /* 0x000fe2000f8e00ff */
[----:B0-----:R-:W0:Y:S08]  /*0520*/  @P0 LDC R8, c[0x4][0x30] ;  /* 0x01000c00ff080b82 */ /* 0x001e300000000800 */
[----:B------:R-:W0:Y:S02]  /*0530*/  @P0 LDC R9, c[0x4][0x34] ;  /* 0x01000d00ff090b82 */ /* 0x000e240000000800 */
[----:B0-----:R0:W-:Y:S04]  /*0540*/  STL.64 [R1+0x28], R8 ;  /* 0x0000280801007387 */ /* 0x0011e80000100a00 */
[----:B--23--:R0:W-:Y:S02]  /*0550*/  STL [R1+0x20], R0 ;  /* 0x0000200001007387 */ /* 0x00c1e40000100800 */
[----:B------:R-:W-:-:S07]  /*0560*/  LEPC R20, `(.L_x_494) ;  /* 0x000000001014794e */ /* 0x000fce0000000000 */
[----:B0-----:R-:W-:Y:S05]  /*0570*/  CALL.ABS.NOINC R2 ;  /* 0x0000000002007343 */ /* 0x001fea0003c00000 */
.L_x_494:
[----:B------:R-:W2:Y:S01]  /*0580*/  LDG.E R0, desc[UR36][R16.64+-0x1c] ;  /* 0xffffe42410007981 */ /* 0x000ea2000c1e1900 */
[----:B------:R-:W0:Y:S01]  /*0590*/  LDC.64 R8, c[0x4][0x28] ;  /* 0x01000a00ff087b82 */ /* 0x000e220000000a00 */
[----:B------:R-:W-:Y:S01]  /*05a0*/  VIADD R3, R24, 0x1 ;  /* 0x0000000118037836 */ /* 0x000fe20000000000 */
[----:B------:R-:W-:Y:S01]  /*05b0*/  MOV R18, 0xf0 ;  /* 0x000000f000127802 */ /* 0x000fe20000000f00 */
[----:B------:R-:W1:Y:S01]  /*05c0*/  LDCU.64 UR4, c[0x4][0x38] ;  /* 0x01000700ff0477ac */ /* 0x000e620008000a00 */
[----:B------:R-:W-:Y:S01]  /*05d0*/  MOV R6, R23 ;  /* 0x0000001700067202 */ /* 0x000fe20000000f00 */
[----:B------:R-:W-:Y:S01]  /*05e0*/  IMAD.U32 R7, RZ, RZ, UR44 ;  /* 0x0000002cff077e24 */ /* 0x000fe2000f8e00ff */
        /* <DEDUP_REMOVED lines=10> */
.L_x_495:
[----:B------:R-:W2:Y:S01]  /*0690*/  LDG.E R0, desc[UR36][R16.64+-0x18] ;  /* 0xffffe82410007981 */ /* 0x000ea2000c1e1900 */
[----:B------:R-:W0:Y:S01]  /*06a0*/  LDC.64 R8, c[0x4][0x28] ;  /* 0x01000a00ff087b82 */ /* 0x000e220000000a00 */
[----:B------:R-:W-:Y:S01]  /*06b0*/  VIADD R3, R24, 0x2 ;  /* 0x0000000218037836 */ /* 0x000fe20000000000 */
[----:B------:R-:W1:Y:S01]  /*06c0*/  LDCU.64 UR4, c[0x4][0x38] ;  /* 0x01000700ff0477ac */ /* 0x000e620008000a00 */
[----:B------:R-:W-:Y:S02]  /*06d0*/  IMAD.MOV.U32 R6, RZ, RZ, R23 ;  /* 0x000000ffff067224 */ /* 0x000fe400078e0017 */
[----:B------:R-:W-:Y:S01]  /*06e0*/  IMAD.U32 R7, RZ, RZ, UR44 ;  /* 0x0000002cff077e24 */ /* 0x000fe2000f8e00ff */
        /* <DEDUP_REMOVED lines=10> */
.L_x_496:
        /* <DEDUP_REMOVED lines=16> */
.L_x_497:
[----:B------:R-:W2:Y:S01]  /*0890*/  LDG.E R0, desc[UR36][R16.64+-0x10] ;  /* 0xfffff02410007981 */ /* 0x000ea2000c1e1900 */
[----:B------:R-:W0:Y:S01]  /*08a0*/  LDC.64 R8, c[0x4][0x28] ;  /* 0x01000a00ff087b82 */ /* 0x000e220000000a00 */
[----:B------:R-:W-:Y:S01]  /*08b0*/  IADD3 R3, PT, PT, R24, 0x4, RZ ;  /* 0x0000000418037810 */ /* 0x000fe20007ffe0ff */
[----:B------:R-:W1:Y:S01]  /*08c0*/  LDCU.64 UR4, c[0x4][0x38] ;  /* 0x01000700ff0477ac */ /* 0x000e620008000a00 */
[----:B------:R-:W-:Y:S01]  /*08d0*/  IMAD.MOV.U32 R6, RZ, RZ, R23 ;  /* 0x000000ffff067224 */ /* 0x000fe200078e0017 */
[----:B------:R-:W-:Y:S02]  /*08e0*/  MOV R7, UR44 ;  /* 0x0000002c00077c02 */ /* 0x000fe40008000f00 */
        /* <DEDUP_REMOVED lines=10> */
.L_x_498:
[----:B------:R-:W2:Y:S01]  /*0990*/  LDG.E R0, desc[UR36][R16.64+-0xc] ;  /* 0xfffff42410007981 */ /* 0x000ea2000c1e1900 */
[----:B------:R-:W0:Y:S01]  /*09a0*/  LDC.64 R8, c[0x4][0x28] ;  /* 0x01000a00ff087b82 */ /* 0x000e220000000a00 */
[----:B------:R-:W-:Y:S01]  /*09b0*/  VIADD R3, R24, 0x5 ;  /* 0x0000000518037836 */ /* 0x000fe20000000000 */
[----:B------:R-:W1:Y:S01]  /*09c0*/  LDCU.64 UR4, c[0x4][0x38] ;  /* 0x01000700ff0477ac */ /* 0x000e620008000a00 */
[----:B------:R-:W-:Y:S01]  /*09d0*/  MOV R6, R23 ;  /* 0x0000001700067202 */ /* 0x000fe20000000f00 */
[----:B------:R-:W-:Y:S02]  /*09e0*/  IMAD.U32 R7, RZ, RZ, UR44 ;  /* 0x0000002cff077e24 */ /* 0x000fe4000f8e00ff */
        /* <DEDUP_REMOVED lines=10> */
.L_x_499:
        /* <DEDUP_REMOVED lines=16> */
.L_x_500:
        /* <DEDUP_REMOVED lines=16> */
.L_x_501:
        /* <DEDUP_REMOVED lines=16> */
.L_x_502:
        /* <DEDUP_REMOVED lines=16> */
.L_x_503:
        /* <DEDUP_REMOVED lines=16> */
.L_x_504:
        /* <DEDUP_REMOVED lines=16> */
.L_x_505:
        /* <DEDUP_REMOVED lines=16> */
.L_x_506:
        /* <DEDUP_REMOVED lines=16> */
.L_x_507:
        /* <DEDUP_REMOVED lines=16> */
.L_x_508:
[----:B------:R-:W2:Y:S01]  /*1390*/  LDG.E R0, desc[UR36][R16.64+0x1c] ;  /* 0x00001c2410007981 */ /* 0x000ea2000c1e1900 */
[----:B------:R-:W0:Y:S01]  /*13a0*/  LDC.64 R4, c[0x4][0x28] ;  /* 0x01000a00ff047b82 */ /* 0x000e220000000a00 */
[----:B------:R-:W-:Y:S01]  /*13b0*/  VIADD R3, R24, 0xf ;  /* 0x0000000f18037836 */ /* 0x000fe20000000000 */
[----:B------:R-:W1:Y:S01]  /*13c0*/  LDCU.64 UR4, c[0x4][0x38] ;  /* 0x01000700ff0477ac */ /* 0x000e620008000a00 */
[----:B------:R-:W-:Y:S01]  /*13d0*/  MOV R6, R23 ;  /* 0x0000001700067202 */ /* 0x000fe20000000f00 */
[----:B------:R-:W-:Y:S02]  /*13e0*/  IMAD.U32 R7, RZ, RZ, UR44 ;  /* 0x0000002cff077e24 */ /* 0x000fe4000f8e00ff */
        /* <DEDUP_REMOVED lines=12> */
.L_x_509:
[----:B------:R-:W-:Y:S01]  /*14b0*/  VIADD R24, R24, 0x10 ;  /* 0x0000001018187836 */ /* 0x000fe20000000000 */
[----:B------:R-:W-:-:S04]  /*14c0*/  IADD3 R16, P1, PT, R16, 0x40, RZ ;  /* 0x0000004010107810 */ /* 0x000fc80007f3e0ff */
[----:B------:R-:W-:Y:S01]  /*14d0*/  ISETP.NE.AND P0, PT, R24, R19, PT ;  /* 0x000000131800720c */ /* 0x000fe20003f05270 */
[----:B------:R-:W-:-:S12]  /*14e0*/  IMAD.X R17, RZ, RZ, R17, P1 ;  /* 0x000000ffff117224 */ /* 0x000fd800008e0611 */
[----:B------:R-:W-:Y:S05]  /*14f0*/  @P0 BRA `(.L_x_510) ;  /* 0xffffffec00d80947 */ /* 0x000fea000383ffff */
[----:B------:R-:W-:Y:S05]  /*1500*/  BSYNC.RECONVERGENT B6 ;  /* 0x0000000000067941 */ /* 0x000fea0003800200 */
.L_x_493:
[----:B------:R-:W-:Y:S01]  /*1510*/  ISETP.NE.AND P0, PT, R25, RZ, PT ;  /* 0x000000ff1900720c */ /* 0x000fe20003f05270 */
[----:B------:R-:W-:-:S12]  /*1520*/  BSSY.RECONVERGENT B6, `(.L_x_492) ;  /* 0x0000101000067945 */ /* 0x000fd80003800200 */
        /* <DEDUP_REMOVED lines=12> */
[----:B------:R-:W-:-:S04]  /*15f0*/  UIADD3 UR4, UP0, UPT, UR38, 0x20, URZ ;  /* 0x0000002026047890 */ /* 0x000fc8000ff1e0ff */
[----:B-1----:R-:W0:Y:S01]  /*1600*/  @P0 LDC R2, c[0x4][0x30] ;  /* 0x01000c00ff020b82 */ /* 0x002e220000000800 */
[----:B--2---:R-:W-:Y:S01]  /*1610*/  MOV R4, UR6 ;  /* 0x0000000600047c02 */ /* 0x004fe20008000f00 */
[----:B------:R-:W-:Y:S01]  /*1620*/  IMAD.U32 R5, RZ, RZ, UR7 ;  /* 0x00000007ff057e24 */ /* 0x000fe2000f8e00ff */
[----:B------:R-:W-:Y:S01]  /*1630*/  UIADD3.X UR5, UPT, UPT, URZ, UR39, URZ, UP0, !UPT ;  /* 0x00000027ff057290 */ /* 0x000fe200087fe4ff */
[----:B------:R-:W-:-:S04]  /*1640*/  IMAD.U32 R6, RZ, RZ, UR4 ;  /* 0x00000004ff067e24 */ /* 0x000fc8000f8e00ff */
[----:B------:R-:W0:Y:S01]  /*1650*/  @P0 LDC R3, c[0x4][0x34] ;  /* 0x01000d00ff030b82 */ /* 0x000e220000000800 */
[----:B------:R-:W-:-:S07]  /*1660*/  IMAD.U32 R7, RZ, RZ, UR5 ;  /* 0x00000005ff077e24 */ /* 0x000fce000f8e00ff */
[----:B------:R-:W1:Y:S01]  /*1670*/  LDC.64 R8, c[0x4][R8] ;  /* 0x0100000008087b82 */ /* 0x000e620000000a00 */
[----:B0-----:R0:W-:Y:S04]  /*1680*/  STL.64 [R1+0x28], R2 ;  /* 0x0000280201007387 */ /* 0x0011e80000100a00 */
[----:B-1-3--:R0:W-:Y:S02]  /*1690*/  STL [R1+0x20], R0 ;  /* 0x0000200001007387 */ /* 0x00a1e40000100800 */
[----:B------:R-:W-:-:S07]  /*16a0*/  LEPC R20, `(.L_x_513) ;  /* 0x000000001014794e */ /* 0x000fce0000000000 */
[----:B0-----:R-:W-:Y:S05]  /*16b0*/  CALL.ABS.NOINC R8 ;  /* 0x0000000008007343 */ /* 0x001fea0003c00000 */
.L_x_513:
        /* <DEDUP_REMOVED lines=20> */
.L_x_514:
        /* <DEDUP_REMOVED lines=16> */
.L_x_515:
        /* <DEDUP_REMOVED lines=16> */
.L_x_516:
        /* <DEDUP_REMOVED lines=16> */
.L_x_517:
        /* <DEDUP_REMOVED lines=16> */
.L_x_518:
        /* <DEDUP_REMOVED lines=16> */
.L_x_519:
        /* <DEDUP_REMOVED lines=18> */
.L_x_520:
[----:B------:R-:W-:-:S07]  /*1e20*/  VIADD R19, R19, 0x8 ;  /* 0x0000000813137836 */ /* 0x000fce0000000000 */
.L_x_512:
        /* <DEDUP_REMOVED lines=26> */
.L_x_522:
        /* <DEDUP_REMOVED lines=20> */
.L_x_523:
        /* <DEDUP_REMOVED lines=16> */
.L_x_524:
        /* <DEDUP_REMOVED lines=18> */
.L_x_525:
[----:B------:R-:W-:-:S07]  /*2330*/  VIADD R19, R19, 0x4 ;  /* 0x0000000413137836 */ /* 0x000fce0000000000 */
.L_x_521:
[----:B------:R-:W-:-:S13]  /*2340*/  ISETP.NE.AND P0, PT, R25, RZ, PT ;  /* 0x000000ff1900720c */ /* 0x000fda0003f05270 */
[----:B------:R-:W-:Y:S05]  /*2350*/  @!P0 BRA `(.L_x_511) ;  /* 0x0000000000748947 */ /* 0x000fea0003800000 */
[----:B------:R-:W0:Y:S01]  /*2360*/  LDC.64 R2, c[0x0][0x3a0] ;  /* 0x0000e800ff027b82 */ /* 0x000e220000000a00 */
[----:B------:R-:W-:Y:S01]  /*2370*/  IADD3 R25, PT, PT, -R25, RZ, RZ ;  /* 0x000000ff19197210 */ /* 0x000fe20007ffe1ff */
[----:B0-----:R-:W-:-:S07]  /*2380*/  IMAD.WIDE.U32 R16, R19, 0x4, R2 ;  /* 0x0000000413107825 */ /* 0x001fce00078e0002 */
.L_x_527:
[----:B------:R-:W2:Y:S01]  /*2390*/  LDG.E R0, desc[UR36][R16.64] ;  /* 0x0000002410007981 */ /* 0x000ea2000c1e1900 */
[----:B------:R-:W0:Y:S01]  /*23a0*/  LDC.64 R2, c[0x4][0x28] ;  /* 0x01000a00ff027b82 */ /* 0x000e220000000a00 */
[----:B------:R-:W-:Y:S01]  /*23b0*/  ISETP.GE.AND P0, PT, R19, R22, PT ;  /* 0x000000161300720c */ /* 0x000fe20003f06270 */
[----:B------:R-:W1:Y:S01]  /*23c0*/  LDCU.64 UR4, c[0x4][0x38] ;  /* 0x01000700ff0477ac */ /* 0x000e620008000a00 */
[----:B------:R-:W-:Y:S01]  /*23d0*/  MOV R8, 0xf0 ;  /* 0x000000f000087802 */ /* 0x000fe20000000f00 */
[----:B------:R-:W-:Y:S01]  /*23e0*/  VIADD R25, R25, 0x1 ;  /* 0x0000000119197836 */ /* 0x000fe20000000000 */
[----:B------:R-:W-:-:S04]  /*23f0*/  UIADD3 UR6, UP0, UPT, UR38, 0x20, URZ ;  /* 0x0000002026067890 */ /* 0x000fc8000ff1e0ff */
[----:B------:R-:W3:Y:S01]  /*2400*/  LDC.64 R8, c[0x4][R8] ;  /* 0x0100000008087b82 */ /* 0x000ee20000000a00 */
[----:B------:R-:W-:Y:S01]  /*2410*/  UIADD3.X UR7, UPT, UPT, URZ, UR39, URZ, UP0, !UPT ;  /* 0x00000027ff077290 */ /* 0x000fe200087fe4ff */
[----:B------:R-:W-:-:S05]  /*2420*/  MOV R6, UR6 ;  /* 0x0000000600067c02 */ /* 0x000fca0008000f00 */
[----:B------:R-:W-:Y:S02]  /*2430*/  IMAD.U32 R7, RZ, RZ, UR7 ;  /* 0x00000007ff077e24 */ /* 0x000fe4000f8e00ff */
[----:B-1----:R-:W-:Y:S02]  /*2440*/  IMAD.U32 R4, RZ, RZ, UR4 ;  /* 0x00000004ff047e24 */ /* 0x002fe4000f8e00ff */
[----:B------:R-:W-:Y:S01]  /*2450*/  IMAD.U32 R5, RZ, RZ, UR5 ;  /* 0x00000005ff057e24 */ /* 0x000fe2000f8e00ff */
[----:B0-----:R-:W0:Y:S08]  /*2460*/  @P0 LDC R2, c[0x4][0x30] ;  /* 0x01000c00ff020b82 */ /* 0x001e300000000800 */
[----:B------:R-:W0:Y:S01]  /*2470*/  @P0 LDC R3, c[0x4][0x34] ;  /* 0x01000d00ff030b82 */ /* 0x000e220000000800 */
[----:B------:R-:W-:Y:S01]  /*2480*/  ISETP.NE.AND P0, PT, R25, RZ, PT ;  /* 0x000000ff1900720c */ /* 0x000fe20003f05270 */
[----:B0-----:R-:W-:Y:S04]  /*2490*/  STL.64 [R1+0x28], R2 ;  /* 0x0000280201007387 */ /* 0x001fe80000100a00 */
[----:B--2---:R0:W-:Y:S02]  /*24a0*/  STL [R1+0x20], R0 ;  /* 0x0000200001007387 */ /* 0x0041e40000100800 */
[----:B0--3--:R-:W-:-:S07]  /*24b0*/  P2R R0, PR, RZ, 0x1 ;  /* 0x00000001ff007803 */ /* 0x009fce0000000000 */
[----:B------:R-:W-:-:S07]  /*24c0*/  LEPC R20, `(.L_x_526) ;  /* 0x000000001014794e */ /* 0x000fce0000000000 */
[----:B------:R-:W-:Y:S05]  /*24d0*/  CALL.ABS.NOINC R8 ;  /* 0x0000000008007343 */ /* 0x000fea0003c00000 */
.L_x_526:
[----:B------:R-:W-:Y:S01]  /*24e0*/  ISETP.NE.AND P6, PT, R25, RZ, PT ;  /* 0x000000ff1900720c */ /* 0x000fe20003fc5270 */
[----:B------:R-:W-:Y:S01]  /*24f0*/  VIADD R19, R19, 0x1 ;  /* 0x0000000113137836 */ /* 0x000fe20000000000 */
[----:B------:R-:W-:-:S05]  /*2500*/  IADD3 R16, P0, PT, R16, 0x4, RZ ;  /* 0x0000000410107810 */ /* 0x000fca0007f1e0ff */
[----:B------:R-:W-:-:S06]  /*2510*/  IMAD.X R17, RZ, RZ, R17, P0 ;  /* 0x000000ffff117224 */ /* 0x000fcc00000e0611 */
[----:B------:R-:W-:Y:S05]  /*2520*/  @P6 BRA `(.L_x_527) ;  /* 0xfffffffc00986947 */ /* 0x000fea000383ffff */
.L_x_511:
[----:B------:R-:W-:Y:S05]  /*2530*/  BSYNC.RECONVERGENT B6 ;  /* 0x0000000000067941 */ /* 0x000fea0003800200 */
.L_x_492:
        /* <DEDUP_REMOVED lines=8> */
.L_x_528:
[----:B------:R-:W0:Y:S01]  /*25c0*/  LDC.64 R2, c[0x4][R2] ;  /* 0x0100000002027b82 */ /* 0x000e220000000a00 */
[----:B------:R-:W1:Y:S01]  /*25d0*/  LDCU.64 UR4, c[0x4][0x48] ;  /* 0x01000900ff0477ac */ /* 0x000e620008000a00 */
[----:B------:R-:W-:Y:S01]  /*25e0*/  CS2R R6, SRZ ;  /* 0x0000000000067805 */ /* 0x000fe2000001ff00 */
[----:B-1----:R-:W-:Y:S02]  /*25f0*/  IMAD.U32 R4, RZ, RZ, UR4 ;  /* 0x00000004ff047e24 */ /* 0x002fe4000f8e00ff */
[----:B------:R-:W-:-:S07]  /*2600*/  IMAD.U32 R5, RZ, RZ, UR5 ;  /* 0x00000005ff057e24 */ /* 0x000fce000f8e00ff */
[----:B------:R-:W-:-:S07]  /*2610*/  LEPC R20, `(.L_x_529) ;  /* 0x000000001014794e */ /* 0x000fce0000000000 */
[----:B0-----:R-:W-:Y:S05]  /*2620*/  CALL.ABS.NOINC R2 ;  /* 0x0000000002007343 */ /* 0x001fea0003c00000 */
.L_x_529:
[----:B------:R-:W0:Y:S02]  /*2630*/  LDC R0, c[0x0][0x3d4] ;  /* 0x0000f500ff007b82 */ /* 0x000e240000000800 */
[----:B0-----:R-:W-:-:S13]  /*2640*/  ISETP.GE.AND P0, PT, R0, 0x1, PT ;  /* 0x000000010000780c */ /* 0x001fda0003f06270 */
[----:B------:R-:W-:Y:S05]  /*2650*/  @!P0 BRA `(.L_x_530) ;  /* 0x0000002000708947 */ /* 0x000fea0003800000 */
[C---:B------:R-:W-:Y:S01]  /*2660*/  ISETP.GE.U32.AND P0, PT, R0.reuse, 0x10, PT ;  /* 0x000000100000780c */ /* 0x040fe20003f06070 */
[----:B------:R-:W-:Y:S01]  /*2670*/  IMAD.MOV.U32 R19, RZ, RZ, RZ ;  /* 0x000000ffff137224 */ /* 0x000fe200078e00ff */
[C---:B------:R-:W-:Y:S02]  /*2680*/  IADD3 R22, PT, PT, R0.reuse, -0x1, RZ ;  /* 0xffffffff00167810 */ /* 0x040fe40007ffe0ff */
[----:B------:R-:W-:-:S09]  /*2690*/  LOP3.LUT R26, R0, 0xf, RZ, 0xc0, !PT ;  /* 0x0000000f001a7812 */ /* 0x000fd200078ec0ff */
[----:B------:R-:W-:Y:S05]  /*26a0*/  @!P0 BRA `(.L_x_531) ;  /* 0x0000001000508947 */ /* 0x000fea0003800000 */
[----:B------:R-:W0:Y:S01]  /*26b0*/  LDCU.64 UR4, c[0x0][0x3a8] ;  /* 0x00007500ff0477ac */ /* 0x000e220008000a00 */
[----:B------:R-:W-:Y:S01]  /*26c0*/  BSSY.RECONVERGENT B6, `(.L_x_531) ;  /* 0x0000112000067945 */ /* 0x000fe20003800200 */
[----:B------:R-:W-:Y:S01]  /*26d0*/  LOP3.LUT R19, R0, 0x7ffffff0, RZ, 0xc0, !PT ;  /* 0x7ffffff000137812 */ /* 0x000fe200078ec0ff */
[----:B------:R-:W-:Y:S01]  /*26e0*/  IMAD.MOV.U32 R25, RZ, RZ, RZ ;  /* 0x000000ffff197224 */ /* 0x000fe200078e00ff */
[----:B------:R-:W-:-:S06]  /*26f0*/  UIADD3 URZ, UP1, UPT, UR38, 0x20, URZ ;  /* 0x0000002026ff7890 */ /* 0x000fcc000ff3e0ff */
[----:B------:R-:W-:-:S05]  /*2700*/  PLOP3.LUT P0, PT, PT, PT, UP1, 0x80, 0x8 ;  /* 0x000000000008781c */ /* 0x000fca0003f0f018 */
[----:B------:R-:W-:Y:S01]  /*2710*/  IMAD.X R24, RZ, RZ, UR39, P0 ;  /* 0x00000027ff187e24 */ /* 0x000fe200080e06ff */
[----:B0-----:R-:W-:-:S04]  /*2720*/  UIADD3 UR4, UP0, UPT, UR4, 0x20, URZ ;  /* 0x0000002004047890 */ /* 0x001fc8000ff1e0ff */
[----:B------:R-:W-:Y:S02]  /*2730*/  UIADD3.X UR5, UPT, UPT, URZ, UR5, URZ, UP0, !UPT ;  /* 0x00000005ff057290 */ /* 0x000fe400087fe4ff */
[----:B------:R-:W-:-:S04]  /*2740*/  MOV R16, UR4 ;  /* 0x0000000400107c02 */ /* 0x000fc80008000f00 */
[----:B------:R-:W-:-:S07]  /*2750*/  IMAD.U32 R17, RZ, RZ, UR5 ;  /* 0x00000005ff117e24 */ /* 0x000fce000f8e00ff */
.L_x_548:
[----:B------:R-:W2:Y:S01]  /*2760*/  LDG.E R0, desc[UR36][R16.64+-0x20] ;  /* 0xffffe02410007981 */ /* 0x000ea2000c1e1900 */
[----:B------:R-:W0:Y:S01]  /*2770*/  LDC.64 R8, c[0x4][0x28] ;  /* 0x01000a00ff087b82 */ /* 0x000e220000000a00 */
[----:B------:R-:W-:Y:S01]  /*2780*/  ISETP.GE.AND P0, PT, R25, R22, PT ;  /* 0x000000161900720c */ /* 0x000fe20003f06270 */
[----:B------:R-:W1:Y:S01]  /*2790*/  LDCU.64 UR4, c[0x4][0x38] ;  /* 0x01000700ff0477ac */ /* 0x000e620008000a00 */
[----:B------:R-:W-:Y:S01]  /*27a0*/  MOV R2, 0xf0 ;  /* 0x000000f000027802 */ /* 0x000fe20000000f00 */
[----:B------:R-:W-:Y:S02]  /*27b0*/  IMAD.U32 R23, RZ, RZ, UR38 ;  /* 0x00000026ff177e24 */ /* 0x000fe4000f8e00ff */
[----:B------:R-:W-:Y:S02]  /*27c0*/  IMAD.MOV.U32 R7, RZ, RZ, R24 ;  /* 0x000000ffff077224 */ /* 0x000fe400078e0018 */
[----:B------:R-:W-:Y:S01]  /*27d0*/  VIADD R23, R23, 0x20 ;  /* 0x0000002017177836 */ /* 0x000fe20000000000 */
[----:B------:R-:W3:Y:S03]  /*27e0*/  LDC.64 R2, c[0x4][R2] ;  /* 0x0100000002027b82 */ /* 0x000ee60000000a00 */
[----:B------:R-:W-:Y:S01]  /*27f0*/  IMAD.MOV.U32 R6, RZ, RZ, R23 ;  /* 0x000000ffff067224 */ /* 0x000fe200078e0017 */
[----:B-1----:R-:W-:Y:S01]  /*2800*/  MOV R4, UR4 ;  /* 0x0000000400047c02 */ /* 0x002fe20008000f00 */
[----:B------:R-:W-:-:S03]  /*2810*/  IMAD.U32 R5, RZ, RZ, UR5 ;  /* 0x00000005ff057e24 */ /* 0x000fc6000f8e00ff */
[----:B0-----:R-:W0:Y:S08]  /*2820*/  @P0 LDC R8, c[0x4][0x30] ;  /* 0x01000c00ff080b82 */ /* 0x001e300000000800 */
[----:B------:R-:W0:Y:S02]  /*2830*/  @P0 LDC R9, c[0x4][0x34] ;  /* 0x01000d00ff090b82 */ /* 0x000e240000000800 */
[----:B0-----:R0:W-:Y:S04]  /*2840*/  STL.64 [R1+0x28], R8 ;  /* 0x0000280801007387 */ /* 0x0011e80000100a00 */
[----:B--23--:R0:W-:Y:S02]  /*2850*/  STL [R1+0x20], R0 ;  /* 0x0000200001007387 */ /* 0x00c1e40000100800 */
[----:B------:R-:W-:-:S07]  /*2860*/  LEPC R20, `(.L_x_532) ;  /* 0x000000001014794e */ /* 0x000fce0000000000 */
[----:B0-----:R-:W-:Y:S05]  /*2870*/  CALL.ABS.NOINC R2 ;  /* 0x0000000002007343 */ /* 0x001fea0003c00000 */
.L_x_532:
[----:B------:R-:W2:Y:S01]  /*2880*/  LDG.E R0, desc[UR36][R16.64+-0x1c] ;  /* 0xffffe42410007981 */ /* 0x000ea2000c1e1900 */
[----:B------:R-:W0:Y:S01]  /*2890*/  LDC.64 R8, c[0x4][0x28] ;  /* 0x01000a00ff087b82 */ /* 0x000e220000000a00 */
[----:B------:R-:W-:Y:S01]  /*28a0*/  IADD3 R3, PT, PT, R25, 0x1, RZ ;  /* 0x0000000119037810 */ /* 0x000fe20007ffe0ff */
[----:B------:R-:W1:Y:S01]  /*28b0*/  LDCU.64 UR4, c[0x4][0x38] ;  /* 0x01000700ff0477ac */ /* 0x000e620008000a00 */
[----:B------:R-:W-:Y:S01]  /*28c0*/  MOV R18, 0xf0 ;  /* 0x000000f000127802 */ /* 0x000fe20000000f00 */
[----:B------:R-:W-:Y:S01]  /*28d0*/  IMAD.MOV.U32 R6, RZ, RZ, R23 ;  /* 0x000000ffff067224 */ /* 0x000fe200078e0017 */
[----:B------:R-:W-:Y:S02]  /*28e0*/  ISETP.GE.AND P0, PT, R3, R22, PT ;  /* 0x000000160300720c */ /* 0x000fe40003f06270 */
[----:B------:R-:W-:Y:S01]  /*28f0*/  MOV R7, R24 ;  /* 0x0000001800077202 */ /* 0x000fe20000000f00 */
[----:B------:R3:W4:Y:S01]  /*2900*/  LDC.64 R2, c[0x4][R18] ;  /* 0x0100000012027b82 */ /* 0x0007220000000a00 */
[----:B-1----:R-:W-:-:S02]  /*2910*/  IMAD.U32 R4, RZ, RZ, UR4 ;  /* 0x00000004ff047e24 */ /* 0x002fc4000f8e00ff */
[----:B------:R-:W-:-:S07]  /*2920*/  IMAD.U32 R5, RZ, RZ, UR5 ;  /* 0x00000005ff057e24 */ /* 0x000fce000f8e00ff */
[----:B0-----:R-:W0:Y:S08]  /*2930*/  @P0 LDC R8, c[0x4][0x30] ;  /* 0x01000c00ff080b82 */ /* 0x001e300000000800 */
[----:B------:R-:W0:Y:S02]  /*2940*/  @P0 LDC R9, c[0x4][0x34] ;  /* 0x01000d00ff090b82 */ /* 0x000e240000000800 */
[----:B0-----:R3:W-:Y:S04]  /*2950*/  STL.64 [R1+0x28], R8 ;  /* 0x0000280801007387 */ /* 0x0017e80000100a00 */
[----:B--2-4-:R3:W-:Y:S02]  /*2960*/  STL [R1+0x20], R0 ;  /* 0x0000200001007387 */ /* 0x0147e40000100800 */
[----:B------:R-:W-:-:S07]  /*2970*/  LEPC R20, `(.L_x_533) ;  /* 0x000000001014794e */ /* 0x000fce0000000000 */
[----:B---3--:R-:W-:Y:S05]  /*2980*/  CALL.ABS.NOINC R2 ;  /* 0x0000000002007343 */ /* 0x008fea0003c00000 */
.L_x_533:
        /* <DEDUP_REMOVED lines=16> */
.L_x_534:
        /* <DEDUP_REMOVED lines=16> */
.L_x_535:
        /* <DEDUP_REMOVED lines=16> */
.L_x_536:
        /* <DEDUP_REMOVED lines=16> */
.L_x_537:
        /* <DEDUP_REMOVED lines=16> */
.L_x_538:
        /* <DEDUP_REMOVED lines=16> */
.L_x_539:
        /* <DEDUP_REMOVED lines=16> */
.L_x_540:
        /* <DEDUP_REMOVED lines=16> */
.L_x_541:
        /* <DEDUP_REMOVED lines=16> */
.L_x_542:
        /* <DEDUP_REMOVED lines=16> */
.L_x_543:
        /* <DEDUP_REMOVED lines=16> */
.L_x_544:
        /* <DEDUP_REMOVED lines=16> */
.L_x_545:
        /* <DEDUP_REMOVED lines=16> */
.L_x_546:
        /* <DEDUP_REMOVED lines=16> */
.L_x_547:
[----:B------:R-:W-:Y:S01]  /*3790*/  VIADD R25, R25, 0x10 ;  /* 0x0000001019197836 */ /* 0x000fe20000000000 */
[----:B------:R-:W-:-:S04]  /*37a0*/  IADD3 R16, P1, PT, R16, 0x40, RZ ;  /* 0x0000004010107810 */ /* 0x000fc80007f3e0ff */
[----:B------:R-:W-:Y:S02]  /*37b0*/  ISETP.NE.AND P0, PT, R25, R19, PT ;  /* 0x000000131900720c */ /* 0x000fe40003f05270 */
[----:B------:R-:W-:-:S11]  /*37c0*/  IADD3.X R17, PT, PT, RZ, R17, RZ, P1, !PT ;  /* 0x00000011ff117210 */ /* 0x000fd60000ffe4ff */
[----:B------:R-:W-:Y:S05]  /*37d0*/  @P0 BRA `(.L_x_548) ;  /* 0xffffffec00e00947 */ /* 0x000fea000383ffff */
[----:B------:R-:W-:Y:S05]  /*37e0*/  BSYNC.RECONVERGENT B6 ;  /* 0x0000000000067941 */ /* 0x000fea0003800200 */
.L_x_531:
        /* <DEDUP_REMOVED lines=16> */
[----:B--2---:R-:W-:Y:S01]  /*38f0*/  IMAD.U32 R4, RZ, RZ, UR6 ;  /* 0x00000006ff047e24 */ /* 0x004fe2000f8e00ff */
[----:B------:R-:W-:Y:S01]  /*3900*/  UIADD3.X UR5, UPT, UPT, URZ, UR39, URZ, UP0, !UPT ;  /* 0x00000027ff057290 */ /* 0x000fe200087fe4ff */
[----:B------:R-:W-:Y:S02]  /*3910*/  IMAD.U32 R5, RZ, RZ, UR7 ;  /* 0x00000007ff057e24 */ /* 0x000fe4000f8e00ff */
[----:B------:R-:W-:-:S03]  /*3920*/  IMAD.U32 R6, RZ, RZ, UR4 ;  /* 0x00000004ff067e24 */ /* 0x000fc6000f8e00ff */
[----:B------:R-:W0:Y:S01]  /*3930*/  @P0 LDC R3, c[0x4][0x34] ;  /* 0x01000d00ff030b82 */ /* 0x000e220000000800 */
[----:B------:R-:W-:-:S07]  /*3940*/  MOV R7, UR5 ;  /* 0x0000000500077c02 */ /* 0x000fce0008000f00 */
[----:B------:R-:W1:Y:S01]  /*3950*/  LDC.64 R8, c[0x4][R8] ;  /* 0x0100000008087b82 */ /* 0x000e620000000a00 */
[----:B0-----:R0:W-:Y:S04]  /*3960*/  STL.64 [R1+0x28], R2 ;  /* 0x0000280201007387 */ /* 0x0011e80000100a00 */
[----:B-1-3--:R0:W-:Y:S02]  /*3970*/  STL [R1+0x20], R0 ;  /* 0x0000200001007387 */ /* 0x00a1e40000100800 */
[----:B------:R-:W-:-:S07]  /*3980*/  LEPC R20, `(.L_x_551) ;  /* 0x000000001014794e */ /* 0x000fce0000000000 */
[----:B0-----:R-:W-:Y:S05]  /*3990*/  CALL.ABS.NOINC R8 ;  /* 0x0000000008007343 */ /* 0x001fea0003c00000 */
.L_x_551:
        /* <DEDUP_REMOVED lines=20> */
.L_x_552:
        /* <DEDUP_REMOVED lines=16> */
.L_x_553:
        /* <DEDUP_REMOVED lines=16> */
.L_x_554:
        /* <DEDUP_REMOVED lines=16> */
.L_x_555:
        /* <DEDUP_REMOVED lines=16> */
.L_x_556:
        /* <DEDUP_REMOVED lines=16> */
.L_x_557:
        /* <DEDUP_REMOVED lines=18> */
.L_x_558:
[----:B------:R-:W-:-:S07]  /*4100*/  IADD3 R19, PT, PT, R19, 0x8, RZ ;  /* 0x0000000813137810 */ /* 0x000fce0007ffe0ff */
.L_x_550:
        /* <DEDUP_REMOVED lines=26> */
.L_x_560:
        /* <DEDUP_REMOVED lines=20> */
.L_x_561:
        /* <DEDUP_REMOVED lines=16> */
.L_x_562:
        /* <DEDUP_REMOVED lines=18> */
.L_x_563:
[----:B------:R-:W-:-:S07]  /*4610*/  IADD3 R19, PT, PT, R19, 0x4, RZ ;  /* 0x0000000413137810 */ /* 0x000fce0007ffe0ff */
.L_x_559:
[----:B------:R-:W-:-:S13]  /*4620*/  ISETP.NE.AND P0, PT, R25, RZ, PT ;  /* 0x000000ff1900720c */ /* 0x000fda0003f05270 */
[----:B------:R-:W-:Y:S05]  /*4630*/  @!P0 BRA `(.L_x_549) ;  /* 0x0000000000748947 */ /* 0x000fea0003800000 */
[----:B------:R-:W0:Y:S01]  /*4640*/  LDC.64 R2, c[0x0][0x3a8] ;  /* 0x0000ea00ff027b82 */ /* 0x000e220000000a00 */
[----:B------:R-:W-:Y:S02]  /*4650*/  IMAD.MOV R25, RZ, RZ, -R25 ;  /* 0x000000ffff197224 */ /* 0x000fe400078e0a19 */
[----:B0-----:R-:W-:-:S07]  /*4660*/  IMAD.WIDE.U32 R16, R19, 0x4, R2 ;  /* 0x0000000413107825 */ /* 0x001fce00078e0002 */
.L_x_565:
        /* <DEDUP_REMOVED lines=9> */
[----:B------:R-:W-:-:S05]  /*4700*/  IMAD.U32 R6, RZ, RZ, UR6 ;  /* 0x00000006ff067e24 */ /* 0x000fca000f8e00ff */
[----:B------:R-:W-:Y:S02]  /*4710*/  IMAD.U32 R7, RZ, RZ, UR7 ;  /* 0x00000007ff077e24 */ /* 0x000fe4000f8e00ff */
[----:B-1----:R-:W-:Y:S01]  /*4720*/  IMAD.U32 R4, RZ, RZ, UR4 ;  /* 0x00000004ff047e24 */ /* 0x002fe2000f8e00ff */
[----:B------:R-:W-:Y:S01]  /*4730*/  MOV R5, UR5 ;  /* 0x0000000500057c02 */ /* 0x000fe20008000f00 */
        /* <DEDUP_REMOVED lines=8> */
.L_x_564:
[----:B------:R-:W-:Y:S01]  /*47c0*/  ISETP.NE.AND P6, PT, R25, RZ, PT ;  /* 0x000000ff1900720c */ /* 0x000fe20003fc5270 */
[----:B------:R-:W-:Y:S01]  /*47d0*/  VIADD R19, R19, 0x1 ;  /* 0x0000000113137836 */ /* 0x000fe20000000000 */
[----:B------:R-:W-:-:S04]  /*47e0*/  IADD3 R16, P0, PT, R16, 0x4, RZ ;  /* 0x0000000410107810 */ /* 0x000fc80007f1e0ff */
[----:B------:R-:W-:-:S07]  /*47f0*/  IADD3.X R17, PT, PT, RZ, R17, RZ, P0, !PT ;  /* 0x00000011ff117210 */ /* 0x000fce00007fe4ff */
[----:B------:R-:W-:Y:S05]  /*4800*/  @P6 BRA `(.L_x_565) ;  /* 0xfffffffc00986947 */ /* 0x000fea000383ffff */
.L_x_549:
[----:B------:R-:W-:Y:S05]  /*4810*/  BSYNC.RECONVERGENT B6 ;  /* 0x0000000000067941 */ /* 0x000fea0003800200 */
.L_x_530:
        /* <DEDUP_REMOVED lines=8> */
.L_x_566:
[----:B------:R-:W0:Y:S01]  /*48a0*/  LDC.64 R2, c[0x4][R2] ;  /* 0x0100000002027b82 */ /* 0x000e220000000a00 */
[----:B------:R-:W1:Y:S01]  /*48b0*/  LDCU.64 UR4, c[0x4][0x50] ;  /* 0x01000a00ff0477ac */ /* 0x000e620008000a00 */
[----:B------:R-:W-:Y:S01]  /*48c0*/  CS2R R6, SRZ ;  /* 0x0000000000067805 */ /* 0x000fe2000001ff00 */
[----:B-1----:R-:W-:Y:S01]  /*48d0*/  IMAD.U32 R4, RZ, RZ, UR4 ;  /* 0x00000004ff047e24 */ /* 0x002fe2000f8e00ff */
[----:B------:R-:W-:-:S07]  /*48e0*/  MOV R5, UR5 ;  /* 0x0000000500057c02 */ /* 0x000fce0008000f00 */
[----:B------:R-:W-:-:S07]  /*48f0*/  LEPC R20, `(.L_x_567) ;  /* 0x000000001014794e */ /* 0x000fce0000000000 */
[----:B0-----:R-:W-:Y:S05]  /*4900*/  CALL.ABS.NOINC R2 ;  /* 0x0000000002007343 */ /* 0x001fea0003c00000 */
.L_x_567:
[----:B------:R-:W0:Y:S02]  /*4910*/  LDC R0, c[0x0][0x3d8] ;  /* 0x0000f600ff007b82 */ /* 0x000e240000000800 */
[----:B0-----:R-:W-:-:S13]  /*4920*/  ISETP.GE.AND P0, PT, R0, 0x1, PT ;  /* 0x000000010000780c */ /* 0x001fda0003f06270 */
[----:B------:R-:W-:Y:S05]  /*4930*/  @!P0 BRA `(.L_x_568) ;  /* 0x0000002000708947 */ /* 0x000fea0003800000 */
[C---:B------:R-:W-:Y:S01]  /*4940*/  ISETP.GE.U32.AND P0, PT, R0.reuse, 0x10, PT ;  /* 0x000000100000780c */ /* 0x040fe20003f06070 */
[C---:B------:R-:W-:Y:S01]  /*4950*/  VIADD R22, R0.reuse, 0xffffffff ;  /* 0xffffffff00167836 */ /* 0x040fe20000000000 */
[----:B------:R-:W-:Y:S01]  /*4960*/  LOP3.LUT R26, R0, 0xf, RZ, 0xc0, !PT ;  /* 0x0000000f001a7812 */ /* 0x000fe200078ec0ff */
[----:B------:R-:W-:-:S10]  /*4970*/  IMAD.MOV.U32 R19, RZ, RZ, RZ ;  /* 0x000000ffff137224 */ /* 0x000fd400078e00ff */
[----:B------:R-:W-:Y:S05]  /*4980*/  @!P0 BRA `(.L_x_569) ;  /* 0x0000001000508947 */ /* 0x000fea0003800000 */
[----:B------:R-:W0:Y:S01]  /*4990*/  LDCU.64 UR4, c[0x0][0x3b0] ;  /* 0x00007600ff0477ac */ /* 0x000e220008000a00 */
[----:B------:R-:W-:Y:S01]  /*49a0*/  BSSY.RECONVERGENT B6, `(.L_x_569) ;  /* 0x0000112000067945 */ /* 0x000fe20003800200 */
[----:B------:R-:W-:Y:S01]  /*49b0*/  LOP3.LUT R19, R0, 0x7ffffff0, RZ, 0xc0, !PT ;  /* 0x7ffffff000137812 */ /* 0x000fe200078ec0ff */
[----:B------:R-:W-:Y:S01]  /*49c0*/  IMAD.MOV.U32 R25, RZ, RZ, RZ ;  /* 0x000000ffff197224 */ /* 0x000fe200078e00ff */
[----:B------:R-:W-:-:S06]  /*49d0*/  UIADD3 URZ, UP1, UPT, UR38, 0x20, URZ ;  /* 0x0000002026ff7890 */ /* 0x000fcc000ff3e0ff */
[----:B------:R-:W-:-:S04]  /*49e0*/  PLOP3.LUT P0, PT, PT, PT, UP1, 0x80, 0x8 ;  /* 0x000000000008781c */ /* 0x000fc80003f0f018 */
[----:B------:R-:W-:Y:S01]  /*49f0*/  IADD3.X R24, PT, PT, RZ, UR39, RZ, P0, !PT ;  /* 0x00000027ff187c10 */ /* 0x000fe200087fe4ff */
[----:B0-----:R-:W-:-:S04]  /*4a00*/  UIADD3 UR4, UP0, UPT, UR4, 0x20, URZ ;  /* 0x0000002004047890 */ /* 0x001fc8000ff1e0ff */
[----:B------:R-:W-:Y:S02]  /*4a10*/  UIADD3.X UR5, UPT, UPT, URZ, UR5, URZ, UP0, !UPT ;  /* 0x00000005ff057290 */ /* 0x000fe400087fe4ff */
[----:B------:R-:W-:-:S04]  /*4a20*/  IMAD.U32 R16, RZ, RZ, UR4 ;  /* 0x00000004ff107e24 */ /* 0x000fc8000f8e00ff */
[----:B------:R-:W-:-:S07]  /*4a30*/  IMAD.U32 R17, RZ, RZ, UR5 ;  /* 0x00000005ff117e24 */ /* 0x000fce000f8e00ff */
.L_x_586:
[----:B------:R-:W2:Y:S01]  /*4a40*/  LDG.E R0, desc[UR36][R16.64+-0x20] ;  /* 0xffffe02410007981 */ /* 0x000ea2000c1e1900 */
[----:B------:R-:W0:Y:S01]  /*4a50*/  LDC.64 R8, c[0x4][0x28] ;  /* 0x01000a00ff087b82 */ /* 0x000e220000000a00 */
[----:B------:R-:W-:Y:S01]  /*4a60*/  ISETP.GE.AND P0, PT, R25, R22, PT ;  /* 0x000000161900720c */ /* 0x000fe20003f06270 */
[----:B------:R-:W1:Y:S01]  /*4a70*/  LDCU.64 UR4, c[0x4][0x38] ;  /* 0x01000700ff0477ac */ /* 0x000e620008000a00 */
[----:B------:R-:W-:Y:S01]  /*4a80*/  MOV R2, 0xf0 ;  /* 0x000000f000027802 */ /* 0x000fe20000000f00 */
[----:B------:R-:W-:Y:S02]  /*4a90*/  IMAD.U32 R23, RZ, RZ, UR38 ;  /* 0x00000026ff177e24 */ /* 0x000fe4000f8e00ff */
[----:B------:R-:W-:-:S03]  /*4aa0*/  IMAD.MOV.U32 R7, RZ, RZ, R24 ;  /* 0x000000ffff077224 */ /* 0x000fc600078e0018 */
        /* <DEDUP_REMOVED lines=11> */
.L_x_570:
[----:B------:R-:W2:Y:S01]  /*4b60*/  LDG.E R0, desc[UR36][R16.64+-0x1c] ;  /* 0xffffe42410007981 */ /* 0x000ea2000c1e1900 */
[----:B------:R-:W0:Y:S01]  /*4b70*/  LDC.64 R8, c[0x4][0x28] ;  /* 0x01000a00ff087b82 */ /* 0x000e220000000a00 */
[----:B------:R-:W-:Y:S01]  /*4b80*/  VIADD R3, R25, 0x1 ;  /* 0x0000000119037836 */ /* 0x000fe20000000000 */
[----:B------:R-:W-:Y:S01]  /*4b90*/  MOV R18, 0xf0 ;  /* 0x000000f000127802 */ /* 0x000fe20000000f00 */
[----:B------:R-:W1:Y:S01]  /*4ba0*/  LDCU.64 UR4, c[0x4][0x38] ;  /* 0x01000700ff0477ac */ /* 0x000e620008000a00 */
[----:B------:R-:W-:Y:S01]  /*4bb0*/  MOV R6, R23 ;  /* 0x0000001700067202 */ /* 0x000fe20000000f00 */
[----:B------:R-:W-:Y:S01]  /*4bc0*/  IMAD.MOV.U32 R7, RZ, RZ, R24 ;  /* 0x000000ffff077224 */ /* 0x000fe200078e0018 */
        /* <DEDUP_REMOVED lines=10> */
.L_x_571:
        /* <DEDUP_REMOVED lines=16> */
.L_x_572:
        /* <DEDUP_REMOVED lines=16> */
.L_x_573:
        /* <DEDUP_REMOVED lines=16> */
.L_x_574:
        /* <DEDUP_REMOVED lines=16> */
.L_x_575:
        /* <DEDUP_REMOVED lines=16> */
.L_x_576:
        /* <DEDUP_REMOVED lines=16> */
.L_x_577:
        /* <DEDUP_REMOVED lines=16> */
.L_x_578:
        /* <DEDUP_REMOVED lines=16> */
.L_x_579:
        /* <DEDUP_REMOVED lines=16> */
.L_x_580:
        /* <DEDUP_REMOVED lines=16> */
.L_x_581:
        /* <DEDUP_REMOVED lines=16> */
.L_x_582:
        /* <DEDUP_REMOVED lines=16> */
.L_x_583:
        /* <DEDUP_REMOVED lines=16> */
.L_x_584:
        /* <DEDUP_REMOVED lines=16> */
.L_x_585:
[----:B------:R-:W-:Y:S02]  /*5a70*/  IADD3 R25, PT, PT, R25, 0x10, RZ ;  /* 0x0000001019197810 */ /* 0x000fe40007ffe0ff */
[----:B------:R-:W-:Y:S02]  /*5a80*/  IADD3 R16, P1, PT, R16, 0x40, RZ ;  /* 0x0000004010107810 */ /* 0x000fe40007f3e0ff */
[----:B------:R-:W-:-:S03]  /*5a90*/  ISETP.NE.AND P0, PT, R25, R19, PT ;  /* 0x000000131900720c */ /* 0x000fc60003f05270 */
[----:B------:R-:W-:-:S10]  /*5aa0*/  IMAD.X R17, RZ, RZ, R17, P1 ;  /* 0x000000ffff117224 */ /* 0x000fd400008e0611 */
[----:B------:R-:W-:Y:S05]  /*5ab0*/  @P0 BRA `(.L_x_586) ;  /* 0xffffffec00e00947 */ /* 0x000fea000383ffff */
[----:B------:R-:W-:Y:S05]  /*5ac0*/  BSYNC.RECONVERGENT B6 ;  /* 0x0000000000067941 */ /* 0x000fea0003800200 */
.L_x_569:
        /* <DEDUP_REMOVED lines=18> */
[----:B------:R-:W-:Y:S01]  /*5bf0*/  IMAD.U32 R5, RZ, RZ, UR7 ;  /* 0x00000007ff057e24 */ /* 0x000fe2000f8e00ff */
[----:B------:R-:W-:-:S04]  /*5c00*/  MOV R6, UR4 ;  /* 0x0000000400067c02 */ /* 0x000fc80008000f00 */
[----:B------:R-:W0:Y:S01]  /*5c10*/  @P0 LDC R3, c[0x4][0x34] ;  /* 0x01000d00ff030b82 */ /* 0x000e220000000800 */
[----:B------:R-:W-:-:S07]  /*5c20*/  IMAD.U32 R7, RZ, RZ, UR5 ;  /* 0x00000005ff077e24 */ /* 0x000fce000f8e00ff */
[----:B------:R-:W1:Y:S01]  /*5c30*/  LDC.64 R8, c[0x4][R8] ;  /* 0x0100000008087b82 */ /* 0x000e620000000a00 */
[----:B0-----:R0:W-:Y:S04]  /*5c40*/  STL.64 [R1+0x28], R2 ;  /* 0x0000280201007387 */ /* 0x0011e80000100a00 */
[----:B-1-3--:R0:W-:Y:S02]  /*5c50*/  STL [R1+0x20], R0 ;  /* 0x0000200001007387 */ /* 0x00a1e40000100800 */
[----:B------:R-:W-:-:S07]  /*5c60*/  LEPC R20, `(.L_x_589) ;  /* 0x000000001014794e */ /* 0x000fce0000000000 */
[----:B0-----:R-:W-:Y:S05]  /*5c70*/  CALL.ABS.NOINC R8 ;  /* 0x0000000008007343 */ /* 0x001fea0003c00000 */
.L_x_589:
        /* <DEDUP_REMOVED lines=8> */
[----:B-1----:R-:W-:-:S02]  /*5d00*/  IMAD.U32 R4, RZ, RZ, UR4 ;  /* 0x00000004ff047e24 */ /* 0x002fc4000f8e00ff */
[----:B------:R-:W-:-:S08]  /*5d10*/  IMAD.U32 R5, RZ, RZ, UR5 ;  /* 0x00000005ff057e24 */ /* 0x000fd0000f8e00ff */
[----:B0-----:R-:W0:Y:S08]  /*5d20*/  @P0 LDC R8, c[0x4][0x30] ;  /* 0x01000c00ff080b82 */ /* 0x001e300000000800 */
[----:B------:R-:W0:Y:S01]  /*5d30*/  @P0 LDC R9, c[0x4][0x34] ;  /* 0x01000d00ff090b82 */ /* 0x000e220000000800 */
[----:B------:R-:W-:-:S04]  /*5d40*/  IADD3 R23, P0, PT, R23, 0x20, RZ ;  /* 0x0000002017177810 */ /* 0x000fc80007f1e0ff */
[----:B------:R-:W-:Y:S01]  /*5d50*/  IADD3.X R18, PT, PT, RZ, UR39, RZ, P0, !PT ;  /* 0x00000027ff127c10 */ /* 0x000fe200087fe4ff */
[----:B------:R-:W-:-:S03]  /*5d60*/  IMAD.MOV.U32 R6, RZ, RZ, R23 ;  /* 0x000000ffff067224 */ /* 0x000fc600078e0017 */
[----:B------:R-:W-:Y:S01]  /*5d70*/  MOV R7, R18 ;  /* 0x0000001200077202 */ /* 0x000fe20000000f00 */
[----:B0-----:R3:W-:Y:S04]  /*5d80*/  STL.64 [R1+0x28], R8 ;  /* 0x0000280801007387 */ /* 0x0017e80000100a00 */
[----:B--2-4-:R3:W-:Y:S02]  /*5d90*/  STL [R1+0x20], R0 ;  /* 0x0000200001007387 */ /* 0x0147e40000100800 */
[----:B------:R-:W-:-:S07]  /*5da0*/  LEPC R20, `(.L_x_590) ;  /* 0x000000001014794e */ /* 0x000fce0000000000 */
[----:B---3--:R-:W-:Y:S05]  /*5db0*/  CALL.ABS.NOINC R2 ;  /* 0x0000000002007343 */ /* 0x008fea0003c00000 */
.L_x_590:
        /* <DEDUP_REMOVED lines=16> */
.L_x_591:
        /* <DEDUP_REMOVED lines=16> */
.L_x_592:
        /* <DEDUP_REMOVED lines=16> */
.L_x_593:
        /* <DEDUP_REMOVED lines=16> */
.L_x_594:
        /* <DEDUP_REMOVED lines=16> */
.L_x_595:
[----:B------:R-:W2:Y:S01]  /*62c0*/  LDG.E R16, desc[UR36][R16.64+0x1c] ;  /* 0x00001c2410107981 */ /* 0x000ea2000c1e1900 */
[----:B------:R-:W0:Y:S01]  /*62d0*/  LDC.64 R4, c[0x4][0x28] ;  /* 0x01000a00ff047b82 */ /* 0x000e220000000a00 */
[----:B------:R-:W-:Y:S01]  /*62e0*/  VIADD R3, R19, 0x7 ;  /* 0x0000000713037836 */ /* 0x000fe20000000000 */
[----:B------:R-:W1:Y:S01]  /*62f0*/  LDCU.64 UR4, c[0x4][0x38] ;  /* 0x01000700ff0477ac */ /* 0x000e620008000a00 */
[----:B------:R-:W-:Y:S01]  /*6300*/  IMAD.MOV.U32 R6, RZ, RZ, R23 ;  /* 0x000000ffff067224 */ /* 0x000fe200078e0017 */
[----:B------:R-:W-:Y:S02]  /*6310*/  MOV R7, R18 ;  /* 0x0000001200077202 */ /* 0x000fe40000000f00 */
[----:B------:R-:W-:Y:S02]  /*6320*/  ISETP.GE.AND P0, PT, R3, R22, PT ;  /* 0x000000160300720c */ /* 0x000fe40003f06270 */
[----:B------:R3:W4:Y:S11]  /*6330*/  LDC.64 R8, c[0x4][R24] ;  /* 0x0100000018087b82 */ /* 0x0007360000000a00 */
[----:B0-----:R-:W0:Y:S08]  /*6340*/  @P0 LDC R4, c[0x4][0x30] ;  /* 0x01000c00ff040b82 */ /* 0x001e300000000800 */
[----:B------:R-:W5:Y:S01]  /*6350*/  @P0 LDC R5, c[0x4][0x34] ;  /* 0x01000d00ff050b82 */ /* 0x000f620000000800 */
[----:B0-----:R-:W-:-:S02]  /*6360*/  IMAD.MOV.U32 R2, RZ, RZ, R4 ;  /* 0x000000ffff027224 */ /* 0x001fc400078e0004 */
[----:B-1----:R-:W-:Y:S01]  /*6370*/  IMAD.U32 R4, RZ, RZ, UR4 ;  /* 0x00000004ff047e24 */ /* 0x002fe2000f8e00ff */
[----:B-----5:R-:W-:Y:S01]  /*6380*/  MOV R3, R5 ;  /* 0x0000000500037202 */ /* 0x020fe20000000f00 */
[----:B------:R-:W-:-:S04]  /*6390*/  IMAD.U32 R5, RZ, RZ, UR5 ;  /* 0x00000005ff057e24 */ /* 0x000fc8000f8e00ff */
[----:B------:R3:W-:Y:S04]  /*63a0*/  STL.64 [R1+0x28], R2 ;  /* 0x0000280201007387 */ /* 0x0007e80000100a00 */
[----:B--2-4-:R3:W-:Y:S02]  /*63b0*/  STL [R1+0x20], R16 ;  /* 0x0000201001007387 */ /* 0x0147e40000100800 */
[----:B------:R-:W-:-:S07]  /*63c0*/  LEPC R20, `(.L_x_596) ;  /* 0x000000001014794e */ /* 0x000fce0000000000 */
[----:B---3--:R-:W-:Y:S05]  /*63d0*/  CALL.ABS.NOINC R8 ;  /* 0x0000000008007343 */ /* 0x008fea0003c00000 */
.L_x_596:
[----:B------:R-:W-:-:S07]  /*63e0*/  VIADD R19, R19, 0x8 ;  /* 0x0000000813137836 */ /* 0x000fce0000000000 */
.L_x_588:
        /* <DEDUP_REMOVED lines=26> */
.L_x_598:
        /* <DEDUP_REMOVED lines=20> */
.L_x_599:
        /* <DEDUP_REMOVED lines=16> */
.L_x_600:
        /* <DEDUP_REMOVED lines=18> */
.L_x_601:
[----:B------:R-:W-:-:S07]  /*68f0*/  VIADD R19, R19, 0x4 ;  /* 0x0000000413137836 */ /* 0x000fce0000000000 */
.L_x_597:
[----:B------:R-:W-:-:S13]  /*6900*/  ISETP.NE.AND P0, PT, R25, RZ, PT ;  /* 0x000000ff1900720c */ /* 0x000fda0003f05270 */
[----:B------:R-:W-:Y:S05]  /*6910*/  @!P0 BRA `(.L_x_587) ;  /* 0x0000000000748947 */ /* 0x000fea0003800000 */
[----:B------:R-:W0:Y:S01]  /*6920*/  LDC.64 R2, c[0x0][0x3b0] ;  /* 0x0000ec00ff027b82 */ /* 0x000e220000000a00 */
[----:B------:R-:W-:Y:S02]  /*6930*/  IMAD.MOV R25, RZ, RZ, -R25 ;  /* 0x000000ffff197224 */ /* 0x000fe400078e0a19 */
[----:B0-----:R-:W-:-:S07]  /*6940*/  IMAD.WIDE.U32 R16, R19, 0x4, R2 ;  /* 0x0000000413107825 */ /* 0x001fce00078e0002 */
.L_x_603:
[----:B------:R-:W2:Y:S01]  /*6950*/  LDG.E R0, desc[UR36][R16.64] ;  /* 0x0000002410007981 */ /* 0x000ea2000c1e1900 */
[----:B------:R-:W0:Y:S01]  /*6960*/  LDC.64 R2, c[0x4][0x28] ;  /* 0x01000a00ff027b82 */ /* 0x000e220000000a00 */
[----:B------:R-:W-:Y:S01]  /*6970*/  ISETP.GE.AND P0, PT, R19, R22, PT ;  /* 0x000000161300720c */ /* 0x000fe20003f06270 */
[----:B------:R-:W1:Y:S01]  /*6980*/  LDCU.64 UR4, c[0x4][0x38] ;  /* 0x01000700ff0477ac */ /* 0x000e620008000a00 */
[----:B------:R-:W-:Y:S02]  /*6990*/  MOV R8, 0xf0 ;  /* 0x000000f000087802 */ /* 0x000fe40000000f00 */
[----:B------:R-:W-:Y:S01]  /*69a0*/  IADD3 R25, PT, PT, R25, 0x1, RZ ;  /* 0x0000000119197810 */ /* 0x000fe20007ffe0ff */
[----:B------:R-:W-:-:S03]  /*69b0*/  UIADD3 UR6, UP0, UPT, UR38, 0x20, URZ ;  /* 0x0000002026067890 */ /* 0x000fc6000ff1e0ff */
[----:B------:R-:W3:Y:S01]  /*69c0*/  LDC.64 R8, c[0x4][R8] ;  /* 0x0100000008087b82 */ /* 0x000ee20000000a00 */
[----:B------:R-:W-:Y:S02]  /*69d0*/  UIADD3.X UR7, UPT, UPT, URZ, UR39, URZ, UP0, !UPT ;  /* 0x00000027ff077290 */ /* 0x000fe400087fe4ff */
[----:B------:R-:W-:-:S04]  /*69e0*/  MOV R6, UR6 ;  /* 0x0000000600067c02 */ /* 0x000fc80008000f00 */
        /* <DEDUP_REMOVED lines=11> */
.L_x_602:
[----:B------:R-:W-:Y:S01]  /*6aa0*/  ISETP.NE.AND P6, PT, R25, RZ, PT ;  /* 0x000000ff1900720c */ /* 0x000fe20003fc5270 */
[----:B------:R-:W-:Y:S01]  /*6ab0*/  VIADD R19, R19, 0x1 ;  /* 0x0000000113137836 */ /* 0x000fe20000000000 */
[----:B------:R-:W-:-:S04]  /*6ac0*/  IADD3 R16, P0, PT, R16, 0x4, RZ ;  /* 0x0000000410107810 */ /* 0x000fc80007f1e0ff */
[----:B------:R-:W-:-:S07]  /*6ad0*/  IADD3.X R17, PT, PT, RZ, R17, RZ, P0, !PT ;  /* 0x00000011ff117210 */ /* 0x000fce00007fe4ff */
[----:B------:R-:W-:Y:S05]  /*6ae0*/  @P6 BRA `(.L_x_603) ;  /* 0xfffffffc00986947 */ /* 0x000fea000383ffff */
.L_x_587:
[----:B------:R-:W-:Y:S05]  /*6af0*/  BSYNC.RECONVERGENT B6 ;  /* 0x0000000000067941 */ /* 0x000fea0003800200 */
.L_x_568:
        /* <DEDUP_REMOVED lines=8> */
.L_x_604:
[----:B------:R-:W0:Y:S01]  /*6b80*/  LDC.64 R2, c[0x4][R2] ;  /* 0x0100000002027b82 */ /* 0x000e220000000a00 */
[----:B------:R-:W1:Y:S01]  /*6b90*/  LDCU.64 UR4, c[0x4][0x58] ;  /* 0x01000b00ff0477ac */ /* 0x000e620008000a00 */
[----:B------:R-:W-:Y:S02]  /*6ba0*/  CS2R R6, SRZ ;  /* 0x0000000000067805 */ /* 0x000fe4000001ff00 */
[----:B-1----:R-:W-:Y:S01]  /*6bb0*/  MOV R4, UR4 ;  /* 0x0000000400047c02 */ /* 0x002fe20008000f00 */
[----:B------:R-:W-:-:S07]  /*6bc0*/  IMAD.U32 R5, RZ, RZ, UR5 ;  /* 0x00000005ff057e24 */ /* 0x000fce000f8e00ff */
[----:B------:R-:W-:-:S07]  /*6bd0*/  LEPC R20, `(.L_x_605) ;  /* 0x000000001014794e */ /* 0x000fce0000000000 */
[----:B0-----:R-:W-:Y:S05]  /*6be0*/  CALL.ABS.NOINC R2 ;  /* 0x0000000002007343 */ /* 0x001fea0003c00000 */
.L_x_605:
        /* <DEDUP_REMOVED lines=8> */
[----:B------:R-:W-:-:S04]  /*6c70*/  USEL UR4, UR4, 0x5, UP0 ;  /* 0x0000000504047887 */ /* 0x000fc80008000000 */
[----:B------:R-:W-:Y:S01]  /*6c80*/  IMAD.X R2, RZ, RZ, UR39, P0 ;  /* 0x00000027ff027e24 */ /* 0x000fe200080e06ff */
[----:B------:R-:W-:Y:S01]  /*6c90*/  UIADD3 UR4, UPT, UPT, -UR4, URZ, URZ ;  /* 0x000000ff04047290 */ /* 0x000fe2000fffe1ff */
[----:B0-----:R-:W-:Y:S01]  /*6ca0*/  MOV R18, UR6 ;  /* 0x0000000600127c02 */ /* 0x001fe20008000f00 */
[----:B------:R-:W-:-:S04]  /*6cb0*/  IMAD.U32 R19, RZ, RZ, UR7 ;  /* 0x00000007ff137e24 */ /* 0x000fc8000f8e00ff */
[----:B------:R-:W-:-:S07]  /*6cc0*/  MOV R16, UR4 ;  /* 0x0000000400107c02 */ /* 0x000fce0008000f00 */
.L_x_608:
        /* <DEDUP_REMOVED lines=15> */
.L_x_607:
[----:B------:R-:W-:Y:S02]  /*6dc0*/  ISETP.NE.AND P6, PT, R22, RZ, PT ;  /* 0x000000ff1600720c */ /* 0x000fe40003fc5270 */
[----:B------:R-:W-:-:S04]  /*6dd0*/  IADD3 R18, P0, PT, R18, 0x4, RZ ;  /* 0x0000000412127810 */ /* 0x000fc80007f1e0ff */
[----:B------:R-:W-:-:S07]  /*6de0*/  IADD3.X R19, PT, PT, RZ, R19, RZ, P0, !PT ;  /* 0x00000013ff137210 */ /* 0x000fce00007fe4ff */
[----:B------:R-:W-:Y:S05]  /*6df0*/  @P6 BRA `(.L_x_608) ;  /* 0xfffffffc00b46947 */ /* 0x000fea000383ffff */
[----:B------:R-:W-:Y:S05]  /*6e00*/  BSYNC.RECONVERGENT B6 ;  /* 0x0000000000067941 */ /* 0x000fea0003800200 */
.L_x_606:
        /* <DEDUP_REMOVED lines=8> */
.L_x_609:
[----:B------:R-:W0:Y:S01]  /*6e90*/  LDC.64 R8, c[0x0][0x388] ;  /* 0x0000e200ff087b82 */ /* 0x000e220000000a00 */
[----:B------:R-:W1:Y:S01]  /*6ea0*/  LDCU.64 UR4, c[0x4][0x70] ;  /* 0x01000e00ff0477ac */ /* 0x000e620008000a00 */
[----:B0-----:R-:W2:Y:S06]  /*6eb0*/  LDG.E R8, desc[UR36][R8.64] ;  /* 0x0000002408087981 */ /* 0x001eac000c1e1900 */
[----:B------:R0:W3:Y:S01]  /*6ec0*/  LDC.64 R12, c[0x4][R2] ;  /* 0x01000000020c7b82 */ /* 0x0000e20000000a00 */
[----:B------:R-:W-:Y:S01]  /*6ed0*/  MOV R17, UR38 ;  /* 0x0000002600117c02 */ /* 0x000fe20008000f00 */
[----:B-1----:R-:W-:Y:S01]  /*6ee0*/  IMAD.U32 R4, RZ, RZ, UR4 ;  /* 0x00000004ff047e24 */ /* 0x002fe2000f8e00ff */
[----:B------:R-:W-:-:S02]  /*6ef0*/  MOV R5, UR5 ;  /* 0x0000000500057c02 */ /* 0x000fc40008000f00 */
        /* <DEDUP_REMOVED lines=8> */
.L_x_610:
[----:B------:R-:W0:Y:S01]  /*6f80*/  LDC.64 R8, c[0x0][0x390] ;  /* 0x0000e400ff087b82 */ /* 0x000e220000000a00 */
[----:B------:R-:W1:Y:S01]  /*6f90*/  LDCU.64 UR4, c[0x4][0x78] ;  /* 0x01000f00ff0477ac */ /* 0x000e620008000a00 */
[----:B0-----:R-:W2:Y:S06]  /*6fa0*/  LDG.E R8, desc[UR36][R8.64] ;  /* 0x0000002408087981 */ /* 0x001eac000c1e1900 */
[----:B------:R-:W0:Y:S01]  /*6fb0*/  LDC.64 R2, c[0x4][R2] ;  /* 0x0100000002027b82 */ /* 0x000e220000000a00 */
[----:B-1----:R-:W-:Y:S01]  /*6fc0*/  MOV R4, UR4 ;  /* 0x0000000400047c02 */ /* 0x002fe20008000f00 */
[----:B------:R-:W-:Y:S01]  /*6fd0*/  IMAD.U32 R5, RZ, RZ, UR5 ;  /* 0x00000005ff057e24 */ /* 0x000fe2000f8e00ff */
[----:B------:R-:W-:Y:S01]  /*6fe0*/  MOV R7, R16 ;  /* 0x0000001000077202 */ /* 0x000fe20000000f00 */
[----:B------:R-:W-:Y:S01]  /*6ff0*/  IMAD.MOV.U32 R6, RZ, RZ, R17 ;  /* 0x000000ffff067224 */ /* 0x000fe200078e0011 */
[----:B--2---:R-:W1:Y:S02]  /*7000*/  F2F.F64.F32 R10, R8 ;  /* 0x00000008000a7310 */ /* 0x004e640000201800 */
[----:B01----:R1:W-:Y:S04]  /*7010*/  STL.64 [R1+0x20], R10 ;  /* 0x0000200a01007387 */ /* 0x0033e80000100a00 */
[----:B------:R-:W-:-:S07]  /*7020*/  LEPC R20, `(.L_x_487) ;  /* 0x000000001014794e */ /* 0x000fce0000000000 */
[----:B-1----:R-:W-:Y:S05]  /*7030*/  CALL.ABS.NOINC R2 ;  /* 0x0000000002007343 */ /* 0x002fea0003c00000 */
.L_x_487:
[----:B------:R-:W-:Y:S05]  /*7040*/  BSYNC.RECONVERGENT B7 ;  /* 0x0000000000077941 */ /* 0x000fea0003800200 */
.L_x_486:
        /* <DEDUP_REMOVED lines=14> */
[C---:B------:R-:W-:Y:S01]  /*7130*/  VIADD R0, R8.reuse, 0xffffffff ;  /* 0xffffffff08007836 */ /* 0x040fe20000000000 */
[----:B------:R-:W-:-:S04]  /*7140*/  LOP3.LUT R13, R8, 0x7, RZ, 0xc0, !PT ;  /* 0x00000007080d7812 */ /* 0x000fc800078ec0ff */
[----:B------:R-:W-:Y:S01]  /*7150*/  ISETP.GE.U32.AND P0, PT, R0, 0x7, PT ;  /* 0x000000070000780c */ /* 0x000fe20003f06070 */
[----:B------:R-:W-:Y:S01]  /*7160*/  IMAD.MOV.U32 R0, RZ, RZ, R2 ;  /* 0x000000ffff007224 */ /* 0x000fe200078e0002 */
[----:B0-----:R-:W-:-:S11]  /*7170*/  MOV R9, UR4 ;  /* 0x0000000400097c02 */ /* 0x001fd60008000f00 */
[----:B------:R-:W-:Y:S05]  /*7180*/  @!P0 BRA `(.L_x_613) ;  /* 0x0000001000948947 */ /* 0x000fea0003800000 */
[----:B------:R-:W0:Y:S01]  /*7190*/  LDC.64 R4, c[0x0][0x3a0] ;  /* 0x0000e800ff047b82 */ /* 0x000e220000000a00 */
[----:B------:R-:W-:Y:S01]  /*71a0*/  LOP3.LUT R8, R8, 0x7ffffff8, RZ, 0xc0, !PT ;  /* 0x7ffffff808087812 */ /* 0x000fe200078ec0ff */
[----:B------:R-:W-:Y:S01]  /*71b0*/  BSSY.RECONVERGENT B0, `(.L_x_614) ;  /* 0x0000121000007945 */ /* 0x000fe20003800200 */
[----:B------:R-:W-:Y:S02]  /*71c0*/  IMAD.MOV.U32 R3, RZ, RZ, 0x7 ;  /* 0x00000007ff037424 */ /* 0x000fe400078e00ff */
[----:B------:R-:W-:Y:S01]  /*71d0*/  IMAD.MOV.U32 R0, RZ, RZ, R2 ;  /* 0x000000ffff007224 */ /* 0x000fe200078e0002 */
[----:B------:R-:W-:-:S07]  /*71e0*/  IADD3 R8, PT, PT, -R8, RZ, RZ ;  /* 0x000000ff08087210 */ /* 0x000fce0007ffe1ff */
.L_x_632:
[----:B0-----:R-:W-:-:S05]  /*71f0*/  IMAD.WIDE.U32 R6, R3, 0x4, R4 ;  /* 0x0000000403067825 */ /* 0x001fca00078e0004 */
[----:B--2---:R-:W2:Y:S01]  /*7200*/  LDG.E R15, desc[UR36][R6.64] ;  /* 0x00000024060f7981 */ /* 0x004ea2000c1e1900 */
[----:B------:R-:W-:Y:S01]  /*7210*/  VIADD R8, R8, 0x8 ;  /* 0x0000000808087836 */ /* 0x000fe20000000000 */
[----:B------:R-:W-:Y:S01]  /*7220*/  BSSY.RECONVERGENT B1, `(.L_x_615) ;  /* 0x0000024000017945 */ /* 0x000fe20003800200 */
[----:B-1-34-:R-:W-:-:S03]  /*7230*/  LEA R9, R3, UR43, 0x2 ;  /* 0x0000002b03097c11 */ /* 0x01afc6000f8e10ff */
[----:B------:R-:W-:Y:S02]  /*7240*/  ISETP.NE.AND P0, PT, R8, RZ, PT ;  /* 0x000000ff0800720c */ /* 0x000fe40003f05270 */
[----:B--2---:R-:W-:-:S13]  /*7250*/  ISETP.GE.AND P1, PT, R15, 0x1, PT ;  /* 0x000000010f00780c */ /* 0x004fda0003f26270 */
[----:B------:R-:W-:Y:S05]  /*7260*/  @!P1 BRA `(.L_x_616) ;  /* 0x0000000000749947 */ /* 0x000fea0003800000 */
[-C--:B------:R-:W-:Y:S02]  /*7270*/  IABS R17, R15.reuse ;  /* 0x0000000f00117213 */ /* 0x080fe40000000000 */
[----:B------:R-:W-:Y:S02]  /*7280*/  IABS R16, R0 ;  /* 0x0000000000107213 */ /* 0x000fe40000000000 */
[----:B------:R-:W0:Y:S01]  /*7290*/  I2F.RP R12, R17 ;  /* 0x00000011000c7306 */ /* 0x000e220000209400 */
[----:B------:R-:W-:-:S07]  /*72a0*/  IABS R18, R15 ;  /* 0x0000000f00127213 */ /* 0x000fce0000000000 */
[----:B0-----:R-:W0:Y:S02]  /*72b0*/  MUFU.RCP R12, R12 ;  /* 0x0000000c000c7308 */ /* 0x001e240000001000 */
[----:B0-----:R-:W-:Y:S01]  /*72c0*/  VIADD R10, R12, 0xffffffe ;  /* 0x0ffffffe0c0a7836 */ /* 0x001fe20000000000 */
[----:B------:R-:W-:-:S05]  /*72d0*/  IADD3 R12, PT, PT, RZ, -R18, RZ ;  /* 0x80000012ff0c7210 */ /* 0x000fca0007ffe0ff */
[----:B------:R0:W1:Y:S02]  /*72e0*/  F2I.FTZ.U32.TRUNC.NTZ R11, R10 ;  /* 0x0000000a000b7305 */ /* 0x000064000021f000 */
[----:B0-----:R-:W-:Y:S01]  /*72f0*/  IMAD.MOV.U32 R10, RZ, RZ, RZ ;  /* 0x000000ffff0a7224 */ /* 0x001fe200078e00ff */
[----:B-1----:R-:W-:-:S05]  /*7300*/  IADD3 R14, PT, PT, RZ, -R11, RZ ;  /* 0x8000000bff0e7210 */ /* 0x002fca0007ffe0ff */
        /* <DEDUP_REMOVED lines=16> */
[----:B------:R-:W-:-:S05]  /*7410*/  IMAD R0, R15, R10, R0 ;  /* 0x0000000a0f007224 */ /* 0x000fca00078e0200 */
[----:B------:R1:W-:Y:S01]  /*7420*/  STL [R9], R0 ;  /* 0x0000000009007387 */ /* 0x0003e20000100800 */
[----:B------:R-:W-:Y:S05]  /*7430*/  BRA `(.L_x_617) ;  /* 0x0000000000087947 */ /* 0x000fea0003800000 */
.L_x_616:
[----:B------:R0:W-:Y:S01]  /*7440*/  STL [R9], RZ ;  /* 0x000000ff09007387 */ /* 0x0001e20000100800 */
[----:B------:R-:W-:-:S07]  /*7450*/  MOV R11, R0 ;  /* 0x00000000000b7202 */ /* 0x000fce0000000f00 */
.L_x_617:
[----:B------:R-:W-:Y:S05]  /*7460*/  BSYNC.RECONVERGENT B1 ;  /* 0x0000000000017941 */ /* 0x000fea0003800200 */
.L_x_615:
[----:B------:R-:W2:Y:S04]  /*7470*/  LDG.E R12, desc[UR36][R6.64+-0x14] ;  /* 0xffffec24060c7981 */ /* 0x000ea8000c1e1900 */
[----:B-1----:R-:W3:Y:S04]  /*7480*/  LDG.E R0, desc[UR36][R6.64+-0x18] ;  /* 0xffffe82406007981 */ /* 0x002ee8000c1e1900 */
[----:B------:R-:W4:Y:S04]  /*7490*/  LDG.E R10, desc[UR36][R6.64+-0x1c] ;  /* 0xffffe424060a7981 */ /* 0x000f28000c1e1900 */
[----:B------:R-:W4:Y:S04]  /*74a0*/  LDG.E R20, desc[UR36][R6.64+-0x4] ;  /* 0xfffffc2406147981 */ /* 0x000f28000c1e1900 */
[----:B------:R-:W4:Y:S04]  /*74b0*/  LDG.E R18, desc[UR36][R6.64+-0x8] ;  /* 0xfffff82406127981 */ /* 0x000f28000c1e1900 */
[----:B------:R1:W5:Y:S04]  /*74c0*/  LDG.E R16, desc[UR36][R6.64+-0xc] ;  /* 0xfffff42406107981 */ /* 0x000368000c1e1900 */
[----:B------:R1:W5:Y:S01]  /*74d0*/  LDG.E R14, desc[UR36][R6.64+-0x10] ;  /* 0xfffff024060e7981 */ /* 0x000362000c1e1900 */
[----:B------:R-:W-:Y:S01]  /*74e0*/  BSSY.RECONVERGENT B1, `(.L_x_618) ;  /* 0x0000028000017945 */ /* 0x000fe20003800200 */
[----:B--2---:R-:W-:-:S02]  /*74f0*/  ISETP.GT.AND P1, PT, R12, RZ, PT ;  /* 0x000000ff0c00720c */ /* 0x004fc40003f24270 */
[----:B---3--:R-:W-:Y:S02]  /*7500*/  ISETP.GT.AND P2, PT, R0, RZ, PT ;  /* 0x000000ff0000720c */ /* 0x008fe40003f44270 */
[----:B----4-:R-:W-:Y:S02]  /*7510*/  ISETP.GT.AND P3, PT, R10, RZ, PT ;  /* 0x000000ff0a00720c */ /* 0x010fe40003f64270 */
[----:B------:R-:W-:-:S07]  /*7520*/  ISETP.GT.AND P4, PT, R20, RZ, PT ;  /* 0x000000ff1400720c */ /* 0x000fce0003f84270 */
[----:B------:R1:W-:Y:S01]  /*7530*/  @!P1 STL [R9+-0x14], RZ ;  /* 0xffffecff09009387 */ /* 0x0003e20000100800 */
[----:B------:R-:W-:-:S03]  /*7540*/  ISETP.GT.AND P5, PT, R18, RZ, PT ;  /* 0x000000ff1200720c */ /* 0x000fc60003fa4270 */
[----:B------:R1:W-:Y:S04]  /*7550*/  @!P2 STL [R9+-0x18], RZ ;  /* 0xffffe8ff0900a387 */ /* 0x0003e80000100800 */
[----:B------:R1:W-:Y:S04]  /*7560*/  @!P3 STL [R9+-0x1c], RZ ;  /* 0xffffe4ff0900b387 */ /* 0x0003e80000100800 */
[----:B------:R1:W-:Y:S01]  /*7570*/  @!P4 STL [R9+-0x4], RZ ;  /* 0xfffffcff0900c387 */ /* 0x0003e20000100800 */
[----:B------:R-:W-:Y:S05]  /*7580*/  @!P4 BRA `(.L_x_619) ;  /* 0x000000000074c947 */ /* 0x000fea0003800000 */
[-C--:B------:R-:W-:Y:S02]  /*7590*/  IABS R15, R20.reuse ;  /* 0x00000014000f7213 */ /* 0x080fe40000000000 */
[----:B------:R-:W-:Y:S02]  /*75a0*/  IABS R21, R11 ;  /* 0x0000000b00157213 */ /* 0x000fe40000000000 */
[----:B------:R-:W2:Y:S01]  /*75b0*/  I2F.RP R17, R15 ;  /* 0x0000000f00117306 */ /* 0x000ea20000209400 */
[----:B------:R-:W-:-:S07]  /*75c0*/  IABS R23, R20 ;  /* 0x0000001400177213 */ /* 0x000fce0000000000 */
[----:B--2---:R-:W1:Y:S02]  /*75d0*/  MUFU.RCP R17, R17 ;  /* 0x0000001100117308 */ /* 0x004e640000001000 */
[----:B-1----:R-:W-:Y:S02]  /*75e0*/  VIADD R6, R17, 0xffffffe ;  /* 0x0ffffffe11067836 */ /* 0x002fe40000000000 */
[----:B------:R-:W-:-:S04]  /*75f0*/  IMAD.MOV R17, RZ, RZ, -R23 ;  /* 0x000000ffff117224 */ /* 0x000fc800078e0a17 */
[----:B------:R1:W2:Y:S02]  /*7600*/  F2I.FTZ.U32.TRUNC.NTZ R7, R6 ;  /* 0x0000000600077305 */ /* 0x0002a4000021f000 */
[----:B-1----:R-:W-:Y:S02]  /*7610*/  IMAD.MOV.U32 R6, RZ, RZ, RZ ;  /* 0x000000ffff067224 */ /* 0x002fe400078e00ff */
[----:B--2---:R-:W-:-:S04]  /*7620*/  IMAD.MOV R22, RZ, RZ, -R7 ;  /* 0x000000ffff167224 */ /* 0x004fc800078e0a07 */
[----:B------:R-:W-:Y:S01]  /*7630*/  IMAD R19, R22, R15, RZ ;  /* 0x0000000f16137224 */ /* 0x000fe200078e02ff */
[----:B------:R-:W-:-:S03]  /*7640*/  MOV R22, R21 ;  /* 0x0000001500167202 */ /* 0x000fc60000000f00 */
[----:B------:R-:W-:-:S06]  /*7650*/  IMAD.HI.U32 R7, R7, R19, R6 ;  /* 0x0000001307077227 */ /* 0x000fcc00078e0006 */
[----:B------:R-:W-:-:S04]  /*7660*/  IMAD.HI.U32 R7, R7, R22, RZ ;  /* 0x0000001607077227 */ /* 0x000fc800078e00ff */
[----:B------:R-:W-:-:S05]  /*7670*/  IMAD R6, R7, R17, R22 ;  /* 0x0000001107067224 */ /* 0x000fca00078e0216 */
[----:B------:R-:W-:-:S13]  /*7680*/  ISETP.GT.U32.AND P4, PT, R15, R6, PT ;  /* 0x000000060f00720c */ /* 0x000fda0003f84070 */
[----:B------:R-:W-:Y:S01]  /*7690*/  @!P4 IADD3 R6, PT, PT, R6, -R15, RZ ;  /* 0x8000000f0606c210 */ /* 0x000fe20007ffe0ff */
[----:B------:R-:W-:-:S03]  /*76a0*/  @!P4 VIADD R7, R7, 0x1 ;  /* 0x000000010707c836 */ /* 0x000fc60000000000 */
[----:B------:R-:W-:Y:S02]  /*76b0*/  ISETP.GE.U32.AND P6, PT, R6, R15, PT ;  /* 0x0000000f0600720c */ /* 0x000fe40003fc6070 */
[----:B------:R-:W-:-:S04]  /*76c0*/  LOP3.LUT R6, R11, R20, RZ, 0x3c, !PT ;  /* 0x000000140b067212 */ /* 0x000fc800078e3cff */
[----:B------:R-:W-:-:S07]  /*76d0*/  ISETP.GE.AND P4, PT, R6, RZ, PT ;  /* 0x000000ff0600720c */ /* 0x000fce0003f86270 */
[----:B------:R-:W-:Y:S01]  /*76e0*/  @P6 VIADD R7, R7, 0x1 ;  /* 0x0000000107076836 */ /* 0x000fe20000000000 */
[----:B------:R-:W-:-:S05]  /*76f0*/  ISETP.NE.AND P6, PT, R20, RZ, PT ;  /* 0x000000ff1400720c */ /* 0x000fca0003fc5270 */
[----:B------:R-:W-:-:S08]  /*7700*/  @!P4 IADD3 R7, PT, PT, -R7, RZ, RZ ;  /* 0x000000ff0707c210 */ /* 0x000fd00007ffe1ff */
[----:B------:R-:W-:-:S05]  /*7710*/  @!P6 LOP3.LUT R7, RZ, R20, RZ, 0x33, !PT ;  /* 0x00000014ff07e212 */ /* 0x000fca00078e33ff */
[----:B------:R-:W-:-:S04]  /*7720*/  IMAD.MOV R6, RZ, RZ, -R7 ;  /* 0x000000ffff067224 */ /* 0x000fc800078e0a07 */
[----:B------:R-:W-:Y:S02]  /*7730*/  IMAD R20, R20, R6, R11 ;  /* 0x0000000614147224 */ /* 0x000fe400078e020b */
[----:B------:R-:W-:-:S03]  /*7740*/  IMAD.MOV.U32 R11, RZ, RZ, R7 ;  /* 0x000000ffff0b7224 */ /* 0x000fc600078e0007 */
[----:B------:R2:W-:Y:S04]  /*7750*/  STL [R9+-0x4], R20 ;  /* 0xfffffc1409007387 */ /* 0x0005e80000100800 */
.L_x_619:
[----:B------:R-:W-:Y:S05]  /*7760*/  BSYNC.RECONVERGENT B1 ;  /* 0x0000000000017941 */ /* 0x000fea0003800200 */
.L_x_618:
[----:B------:R3:W-:Y:S01]  /*7770*/  @!P5 STL [R9+-0x8], RZ ;  /* 0xfffff8ff0900d387 */ /* 0x0007e20000100800 */
[----:B------:R-:W-:Y:S01]  /*7780*/  BSSY.RECONVERGENT B1, `(.L_x_620) ;  /* 0x000001f000017945 */ /* 0x000fe20003800200 */
[----:B-----5:R-:W-:-:S03]  /*7790*/  ISETP.GT.AND P4, PT, R16, RZ, PT ;  /* 0x000000ff1000720c */ /* 0x020fc60003f84270 */
[----:B------:R-:W-:Y:S10]  /*77a0*/  @!P5 BRA `(.L_x_621) ;  /* 0x000000000070d947 */ /* 0x000ff40003800000 */
[----:B------:R-:W-:Y:S02]  /*77b0*/  IABS R15, R18 ;  /* 0x00000012000f7213 */ /* 0x000fe40000000000 */
[----:B------:R-:W-:Y:S02]  /*77c0*/  IABS R22, R11 ;  /* 0x0000000b00167213 */ /* 0x000fe40000000000 */
[----:B------:R-:W4:Y:S08]  /*77d0*/  I2F.RP R17, R15 ;  /* 0x0000000f00117306 */ /* 0x000f300000209400 */
[----:B----4-:R-:W1:Y:S02]  /*77e0*/  MUFU.RCP R17, R17 ;  /* 0x0000001100117308 */ /* 0x010e640000001000 */
[----:B-1----:R-:W-:-:S06]  /*77f0*/  IADD3 R6, PT, PT, R17, 0xffffffe, RZ ;  /* 0x0ffffffe11067810 */ /* 0x002fcc0007ffe0ff */
[----:B------:R1:W2:Y:S02]  /*7800*/  F2I.FTZ.U32.TRUNC.NTZ R7, R6 ;  /* 0x0000000600077305 */ /* 0x0002a4000021f000 */
[----:B-1----:R-:W-:Y:S02]  /*7810*/  IMAD.MOV.U32 R6, RZ, RZ, RZ ;  /* 0x000000ffff067224 */ /* 0x002fe400078e00ff */
[----:B--2---:R-:W-:-:S04]  /*7820*/  IMAD.MOV R20, RZ, RZ, -R7 ;  /* 0x000000ffff147224 */ /* 0x004fc800078e0a07 */
[----:B------:R-:W-:Y:S01]  /*7830*/  IMAD R19, R20, R15, RZ ;  /* 0x0000000f14137224 */ /* 0x000fe200078e02ff */
[----:B------:R-:W-:-:S03]  /*7840*/  IABS R20, R18 ;  /* 0x0000001200147213 */ /* 0x000fc60000000000 */
[----:B------:R-:W-:Y:S01]  /*7850*/  IMAD.HI.U32 R7, R7, R19, R6 ;  /* 0x0000001307077227 */ /* 0x000fe200078e0006 */
[----:B------:R-:W-:-:S05]  /*7860*/  IADD3 R20, PT, PT, RZ, -R20, RZ ;  /* 0x80000014ff147210 */ /* 0x000fca0007ffe0ff */
[----:B------:R-:W-:-:S04]  /*7870*/  IMAD.HI.U32 R7, R7, R22, RZ ;  /* 0x0000001607077227 */ /* 0x000fc800078e00ff */
[----:B------:R-:W-:-:S05]  /*7880*/  IMAD R6, R7, R20, R22 ;  /* 0x0000001407067224 */ /* 0x000fca00078e0216 */
[----:B------:R-:W-:-:S13]  /*7890*/  ISETP.GT.U32.AND P5, PT, R15, R6, PT ;  /* 0x000000060f00720c */ /* 0x000fda0003fa4070 */
[----:B------:R-:W-:Y:S02]  /*78a0*/  @!P5 IMAD.IADD R6, R6, 0x1, -R15 ;  /* 0x000000010606d824 */ /* 0x000fe400078e0a0f */
[----:B------:R-:W-:-:S03]  /*78b0*/  @!P5 VIADD R7, R7, 0x1 ;  /* 0x000000010707d836 */ /* 0x000fc60000000000 */
[----:B------:R-:W-:Y:S02]  /*78c0*/  ISETP.GE.U32.AND P6, PT, R6, R15, PT ;  /* 0x0000000f0600720c */ /* 0x000fe40003fc6070 */
[----:B------:R-:W-:-:S04]  /*78d0*/  LOP3.LUT R6, R11, R18, RZ, 0x3c, !PT ;  /* 0x000000120b067212 */ /* 0x000fc800078e3cff */
[----:B------:R-:W-:-:S07]  /*78e0*/  ISETP.GE.AND P5, PT, R6, RZ, PT ;  /* 0x000000ff0600720c */ /* 0x000fce0003fa6270 */
[----:B------:R-:W-:Y:S02]  /*78f0*/  @P6 IADD3 R7, PT, PT, R7, 0x1, RZ ;  /* 0x0000000107076810 */ /* 0x000fe40007ffe0ff */
[----:B------:R-:W-:-:S04]  /*7900*/  ISETP.NE.AND P6, PT, R18, RZ, PT ;  /* 0x000000ff1200720c */ /* 0x000fc80003fc5270 */
[----:B------:R-:W-:-:S09]  /*7910*/  @!P5 IMAD.MOV R7, RZ, RZ, -R7 ;  /* 0x000000ffff07d224 */ /* 0x000fd200078e0a07 */
[----:B------:R-:W-:-:S05]  /*7920*/  @!P6 LOP3.LUT R7, RZ, R18, RZ, 0x33, !PT ;  /* 0x00000012ff07e212 */ /* 0x000fca00078e33ff */
[----:B------:R-:W-:-:S04]  /*7930*/  IMAD.MOV R6, RZ, RZ, -R7 ;  /* 0x000000ffff067224 */ /* 0x000fc800078e0a07 */
[----:B------:R-:W-:Y:S01]  /*7940*/  IMAD R18, R18, R6, R11 ;  /* 0x0000000612127224 */ /* 0x000fe200078e020b */
[----:B------:R-:W-:-:S04]  /*7950*/  MOV R11, R7 ;  /* 0x00000007000b7202 */ /* 0x000fc80000000f00 */
[----:B------:R4:W-:Y:S03]  /*7960*/  STL [R9+-0x8], R18 ;  /* 0xfffff81209007387 */ /* 0x0009e60000100800 */
.L_x_621:
[----:B------:R-:W-:Y:S05]  /*7970*/  BSYNC.RECONVERGENT B1 ;  /* 0x0000000000017941 */ /* 0x000fea0003800200 */
.L_x_620:
[----:B------:R0:W-:Y:S01]  /*7980*/  @!P4 STL [R9+-0xc], RZ ;  /* 0xfffff4ff0900c387 */ /* 0x0001e20000100800 */
[----:B------:R-:W-:Y:S01]  /*7990*/  BSSY.RECONVERGENT B1, `(.L_x_622) ;  /* 0x000001f000017945 */ /* 0x000fe20003800200 */
[----:B------:R-:W-:-:S03]  /*79a0*/  ISETP.GT.AND P5, PT, R14, RZ, PT ;  /* 0x000000ff0e00720c */ /* 0x000fc60003fa4270 */
[----:B------:R-:W-:Y:S10]  /*79b0*/  @!P4 BRA `(.L_x_623) ;  /* 0x000000000070c947 */ /* 0x000ff40003800000 */
[----:B------:R-:W-:Y:S02]  /*79c0*/  IABS R15, R16 ;  /* 0x00000010000f7213 */ /* 0x000fe40000000000 */
[----:B--2---:R-:W-:Y:S02]  /*79d0*/  IABS R20, R11 ;  /* 0x0000000b00147213 */ /* 0x004fe40000000000 */
[----:B------:R-:W2:Y:S08]  /*79e0*/  I2F.RP R17, R15 ;  /* 0x0000000f00117306 */ /* 0x000eb00000209400 */
[----:B--2---:R-:W1:Y:S02]  /*79f0*/  MUFU.RCP R17, R17 ;  /* 0x0000001100117308 */ /* 0x004e640000001000 */
[----:B-1----:R-:W-:-:S06]  /*7a00*/  VIADD R6, R17, 0xffffffe ;  /* 0x0ffffffe11067836 */ /* 0x002fcc0000000000 */
[----:B------:R1:W4:Y:S02]  /*7a10*/  F2I.FTZ.U32.TRUNC.NTZ R7, R6 ;  /* 0x0000000600077305 */ /* 0x000324000021f000 */
[----:B-1----:R-:W-:Y:S02]  /*7a20*/  HFMA2 R6, -RZ, RZ, 0, 0 ;  /* 0x00000000ff067431 */ /* 0x002fe400000001ff */
[----:B----4-:R-:W-:-:S04]  /*7a30*/  IMAD.MOV R18, RZ, RZ, -R7 ;  /* 0x000000ffff127224 */ /* 0x010fc800078e0a07 */
[----:B------:R-:W-:Y:S01]  /*7a40*/  IMAD R19, R18, R15, RZ ;  /* 0x0000000f12137224 */ /* 0x000fe200078e02ff */
[----:B------:R-:W-:-:S03]  /*7a50*/  IABS R18, R16 ;  /* 0x0000001000127213 */ /* 0x000fc60000000000 */
[----:B------:R-:W-:-:S04]  /*7a60*/  IMAD.HI.U32 R7, R7, R19, R6 ;  /* 0x0000001307077227 */ /* 0x000fc800078e0006 */
[----:B------:R-:W-:Y:S02]  /*7a70*/  IMAD.MOV R18, RZ, RZ, -R18 ;  /* 0x000000ffff127224 */ /* 0x000fe400078e0a12 */
[----:B------:R-:W-:-:S04]  /*7a80*/  IMAD.HI.U32 R7, R7, R20, RZ ;  /* 0x0000001407077227 */ /* 0x000fc800078e00ff */
[----:B------:R-:W-:-:S05]  /*7a90*/  IMAD R6, R7, R18, R20 ;  /* 0x0000001207067224 */ /* 0x000fca00078e0214 */
[----:B------:R-:W-:-:S13]  /*7aa0*/  ISETP.GT.U32.AND P4, PT, R15, R6, PT ;  /* 0x000000060f00720c */ /* 0x000fda0003f84070 */
[----:B------:R-:W-:Y:S01]  /*7ab0*/  @!P4 IMAD.IADD R6, R6, 0x1, -R15 ;  /* 0x000000010606c824 */ /* 0x000fe200078e0a0f */
[----:B------:R-:W-:-:S04]  /*7ac0*/  @!P4 IADD3 R7, PT, PT, R7, 0x1, RZ ;  /* 0x000000010707c810 */ /* 0x000fc80007ffe0ff */
[----:B------:R-:W-:Y:S02]  /*7ad0*/  ISETP.GE.U32.AND P6, PT, R6, R15, PT ;  /* 0x0000000f0600720c */ /* 0x000fe40003fc6070 */
[----:B------:R-:W-:-:S04]  /*7ae0*/  LOP3.LUT R6, R11, R16, RZ, 0x3c, !PT ;  /* 0x000000100b067212 */ /* 0x000fc800078e3cff */
[----:B------:R-:W-:-:S07]  /*7af0*/  ISETP.GE.AND P4, PT, R6, RZ, PT ;  /* 0x000000ff0600720c */ /* 0x000fce0003f86270 */
[----:B------:R-:W-:Y:S01]  /*7b00*/  @P6 VIADD R7, R7, 0x1 ;  /* 0x0000000107076836 */ /* 0x000fe20000000000 */
[----:B------:R-:W-:-:S05]  /*7b10*/  ISETP.NE.AND P6, PT, R16, RZ, PT ;  /* 0x000000ff1000720c */ /* 0x000fca0003fc5270 */
[----:B------:R-:W-:-:S08]  /*7b20*/  @!P4 IMAD.MOV R7, RZ, RZ, -R7 ;  /* 0x000000ffff07c224 */ /* 0x000fd000078e0a07 */
[----:B------:R-:W-:-:S04]  /*7b30*/  @!P6 LOP3.LUT R7, RZ, R16, RZ, 0x33, !PT ;  /* 0x00000010ff07e212 */ /* 0x000fc800078e33ff */
[----:B------:R-:W-:-:S05]  /*7b40*/  IADD3 R6, PT, PT, -R7, RZ, RZ ;  /* 0x000000ff07067210 */ /* 0x000fca0007ffe1ff */
[----:B------:R-:W-:Y:S02]  /*7b50*/  IMAD R16, R16, R6, R11 ;  /* 0x0000000610107224 */ /* 0x000fe400078e020b */
[----:B------:R-:W-:-:S03]  /*7b60*/  IMAD.MOV.U32 R11, RZ, RZ, R7 ;  /* 0x000000ffff0b7224 */ /* 0x000fc600078e0007 */
[----:B------:R1:W-:Y:S04]  /*7b70*/  STL [R9+-0xc], R16 ;  /* 0xfffff41009007387 */ /* 0x0003e80000100800 */
.L_x_623:
[----:B------:R-:W-:Y:S05]  /*7b80*/  BSYNC.RECONVERGENT B1 ;  /* 0x0000000000017941 */ /* 0x000fea0003800200 */
.L_x_622:
[----:B------:R0:W-:Y:S01]  /*7b90*/  @!P5 STL [R9+-0x10], RZ ;  /* 0xfffff0ff0900d387 */ /* 0x0001e20000100800 */
[----:B------:R-:W-:Y:S04]  /*7ba0*/  BSSY.RECONVERGENT B1, `(.L_x_624) ;  /* 0x000001e000017945 */ /* 0x000fe80003800200 */
[----:B------:R-:W-:Y:S05]  /*7bb0*/  @!P5 BRA `(.L_x_625) ;  /* 0x000000000070d947 */ /* 0x000fea0003800000 */
[----:B------:R-:W-:Y:S02]  /*7bc0*/  IABS R17, R14 ;  /* 0x0000000e00117213 */ /* 0x000fe40000000000 */
[----:B----4-:R-:W-:Y:S02]  /*7bd0*/  IABS R18, R11 ;  /* 0x0000000b00127213 */ /* 0x010fe40000000000 */
[----:B------:R-:W4:Y:S08]  /*7be0*/  I2F.RP R15, R17 ;  /* 0x00000011000f7306 */ /* 0x000f300000209400 */
[----:B----4-:R-:W1:Y:S02]  /*7bf0*/  MUFU.RCP R15, R15 ;  /* 0x0000000f000f7308 */ /* 0x010e640000001000 */
[----:B-1----:R-:W-:-:S06]  /*7c00*/  VIADD R6, R15, 0xffffffe ;  /* 0x0ffffffe0f067836 */ /* 0x002fcc0000000000 */
[----:B------:R1:W4:Y:S02]  /*7c10*/  F2I.FTZ.U32.TRUNC.NTZ R7, R6 ;  /* 0x0000000600077305 */ /* 0x000324000021f000 */
[----:B-1----:R-:W-:Y:S01]  /*7c20*/  IMAD.MOV.U32 R6, RZ, RZ, RZ ;  /* 0x000000ffff067224 */ /* 0x002fe200078e00ff */
[----:B----4-:R-:W-:-:S05]  /*7c30*/  IADD3 R16, PT, PT, RZ, -R7, RZ ;  /* 0x80000007ff107210 */ /* 0x010fca0007ffe0ff */
[----:B------:R-:W-:Y:S01]  /*7c40*/  IMAD R19, R16, R17, RZ ;  /* 0x0000001110137224 */ /* 0x000fe200078e02ff */
[----:B------:R-:W-:-:S03]  /*7c50*/  IABS R16, R14 ;  /* 0x0000000e00107213 */ /* 0x000fc60000000000 */
[----:B------:R-:W-:-:S04]  /*7c60*/  IMAD.HI.U32 R7, R7, R19, R6 ;  /* 0x0000001307077227 */ /* 0x000fc800078e0006 */
[----:B------:R-:W-:Y:S02]  /*7c70*/  IMAD.MOV R16, RZ, RZ, -R16 ;  /* 0x000000ffff107224 */ /* 0x000fe400078e0a10 */
        /* <DEDUP_REMOVED lines=15> */
[----:B------:R1:W-:Y:S04]  /*7d70*/  STL [R9+-0x10], R14 ;  /* 0xfffff00e09007387 */ /* 0x0003e80000100800 */
.L_x_625:
[----:B------:R-:W-:Y:S05]  /*7d80*/  BSYNC.RECONVERGENT B1 ;  /* 0x0000000000017941 */ /* 0x000fea0003800200 */
.L_x_624:
[----:B------:R-:W-:Y:S04]  /*7d90*/  BSSY.RECONVERGENT B1, `(.L_x_626) ;  /* 0x000001f000017945 */ /* 0x000fe80003800200 */
[----:B------:R-:W-:Y:S05]  /*7da0*/  @!P1 BRA `(.L_x_627) ;  /* 0x0000000000749947 */ /* 0x000fea0003800000 */
[-C--:B------:R-:W-:Y:S02]  /*7db0*/  IABS R15, R12.reuse ;  /* 0x0000000c000f7213 */ /* 0x080fe40000000000 */
[----:B----4-:R-:W-:Y:S02]  /*7dc0*/  IABS R18, R11 ;  /* 0x0000000b00127213 */ /* 0x010fe40000000000 */
[----:B-1----:R-:W1:Y:S01]  /*7dd0*/  I2F.RP R14, R15 ;  /* 0x0000000f000e7306 */ /* 0x002e620000209400 */
[----:B------:R-:W-:-:S07]  /*7de0*/  IABS R19, R12 ;  /* 0x0000000c00137213 */ /* 0x000fce0000000000 */
[----:B-1----:R-:W1:Y:S02]  /*7df0*/  MUFU.RCP R14, R14 ;  /* 0x0000000e000e7308 */ /* 0x002e640000001000 */
[----:B-1----:R-:W-:Y:S01]  /*7e00*/  IADD3 R6, PT, PT, R14, 0xffffffe, RZ ;  /* 0x0ffffffe0e067810 */ /* 0x002fe20007ffe0ff */
[----:B------:R-:W-:-:S05]  /*7e10*/  IMAD.MOV R14, RZ, RZ, -R19 ;  /* 0x000000ffff0e7224 */ /* 0x000fca00078e0a13 */
[----:B------:R1:W4:Y:S02]  /*7e20*/  F2I.FTZ.U32.TRUNC.NTZ R7, R6 ;  /* 0x0000000600077305 */ /* 0x000324000021f000 */
[----:B-1----:R-:W-:Y:S01]  /*7e30*/  MOV R6, RZ ;  /* 0x000000ff00067202 */ /* 0x002fe20000000f00 */
[----:B----4-:R-:W-:-:S04]  /*7e40*/  IMAD.MOV R16, RZ, RZ, -R7 ;  /* 0x000000ffff107224 */ /* 0x010fc800078e0a07 */
[----:B------:R-:W-:Y:S02]  /*7e50*/  IMAD R17, R16, R15, RZ ;  /* 0x0000000f10117224 */ /* 0x000fe400078e02ff */
[----:B------:R-:W-:Y:S02]  /*7e60*/  IMAD.MOV.U32 R16, RZ, RZ, R18 ;  /* 0x000000ffff107224 */ /* 0x000fe400078e0012 */
        /* <DEDUP_REMOVED lines=16> */
[----:B------:R1:W-:Y:S04]  /*7f70*/  STL [R9+-0x14], R12 ;  /* 0xffffec0c09007387 */ /* 0x0003e80000100800 */
.L_x_627:
[----:B------:R-:W-:Y:S05]  /*7f80*/  BSYNC.RECONVERGENT B1 ;  /* 0x0000000000017941 */ /* 0x000fea0003800200 */
.L_x_626:
[----:B------:R-:W-:Y:S04]  /*7f90*/  BSSY.RECONVERGENT B1, `(.L_x_628) ;  /* 0x000001f000017945 */ /* 0x000fe80003800200 */
[----:B------:R-:W-:Y:S05]  /*7fa0*/  @!P2 BRA `(.L_x_629) ;  /* 0x000000000074a947 */ /* 0x000fea0003800000 */
[-C--:B------:R-:W-:Y:S02]  /*7fb0*/  IABS R15, R0.reuse ;  /* 0x00000000000f7213 */ /* 0x080fe40000000000 */
[----:B-1----:R-:W-:Y:S02]  /*7fc0*/  IABS R16, R11 ;  /* 0x0000000b00107213 */ /* 0x002fe40000000000 */
[----:B------:R-:W1:Y:S01]  /*7fd0*/  I2F.RP R12, R15 ;  /* 0x0000000f000c7306 */ /* 0x000e620000209400 */
[----:B----4-:R-:W-:-:S07]  /*7fe0*/  IABS R18, R0 ;  /* 0x0000000000127213 */ /* 0x010fce0000000000 */
[----:B-1----:R-:W1:Y:S02]  /*7ff0*/  MUFU.RCP R12, R12 ;  /* 0x0000000c000c7308 */ /* 0x002e640000001000 */
[----:B-1----:R-:W-:Y:S01]  /*8000*/  VIADD R6, R12, 0xffffffe ;  /* 0x0ffffffe0c067836 */ /* 0x002fe20000000000 */
[----:B------:R-:W-:-:S05]  /*8010*/  IADD3 R12, PT, PT, RZ, -R18, RZ ;  /* 0x80000012ff0c7210 */ /* 0x000fca0007ffe0ff */
[----:B------:R1:W4:Y:S02]  /*8020*/  F2I.FTZ.U32.TRUNC.NTZ R7, R6 ;  /* 0x0000000600077305 */ /* 0x000324000021f000 */
[----:B-1----:R-:W-:Y:S01]  /*8030*/  IMAD.MOV.U32 R6, RZ, RZ, RZ ;  /* 0x000000ffff067224 */ /* 0x002fe200078e00ff */
        /* <DEDUP_REMOVED lines=19> */
[----:B------:R1:W-:Y:S03]  /*8170*/  STL [R9+-0x18], R0 ;  /* 0xffffe80009007387 */ /* 0x0003e60000100800 */
.L_x_629:
[----:B------:R-:W-:Y:S05]  /*8180*/  BSYNC.RECONVERGENT B1 ;  /* 0x0000000000017941 */ /* 0x000fea0003800200 */
.L_x_628:
[----:B------:R-:W-:Y:S01]  /*8190*/  BSSY.RECONVERGENT B1, `(.L_x_630) ;  /* 0x0000020000017945 */ /* 0x000fe20003800200 */
[----:B-1----:R-:W-:-:S03]  /*81a0*/  @!P3 IMAD.MOV.U32 R0, RZ, RZ, R11 ;  /* 0x000000ffff00b224 */ /* 0x002fc600078e000b */
[----:B------:R-:W-:Y:S05]  /*81b0*/  @!P3 BRA `(.L_x_631) ;  /* 0x000000000074b947 */ /* 0x000fea0003800000 */
[-C--:B------:R-:W-:Y:S02]  /*81c0*/  IABS R15, R10.reuse ;  /* 0x0000000a000f7213 */ /* 0x080fe40000000000 */
[----:B------:R-:W-:Y:S02]  /*81d0*/  IABS R14, R11 ;  /* 0x0000000b000e7213 */ /* 0x000fe40000000000 */
[----:B------:R-:W1:Y:S01]  /*81e0*/  I2F.RP R0, R15 ;  /* 0x0000000f00007306 */ /* 0x000e620000209400 */
[----:B------:R-:W-:-:S07]  /*81f0*/  IABS R16, R10 ;  /* 0x0000000a00107213 */ /* 0x000fce0000000000 */
[----:B-1----:R-:W1:Y:S02]  /*8200*/  MUFU.RCP R0, R0 ;  /* 0x0000000000007308 */ /* 0x002e640000001000 */
[----:B-1----:R-:W-:Y:S01]  /*8210*/  VIADD R6, R0, 0xffffffe ;  /* 0x0ffffffe00067836 */ /* 0x002fe20000000000 */
[----:B------:R-:W-:-:S05]  /*8220*/  IADD3 R0, PT, PT, RZ, -R16, RZ ;  /* 0x80000010ff007210 */ /* 0x000fca0007ffe0ff */
[----:B------:R1:W5:Y:S02]  /*8230*/  F2I.FTZ.U32.TRUNC.NTZ R7, R6 ;  /* 0x0000000600077305 */ /* 0x000364000021f000 */
[----:B-1----:R-:W-:Y:S01]  /*8240*/  IMAD.MOV.U32 R6, RZ, RZ, RZ ;  /* 0x000000ffff067224 */ /* 0x002fe200078e00ff */
[----:B-----5:R-:W-:-:S05]  /*8250*/  IADD3 R12, PT, PT, RZ, -R7, RZ ;  /* 0x80000007ff0c7210 */ /* 0x020fca0007ffe0ff */
        /* <DEDUP_REMOVED lines=12> */
[----:B------:R-:W-:-:S05]  /*8320*/  @P1 IADD3 R7, PT, PT, R7, 0x1, RZ ;  /* 0x0000000107071810 */ /* 0x000fca0007ffe0ff */
[----:B------:R-:W-:-:S04]  /*8330*/  IMAD.MOV.U32 R0, RZ, RZ, R7 ;  /* 0x000000ffff007224 */ /* 0x000fc800078e0007 */
[----:B------:R-:W-:Y:S01]  /*8340*/  @!P3 IMAD.MOV R0, RZ, RZ, -R0 ;  /* 0x000000ffff00b224 */ /* 0x000fe200078e0a00 */
[----:B------:R-:W-:-:S04]  /*8350*/  @!P2 LOP3.LUT R0, RZ, R10, RZ, 0x33, !PT ;  /* 0x0000000aff00a212 */ /* 0x000fc800078e33ff */
[----:B------:R-:W-:-:S05]  /*8360*/  IADD3 R6, PT, PT, -R0, RZ, RZ ;  /* 0x000000ff00067210 */ /* 0x000fca0007ffe1ff */
[----:B------:R-:W-:-:S05]  /*8370*/  IMAD R10, R10, R6, R11 ;  /* 0x000000060a0a7224 */ /* 0x000fca00078e020b */
[----:B------:R1:W-:Y:S02]  /*8380*/  STL [R9+-0x1c], R10 ;  /* 0xffffe40a09007387 */ /* 0x0003e40000100800 */
.L_x_631:
[----:B------:R-:W-:Y:S05]  /*8390*/  BSYNC.RECONVERGENT B1 ;  /* 0x0000000000017941 */ /* 0x000fea0003800200 */
.L_x_630:
[----:B------:R-:W-:Y:S01]  /*83a0*/  VIADD R3, R3, 0xfffffff8 ;  /* 0xfffffff803037836 */ /* 0x000fe20000000000 */
[----:B------:R-:W-:Y:S06]  /*83b0*/  @P0 BRA `(.L_x_632) ;  /* 0xffffffec008c0947 */ /* 0x000fec000383ffff */
[----:B------:R-:W-:Y:S05]  /*83c0*/  BSYNC.RECONVERGENT B0 ;  /* 0x0000000000007941 */ /* 0x000fea0003800200 */
.L_x_614:
[----:B01234-:R-:W-:-:S07]  /*83d0*/  VIADD R9, R3, 0x1 ;  /* 0x0000000103097836 */ /* 0x01ffce0000000000 */
.L_x_613:
[----:B------:R-:W-:Y:S01]  /*83e0*/  ISETP.NE.AND P0, PT, R13, RZ, PT ;  /* 0x000000ff0d00720c */ /* 0x000fe20003f05270 */
[----:B------:R-:W-:-:S12]  /*83f0*/  BSSY.RECONVERGENT B0, `(.L_x_612) ;  /* 0x0000116000007945 */ /* 0x000fd80003800200 */
[----:B------:R-:W-:Y:S05]  /*8400*/  @!P0 BRA `(.L_x_633) ;  /* 0x0000001000508947 */ /* 0x000fea0003800000 */
[----:B------:R-:W0:Y:S01]  /*8410*/  LDC R3, c[0x0][0x3d0] ;  /* 0x0000f400ff037b82 */ /* 0x000e220000000800 */
[----:B------:R-:W-:Y:S02]  /*8420*/  ISETP.GE.U32.AND P0, PT, R13, 0x4, PT ;  /* 0x000000040d00780c */ /* 0x000fe40003f06070 */
[----:B0-----:R-:W-:-:S11]  /*8430*/  LOP3.LUT R12, R3, 0x3, RZ, 0xc0, !PT ;  /* 0x00000003030c7812 */ /* 0x001fd600078ec0ff */
[----:B------:R-:W-:Y:S05]  /*8440*/  @!P0 BRA `(.L_x_634) ;  /* 0x0000000800688947 */ /* 0x000fea0003800000 */
[----:B------:R-:W0:Y:S01]  /*8450*/  LDC.64 R4, c[0x0][0x3a0] ;  /* 0x0000e800ff047b82 */ /* 0x000e220000000a00 */
[C---:B------:R-:W-:Y:S01]  /*8460*/  IADD3 R11, PT, PT, R9.reuse, -0x1, RZ ;  /* 0xffffffff090b7810 */ /* 0x040fe20007ffe0ff */
[C---:B------:R-:W-:Y:S02]  /*8470*/  VIADD R7, R9.reuse, 0xfffffffe ;  /* 0xfffffffe09077836 */ /* 0x040fe40000000000 */
[----:B------:R-:W-:Y:S02]  /*8480*/  VIADD R6, R9, 0xfffffffd ;  /* 0xfffffffd09067836 */ /* 0x000fe40000000000 */
[----:B0-----:R-:W-:-:S04]  /*8490*/  IMAD.WIDE.U32 R14, R11, 0x4, R4 ;  /* 0x000000040b0e7825 */ /* 0x001fc800078e0004 */
[----:B------:R-:W-:Y:S02]  /*84a0*/  IMAD.WIDE.U32 R20, R7, 0x4, R4 ;  /* 0x0000000407147825 */ /* 0x000fe400078e0004 */
[----:B------:R-:W2:Y:S01]  /*84b0*/  LDG.E R15, desc[UR36][R14.64] ;  /* 0x000000240e0f7981 */ /* 0x000ea2000c1e1900 */
[----:B------:R-:W-:-:S03]  /*84c0*/  IADD3 R9, PT, PT, R9, -0x4, RZ ;  /* 0xfffffffc09097810 */ /* 0x000fc60007ffe0ff */
[----:B------:R-:W3:Y:S01]  /*84d0*/  LDG.E R13, desc[UR36][R20.64] ;  /* 0x00000024140d7981 */ /* 0x000ee2000c1e1900 */
[----:B------:R-:W-:-:S04]  /*84e0*/  IMAD.WIDE.U32 R18, R6, 0x4, R4 ;  /* 0x0000000406127825 */ /* 0x000fc800078e0004 */
[----:B------:R-:W-:Y:S02]  /*84f0*/  IMAD.WIDE.U32 R4, R9, 0x4, R4 ;  /* 0x0000000409047825 */ /* 0x000fe400078e0004 */
[----:B------:R-:W4:Y:S04]  /*8500*/  LDG.E R19, desc[UR36][R18.64] ;  /* 0x0000002412137981 */ /* 0x000f28000c1e1900 */
[----:B------:R-:W5:Y:S01]  /*8510*/  LDG.E R17, desc[UR36][R4.64] ;  /* 0x0000002404117981 */ /* 0x000f62000c1e1900 */
[----:B------:R-:W-:Y:S01]  /*8520*/  BSSY.RECONVERGENT B1, `(.L_x_635) ;  /* 0x0000026000017945 */ /* 0x000fe20003800200 */
[----:B--2---:R-:W-:Y:S02]  /*8530*/  ISETP.GT.AND P3, PT, R15, RZ, PT ;  /* 0x000000ff0f00720c */ /* 0x004fe40003f64270 */
[----:B---3--:R-:W-:-:S02]  /*8540*/  ISETP.GT.AND P2, PT, R13, RZ, PT ;  /* 0x000000ff0d00720c */ /* 0x008fc40003f44270 */
[----:B----4-:R-:W-:-:S09]  /*8550*/  ISETP.GT.AND P1, PT, R19, RZ, PT ;  /* 0x000000ff1300720c */ /* 0x010fd20003f24270 */
[----:B------:R-:W-:Y:S02]  /*8560*/  @!P3 LEA R10, R11, UR43, 0x2 ;  /* 0x0000002b0b0abc11 */ /* 0x000fe4000f8e10ff */
[----:B-----5:R-:W-:Y:S02]  /*8570*/  ISETP.GT.AND P0, PT, R17, RZ, PT ;  /* 0x000000ff1100720c */ /* 0x020fe40003f04270 */
        /* <DEDUP_REMOVED lines=8> */
[----:B0-----:R-:W-:-:S06]  /*8600*/  VIADD R4, R14, 0xffffffe ;  /* 0x0ffffffe0e047836 */ /* 0x001fcc0000000000 */
[----:B------:R0:W1:Y:S02]  /*8610*/  F2I.FTZ.U32.TRUNC.NTZ R5, R4 ;  /* 0x0000000400057305 */ /* 0x000064000021f000 */
[----:B0-----:R-:W-:Y:S02]  /*8620*/  HFMA2 R4, -RZ, RZ, 0, 0 ;  /* 0x00000000ff047431 */ /* 0x001fe400000001ff */
[----:B-1----:R-:W-:-:S04]  /*8630*/  IMAD.MOV R21, RZ, RZ, -R5 ;  /* 0x000000ffff157224 */ /* 0x002fc800078e0a05 */
[----:B------:R-:W-:-:S04]  /*8640*/  IMAD R21, R21, R10, RZ ;  /* 0x0000000a15157224 */ /* 0x000fc800078e02ff */
[----:B------:R-:W-:Y:S01]  /*8650*/  IMAD.HI.U32 R5, R5, R21, R4 ;  /* 0x0000001505057227 */ /* 0x000fe200078e0004 */
[----:B------:R-:W-:-:S03]  /*8660*/  LOP3.LUT R4, R0, R15, RZ, 0x3c, !PT ;  /* 0x0000000f00047212 */ /* 0x000fc600078e3cff */
[----:B------:R-:W-:Y:S01]  /*8670*/  IMAD.MOV R21, RZ, RZ, -R18 ;  /* 0x000000ffff157224 */ /* 0x000fe200078e0a12 */
        /* <DEDUP_REMOVED lines=16> */
.L_x_636:
[----:B------:R-:W-:Y:S05]  /*8780*/  BSYNC.RECONVERGENT B1 ;  /* 0x0000000000017941 */ /* 0x000fea0003800200 */
.L_x_635:
[----:B------:R2:W-:Y:S01]  /*8790*/  @!P2 STL [R8], RZ ;  /* 0x000000ff0800a387 */ /* 0x0005e20000100800 */
[----:B------:R-:W-:Y:S01]  /*87a0*/  BSSY.RECONVERGENT B1, `(.L_x_637) ;  /* 0x0000021000017945 */ /* 0x000fe20003800200 */
        /* <DEDUP_REMOVED lines=32> */
.L_x_638:
[----:B------:R-:W-:Y:S05]  /*89b0*/  BSYNC.RECONVERGENT B1 ;  /* 0x0000000000017941 */ /* 0x000fea0003800200 */
.L_x_637:
[----:B------:R4:W-:Y:S01]  /*89c0*/  @!P1 STL [R18], RZ ;  /* 0x000000ff12009387 */ /* 0x0009e20000100800 */
[----:B------:R-:W-:Y:S04]  /*89d0*/  BSSY.RECONVERGENT B1, `(.L_x_639) ;  /* 0x000001f000017945 */ /* 0x000fe80003800200 */
[----:B------:R-:W-:Y:S05]  /*89e0*/  @!P1 BRA `(.L_x_640) ;  /* 0x0000000000749947 */ /* 0x000fea0003800000 */
[-C--:B--23--:R-:W-:Y:S02]  /*89f0*/  IABS R8, R19.reuse ;  /* 0x0000001300087213 */ /* 0x08cfe40000000000 */
[----:B------:R-:W-:Y:S02]  /*8a00*/  IABS R16, R0 ;  /* 0x0000000000107213 */ /* 0x000fe40000000000 */
[----:B------:R-:W2:Y:S01]  /*8a10*/  I2F.RP R5, R8 ;  /* 0x0000000800057306 */ /* 0x000ea20000209400 */
[----:B------:R-:W-:Y:S02]  /*8a20*/  IABS R13, R19 ;  /* 0x00000013000d7213 */ /* 0x000fe40000000000 */
[----:B------:R-:W-:Y:S02]  /*8a30*/  LEA R6, R6, UR43, 0x2 ;  /* 0x0000002b06067c11 */ /* 0x000fe4000f8e10ff */
        /* <DEDUP_REMOVED lines=24> */
.L_x_640:
[----:B------:R-:W-:Y:S05]  /*8bc0*/  BSYNC.RECONVERGENT B1 ;  /* 0x0000000000017941 */ /* 0x000fea0003800200 */
.L_x_639:
[----:B------:R0:W-:Y:S01]  /*8bd0*/  @!P0 STL [R4], RZ ;  /* 0x000000ff04008387 */ /* 0x0001e20000100800 */
[----:B------:R-:W-:Y:S04]  /*8be0*/  BSSY.RECONVERGENT B1, `(.L_x_634) ;  /* 0x0000020000017945 */ /* 0x000fe80003800200 */
[----:B------:R-:W-:Y:S05]  /*8bf0*/  @!P0 BRA `(.L_x_641) ;  /* 0x0000000000788947 */ /* 0x000fea0003800000 */
[-C--:B------:R-:W-:Y:S02]  /*8c00*/  IABS R7, R17.reuse ;  /* 0x0000001100077213 */ /* 0x080fe40000000000 */
[----:B01----:R-:W-:Y:S02]  /*8c10*/  IABS R10, R0 ;  /* 0x00000000000a7213 */ /* 0x003fe40000000000 */
[----:B------:R-:W0:Y:S01]  /*8c20*/  I2F.RP R6, R7 ;  /* 0x0000000700067306 */ /* 0x000e220000209400 */
[----:B---3--:R-:W-:-:S07]  /*8c30*/  IABS R13, R17 ;  /* 0x00000011000d7213 */ /* 0x008fce0000000000 */
[----:B0-----:R-:W0:Y:S02]  /*8c40*/  MUFU.RCP R6, R6 ;  /* 0x0000000600067308 */ /* 0x001e240000001000 */
[----:B0-----:R-:W-:Y:S02]  /*8c50*/  VIADD R4, R6, 0xffffffe ;  /* 0x0ffffffe06047836 */ /* 0x001fe40000000000 */
[----:B------:R-:W-:-:S04]  /*8c60*/  IMAD.MOV R6, RZ, RZ, -R13 ;  /* 0x000000ffff067224 */ /* 0x000fc800078e0a0d */
[----:B------:R0:W2:Y:S02]  /*8c70*/  F2I.FTZ.U32.TRUNC.NTZ R5, R4 ;  /* 0x0000000400057305 */ /* 0x0000a4000021f000 */
[----:B0-----:R-:W-:Y:S02]  /*8c80*/  IMAD.MOV.U32 R4, RZ, RZ, RZ ;  /* 0x000000ffff047224 */ /* 0x001fe400078e00ff */
[----:B--2---:R-:W-:-:S04]  /*8c90*/  IMAD.MOV R8, RZ, RZ, -R5 ;  /* 0x000000ffff087224 */ /* 0x004fc800078e0a05 */
[----:B------:R-:W-:Y:S01]  /*8ca0*/  IMAD R11, R8, R7, RZ ;  /* 0x00000007080b7224 */ /* 0x000fe200078e02ff */
[----:B------:R-:W-:-:S03]  /*8cb0*/  MOV R8, R10 ;  /* 0x0000000a00087202 */ /* 0x000fc60000000f00 */
[----:B------:R-:W-:-:S06]  /*8cc0*/  IMAD.HI.U32 R5, R5, R11, R4 ;  /* 0x0000000b05057227 */ /* 0x000fcc00078e0004 */
[----:B------:R-:W-:-:S04]  /*8cd0*/  IMAD.HI.U32 R5, R5, R8, RZ ;  /* 0x0000000805057227 */ /* 0x000fc800078e00ff */
[----:B------:R-:W-:Y:S01]  /*8ce0*/  IMAD R4, R5, R6, R8 ;  /* 0x0000000605047224 */ /* 0x000fe200078e0208 */
[----:B------:R-:W-:-:S04]  /*8cf0*/  LEA R6, R9, UR43, 0x2 ;  /* 0x0000002b09067c11 */ /* 0x000fc8000f8e10ff */
        /* <DEDUP_REMOVED lines=14> */
.L_x_641:
[----:B------:R-:W-:Y:S05]  /*8de0*/  BSYNC.RECONVERGENT B1 ;  /* 0x0000000000017941 */ /* 0x000fea0003800200 */
.L_x_634:
[----:B------:R-:W-:-:S13]  /*8df0*/  ISETP.NE.AND P0, PT, R12, RZ, PT ;  /* 0x000000ff0c00720c */ /* 0x000fda0003f05270 */
[----:B------:R-:W-:Y:S05]  /*8e00*/  @!P0 BRA `(.L_x_633) ;  /* 0x0000000400d08947 */ /* 0x000fea0003800000 */
[----:B------:R-:W-:-:S13]  /*8e10*/  ISETP.NE.AND P0, PT, R12, 0x1, PT ;  /* 0x000000010c00780c */ /* 0x000fda0003f05270 */
[----:B------:R-:W-:Y:S05]  /*8e20*/  @!P0 BRA `(.L_x_642) ;  /* 0x00000004003c8947 */ /* 0x000fea0003800000 */
[----:B---3--:R-:W1:Y:S01]  /*8e30*/  LDC.64 R12, c[0x0][0x3a0] ;  /* 0x0000e800ff0c7b82 */ /* 0x008e620000000a00 */
[C---:B0-----:R-:W-:Y:S01]  /*8e40*/  IADD3 R4, PT, PT, R9.reuse, -0x1, RZ ;  /* 0xffffffff09047810 */ /* 0x041fe20007ffe0ff */
[----:B------:R-:W-:-:S04]  /*8e50*/  VIADD R9, R9, 0xfffffffe ;  /* 0xfffffffe09097836 */ /* 0x000fc80000000000 */
[----:B-1----:R-:W-:-:S04]  /*8e60*/  IMAD.WIDE.U32 R10, R4, 0x4, R12 ;  /* 0x00000004040a7825 */ /* 0x002fc800078e000c */
[----:B------:R-:W-:Y:S01]  /*8e70*/  IMAD.WIDE.U32 R12, R9, 0x4, R12 ;  /* 0x00000004090c7825 */ /* 0x000fe200078e000c */
[----:B------:R-:W3:Y:S04]  /*8e80*/  LDG.E R7, desc[UR36][R10.64] ;  /* 0x000000240a077981 */ /* 0x000ee8000c1e1900 */
[----:B------:R-:W5:Y:S01]  /*8e90*/  LDG.E R5, desc[UR36][R12.64] ;  /* 0x000000240c057981 */ /* 0x000f62000c1e1900 */
[----:B------:R-:W-:Y:S01]  /*8ea0*/  BSSY.RECONVERGENT B1, `(.L_x_643) ;  /* 0x0000025000017945 */ /* 0x000fe20003800200 */
[----:B---3--:R-:W-:Y:S02]  /*8eb0*/  ISETP.GT.AND P0, PT, R7, RZ, PT ;  /* 0x000000ff0700720c */ /* 0x008fe40003f04270 */
[----:B-----5:R-:W-:-:S11]  /*8ec0*/  ISETP.GT.AND P3, PT, R5, RZ, PT ;  /* 0x000000ff0500720c */ /* 0x020fd60003f64270 */
[----:B--2---:R-:W-:Y:S02]  /*8ed0*/  @!P0 LEA R8, R4, UR43, 0x2 ;  /* 0x0000002b04088c11 */ /* 0x004fe4000f8e10ff */
[----:B------:R-:W-:-:S03]  /*8ee0*/  @!P3 LEA R6, R9, UR43, 0x2 ;  /* 0x0000002b0906bc11 */ /* 0x000fc6000f8e10ff */
[----:B------:R0:W-:Y:S01]  /*8ef0*/  @!P0 STL [R8], RZ ;  /* 0x000000ff08008387 */ /* 0x0001e20000100800 */
[----:B------:R-:W-:Y:S05]  /*8f00*/  @!P0 BRA `(.L_x_644) ;  /* 0x0000000000788947 */ /* 0x000fea0003800000 */
[-C--:B------:R-:W-:Y:S02]  /*8f10*/  IABS R13, R7.reuse ;  /* 0x00000007000d7213 */ /* 0x080fe40000000000 */
[----:B------:R-:W-:Y:S02]  /*8f20*/  IABS R14, R0 ;  /* 0x00000000000e7213 */ /* 0x000fe40000000000 */
[----:B0-----:R-:W0:Y:S01]  /*8f30*/  I2F.RP R8, R13 ;  /* 0x0000000d00087306 */ /* 0x001e220000209400 */
[----:B------:R-:W-:Y:S02]  /*8f40*/  IABS R16, R7 ;  /* 0x0000000700107213 */ /* 0x000fe40000000000 */
[----:B------:R-:W-:-:S05]  /*8f50*/  LEA R4, R4, UR43, 0x2 ;  /* 0x0000002b04047c11 */ /* 0x000fca000f8e10ff */
        /* <DEDUP_REMOVED lines=25> */
.L_x_644:
[----:B------:R-:W-:Y:S05]  /*90f0*/  BSYNC.RECONVERGENT B1 ;  /* 0x0000000000017941 */ /* 0x000fea0003800200 */
.L_x_643:
[----:B------:R2:W-:Y:S01]  /*9100*/  @!P3 STL [R6], RZ ;  /* 0x000000ff0600b387 */ /* 0x0005e20000100800 */
[----:B------:R-:W-:Y:S04]  /*9110*/  BSSY.RECONVERGENT B1, `(.L_x_642) ;  /* 0x0000020000017945 */ /* 0x000fe80003800200 */
[----:B------:R-:W-:Y:S05]  /*9120*/  @!P3 BRA `(.L_x_645) ;  /* 0x000000000078b947 */ /* 0x000fea0003800000 */
[-C--:B------:R-:W-:Y:S02]  /*9130*/  IABS R11, R5.reuse ;  /* 0x00000005000b7213 */ /* 0x080fe40000000000 */
[----:B------:R-:W-:Y:S02]  /*9140*/  IABS R10, R0 ;  /* 0x00000000000a7213 */ /* 0x000fe40000000000 */
[----:B-1----:R-:W1:Y:S01]  /*9150*/  I2F.RP R4, R11 ;  /* 0x0000000b00047306 */ /* 0x002e620000209400 */
[----:B------:R-:W-:-:S07]  /*9160*/  IABS R12, R5 ;  /* 0x00000005000c7213 */ /* 0x000fce0000000000 */
[----:B-1----:R-:W2:Y:S02]  /*9170*/  MUFU.RCP R4, R4 ;  /* 0x0000000400047308 */ /* 0x002ea40000001000 */
[----:B--2---:R-:W-:Y:S02]  /*9180*/  VIADD R6, R4, 0xffffffe ;  /* 0x0ffffffe04067836 */ /* 0x004fe40000000000 */
[----:B------:R-:W-:-:S04]  /*9190*/  IMAD.MOV R4, RZ, RZ, -R12 ;  /* 0x000000ffff047224 */ /* 0x000fc800078e0a0c */
[----:B------:R1:W0:Y:S02]  /*91a0*/  F2I.FTZ.U32.TRUNC.NTZ R7, R6 ;  /* 0x0000000600077305 */ /* 0x000224000021f000 */
[----:B-1----:R-:W-:Y:S02]  /*91b0*/  IMAD.MOV.U32 R6, RZ, RZ, RZ ;  /* 0x000000ffff067224 */ /* 0x002fe400078e00ff */
[----:B0-----:R-:W-:-:S04]  /*91c0*/  IMAD.MOV R8, RZ, RZ, -R7 ;  /* 0x000000ffff087224 */ /* 0x001fc800078e0a07 */
        /* <DEDUP_REMOVED lines=20> */
.L_x_645:
[----:B------:R-:W-:Y:S05]  /*9310*/  BSYNC.RECONVERGENT B1 ;  /* 0x0000000000017941 */ /* 0x000fea0003800200 */
.L_x_642:
[----:B------:R-:W-:-:S04]  /*9320*/  LOP3.LUT R3, R3, 0x1, RZ, 0xc0, !PT ;  /* 0x0000000103037812 */ /* 0x000fc800078ec0ff */
[----:B------:R-:W-:-:S13]  /*9330*/  ISETP.NE.U32.AND P0, PT, R3, 0x1, PT ;  /* 0x000000010300780c */ /* 0x000fda0003f05070 */
[----:B------:R-:W-:Y:S05]  /*9340*/  @P0 BRA `(.L_x_633) ;  /* 0x0000000000800947 */ /* 0x000fea0003800000 */
[----:B01-3--:R-:W0:Y:S01]  /*9350*/  LDC.64 R4, c[0x0][0x3a0] ;  /* 0x0000e800ff047b82 */ /* 0x00be220000000a00 */
[----:B------:R-:W-:-:S05]  /*9360*/  IADD3 R9, PT, PT, R9, -0x1, RZ ;  /* 0xffffffff09097810 */ /* 0x000fca0007ffe0ff */
[----:B0-----:R-:W-:-:S05]  /*9370*/  IMAD.WIDE.U32 R4, R9, 0x4, R4 ;  /* 0x0000000409047825 */ /* 0x001fca00078e0004 */
[----:B------:R-:W3:Y:S02]  /*9380*/  LDG.E R10, desc[UR36][R4.64] ;  /* 0x00000024040a7981 */ /* 0x000ee4000c1e1900 */
[----:B---3--:R-:W-:-:S13]  /*9390*/  ISETP.GT.AND P0, PT, R10, RZ, PT ;  /* 0x000000ff0a00720c */ /* 0x008fda0003f04270 */
[----:B------:R-:W-:-:S05]  /*93a0*/  @!P0 LEA R3, R9, UR43, 0x2 ;  /* 0x0000002b09038c11 */ /* 0x000fca000f8e10ff */
[----:B------:R0:W-:Y:S01]  /*93b0*/  @!P0 STL [R3], RZ ;  /* 0x000000ff03008387 */ /* 0x0001e20000100800 */
[----:B------:R-:W-:Y:S05]  /*93c0*/  @!P0 BRA `(.L_x_633) ;  /* 0x0000000000608947 */ /* 0x000fea0003800000 */
[-C--:B--2---:R-:W-:Y:S02]  /*93d0*/  IABS R6, R10.reuse ;  /* 0x0000000a00067213 */ /* 0x084fe40000000000 */
[----:B------:R-:W-:Y:S02]  /*93e0*/  IABS R11, R10 ;  /* 0x0000000a000b7213 */ /* 0x000fe40000000000 */
[----:B0-----:R-:W0:Y:S01]  /*93f0*/  I2F.RP R3, R6 ;  /* 0x0000000600037306 */ /* 0x001e220000209400 */
[----:B------:R-:W-:Y:S02]  /*9400*/  IABS R8, R0 ;  /* 0x0000000000087213 */ /* 0x000fe40000000000 */
[----:B------:R-:W-:Y:S02]  /*9410*/  ISETP.GE.AND P2, PT, R0, RZ, PT ;  /* 0x000000ff0000720c */ /* 0x000fe40003f46270 */
[----:B------:R-:W-:-:S03]  /*9420*/  LEA R0, R9, UR43, 0x2 ;  /* 0x0000002b09007c11 */ /* 0x000fc6000f8e10ff */
[----:B0-----:R-:W0:Y:S02]  /*9430*/  MUFU.RCP R3, R3 ;  /* 0x0000000300037308 */ /* 0x001e240000001000 */
[----:B0-----:R-:W-:Y:S01]  /*9440*/  VIADD R4, R3, 0xffffffe ;  /* 0x0ffffffe03047836 */ /* 0x001fe20000000000 */
[----:B------:R-:W-:-:S05]  /*9450*/  IADD3 R3, PT, PT, RZ, -R11, RZ ;  /* 0x8000000bff037210 */ /* 0x000fca0007ffe0ff */
        /* <DEDUP_REMOVED lines=15> */
.L_x_633:
[----:B------:R-:W-:Y:S05]  /*9550*/  BSYNC.RECONVERGENT B0 ;  /* 0x0000000000007941 */ /* 0x000fea0003800200 */
.L_x_612:
[----:B------:R-:W1:Y:S01]  /*9560*/  LDCU UR4, c[0x0][0x3dc] ;  /* 0x00007b80ff0477ac */ /* 0x000e620008000800 */
[----:B0-----:R-:W-:Y:S02]  /*9570*/  CS2R R16, SRZ ;  /* 0x0000000000107805 */ /* 0x001fe4000001ff00 */
[----:B--23--:R-:W-:Y:S01]  /*9580*/  CS2R R8, SRZ ;  /* 0x0000000000087805 */ /* 0x00cfe2000001ff00 */
[----:B-1----:R-:W-:-:S05]  /*9590*/  IMAD.U32 R7, RZ, RZ, UR4 ;  /* 0x00000004ff077e24 */ /* 0x002fca000f8e00ff */
[----:B------:R-:W-:-:S13]  /*95a0*/  ISETP.NE.AND P0, PT, R7, -0x1, PT ;  /* 0xffffffff0700780c */ /* 0x000fda0003f05270 */
[----:B------:R-:W-:Y:S05]  /*95b0*/  @!P0 BRA `(.L_x_646) ;  /* 0x0000001800308947 */ /* 0x000fea0003800000 */
[----:B------:R-:W0:Y:S01]  /*95c0*/  LDC R9, c[0x0][0x3d0] ;  /* 0x0000f400ff097b82 */ /* 0x000e220000000800 */
[----:B------:R-:W-:Y:S01]  /*95d0*/  HFMA2 R6, -RZ, RZ, 0, 0 ;  /* 0x00000000ff067431 */ /* 0x000fe200000001ff */
[C---:B------:R-:W-:Y:S01]  /*95e0*/  IADD3 R0, PT, PT, R1.reuse, 0x50, RZ ;  /* 0x0000005001007810 */ /* 0x040fe20007ffe0ff */
[----:B------:R-:W-:Y:S02]  /*95f0*/  VIADD R3, R1, 0x70 ;  /* 0x0000007001037836 */ /* 0x000fe40000000000 */
[----:B------:R-:W-:Y:S01]  /*9600*/  IMAD.MOV.U32 R4, RZ, RZ, RZ ;  /* 0x000000ffff047224 */ /* 0x000fe200078e00ff */
[----:B0-----:R-:W-:-:S13]  /*9610*/  ISETP.GE.AND P0, PT, R9, 0x1, PT ;  /* 0x000000010900780c */ /* 0x001fda0003f06270 */
[----:B------:R-:W-:Y:S05]  /*9620*/  @!P0 BRA `(.L_x_647) ;  /* 0x0000000400fc8947 */ /* 0x000fea0003800000 */
[C---:B------:R-:W-:Y:S01]  /*9630*/  VIADD R4, R9.reuse, 0xffffffff ;  /* 0xffffffff09047836 */ /* 0x040fe20000000000 */
[----:B------:R-:W-:Y:S01]  /*9640*/  LOP3.LUT R5, R9, 0x3, RZ, 0xc0, !PT ;  /* 0x0000000309057812 */ /* 0x000fe200078ec0ff */
[----:B------:R-:W-:Y:S01]  /*9650*/  IMAD.MOV.U32 R8, RZ, RZ, RZ ;  /* 0x000000ffff087224 */ /* 0x000fe200078e00ff */
[----:B------:R-:W-:Y:S02]  /*9660*/  MOV R6, RZ ;  /* 0x000000ff00067202 */ /* 0x000fe40000000f00 */
[----:B------:R-:W-:Y:S01]  /*9670*/  ISETP.GE.U32.AND P0, PT, R4, 0x3, PT ;  /* 0x000000030400780c */ /* 0x000fe20003f06070 */
[----:B------:R-:W-:-:S12]  /*9680*/  IMAD.MOV.U32 R4, RZ, RZ, RZ ;  /* 0x000000ffff047224 */ /* 0x000fd800078e00ff */
[----:B------:R-:W-:Y:S05]  /*9690*/  @!P0 BRA `(.L_x_648) ;  /* 0x0000000400688947 */ /* 0x000fea0003800000 */
[----:B------:R-:W-:Y:S01]  /*96a0*/  BSSY.RECONVERGENT B0, `(.L_x_648) ;  /* 0x0000059000007945 */ /* 0x000fe20003800200 */
[----:B------:R-:W-:Y:S01]  /*96b0*/  LOP3.LUT R8, R9, 0x7ffffffc, RZ, 0xc0, !PT ;  /* 0x7ffffffc09087812 */ /* 0x000fe200078ec0ff */
[----:B------:R-:W-:Y:S01]  /*96c0*/  IMAD.MOV R9, RZ, RZ, -R7 ;  /* 0x000000ffff097224 */ /* 0x000fe200078e0a07 */
[----:B------:R-:W-:Y:S01]  /*96d0*/  IADD3 R10, PT, PT, R1, 0x8, RZ ;  /* 0x00000008010a7810 */ /* 0x000fe20007ffe0ff */
[----:B------:R-:W-:Y:S01]  /*96e0*/  IMAD.MOV.U32 R11, RZ, RZ, RZ ;  /* 0x000000ffff0b7224 */ /* 0x000fe200078e00ff */
[----:B------:R-:W-:Y:S01]  /*96f0*/  MOV R4, RZ ;  /* 0x000000ff00047202 */ /* 0x000fe20000000f00 */
[----:B------:R-:W-:-:S07]  /*9700*/  IMAD.MOV.U32 R6, RZ, RZ, RZ ;  /* 0x000000ffff067224 */ /* 0x000fce00078e00ff */
.L_x_657:
        /* <DEDUP_REMOVED lines=11> */
[----:B------:R-:W-:Y:S01]  /*97c0*/  @!P1 IMAD R16, R6, 0x4, R3 ;  /* 0x0000000406109824 */ /* 0x000fe200078e0203 */
[----:B------:R-:W-:Y:S01]  /*97d0*/  @!P0 IADD3 R12, PT, PT, R4, 0x1, RZ ;  /* 0x00000001040c8810 */ /* 0x000fe20007ffe0ff */
[----:B------:R-:W-:-:S04]  /*97e0*/  @!P1 VIADD R15, R6, 0x1 ;  /* 0x00000001060f9836 */ /* 0x000fc80000000000 */
[----:B------:R-:W-:Y:S01]  /*97f0*/  @!P0 IMAD.MOV.U32 R4, RZ, RZ, R12 ;  /* 0x000000ffff048224 */ /* 0x000fe200078e000c */
[----:B------:R-:W-:Y:S01]  /*9800*/  @!P1 MOV R6, R15 ;  /* 0x0000000f00069202 */ /* 0x000fe20000000f00 */
[----:B--2---:R0:W-:Y:S06]  /*9810*/  @!P1 STL [R16], R13 ;  /* 0x0000000d10009387 */ /* 0x0041ec0000100800 */
.L_x_650:
[----:B------:R-:W-:Y:S05]  /*9820*/  BSYNC.RECONVERGENT B1 ;  /* 0x0000000000017941 */ /* 0x000fea0003800200 */
.L_x_649:
[----:B------:R-:W1:Y:S01]  /*9830*/  LDCU UR4, c[0x0][0x3dc] ;  /* 0x00007b80ff0477ac */ /* 0x000e620008000800 */
[C---:B------:R-:W-:Y:S01]  /*9840*/  VIADD R12, R11.reuse, 0x1 ;  /* 0x000000010b0c7836 */ /* 0x040fe20000000000 */
[C---:B0-----:R-:W-:Y:S01]  /*9850*/  IADD3 R14, PT, PT, R11.reuse, 0x2, RZ ;  /* 0x000000020b0e7810 */ /* 0x041fe20007ffe0ff */
        /* <DEDUP_REMOVED lines=15> */
[----:B----4-:R-:W-:Y:S01]  /*9950*/  @!P3 LEA R18, R6, R3, 0x2 ;  /* 0x000000030612b211 */ /* 0x010fe200078e10ff */
[----:B------:R-:W-:-:S02]  /*9960*/  @!P0 VIADD R14, R4, 0x1 ;  /* 0x00000001040e8836 */ /* 0x000fc40000000000 */
[----:B------:R-:W-:-:S03]  /*9970*/  @!P3 VIADD R16, R6, 0x1 ;  /* 0x000000010610b836 */ /* 0x000fc60000000000 */
[----:B------:R-:W-:Y:S01]  /*9980*/  @!P0 MOV R4, R14 ;  /* 0x0000000e00048202 */ /* 0x000fe20000000f00 */
[----:B------:R-:W-:Y:S01]  /*9990*/  @!P3 IMAD.MOV.U32 R6, RZ, RZ, R16 ;  /* 0x000000ffff06b224 */ /* 0x000fe200078e0010 */
[----:B--2---:R0:W-:Y:S06]  /*99a0*/  @!P3 STL [R18], R13 ;  /* 0x0000000d1200b387 */ /* 0x0041ec0000100800 */
.L_x_652:
[----:B------:R-:W-:Y:S05]  /*99b0*/  BSYNC.RECONVERGENT B1 ;  /* 0x0000000000017941 */ /* 0x000fea0003800200 */
.L_x_651:
        /* <DEDUP_REMOVED lines=10> */
[----:B----4-:R-:W-:Y:S01]  /*9a60*/  @!P1 LEA R18, R6, R3, 0x2 ;  /* 0x0000000306129211 */ /* 0x010fe200078e10ff */
[----:B------:R-:W-:-:S02]  /*9a70*/  @!P0 VIADD R14, R4, 0x1 ;  /* 0x00000001040e8836 */ /* 0x000fc40000000000 */
[----:B------:R-:W-:-:S03]  /*9a80*/  @!P1 VIADD R16, R6, 0x1 ;  /* 0x0000000106109836 */ /* 0x000fc60000000000 */
[----:B------:R-:W-:Y:S01]  /*9a90*/  @!P0 MOV R4, R14 ;  /* 0x0000000e00048202 */ /* 0x000fe20000000f00 */
[----:B------:R-:W-:Y:S01]  /*9aa0*/  @!P1 IMAD.MOV.U32 R6, RZ, RZ, R16 ;  /* 0x000000ffff069224 */ /* 0x000fe200078e0010 */
[----:B--2---:R1:W-:Y:S06]  /*9ab0*/  @!P1 STL [R18], R13 ;  /* 0x0000000d12009387 */ /* 0x0043ec0000100800 */
.L_x_654:
[----:B------:R-:W-:Y:S05]  /*9ac0*/  BSYNC.RECONVERGENT B1 ;  /* 0x0000000000017941 */ /* 0x000fea0003800200 */
.L_x_653:
        /* <DEDUP_REMOVED lines=10> */
[----:B----4-:R-:W-:Y:S01]  /*9b70*/  @!P1 LEA R18, R6, R3, 0x2 ;  /* 0x0000000306129211 */ /* 0x010fe200078e10ff */
[----:B------:R-:W-:-:S02]  /*9b80*/  @!P0 VIADD R14, R4, 0x1 ;  /* 0x00000001040e8836 */ /* 0x000fc40000000000 */
[----:B------:R-:W-:-:S03]  /*9b90*/  @!P1 VIADD R16, R6, 0x1 ;  /* 0x0000000106109836 */ /* 0x000fc60000000000 */
[----:B------:R-:W-:Y:S01]  /*9ba0*/  @!P0 MOV R4, R14 ;  /* 0x0000000e00048202 */ /* 0x000fe20000000f00 */
[----:B------:R-:W-:Y:S01]  /*9bb0*/  @!P1 IMAD.MOV.U32 R6, RZ, RZ, R16 ;  /* 0x000000ffff069224 */ /* 0x000fe200078e0010 */
[----:B---3--:R2:W-:Y:S06]  /*9bc0*/  @!P1 STL [R18], R13 ;  /* 0x0000000d12009387 */ /* 0x0085ec0000100800 */
.L_x_656:
[----:B------:R-:W-:Y:S05]  /*9bd0*/  BSYNC.RECONVERGENT B1 ;  /* 0x0000000000017941 */ /* 0x000fea0003800200 */
.L_x_655:
[----:B------:R-:W-:Y:S01]  /*9be0*/  VIADD R11, R11, 0x4 ;  /* 0x000000040b0b7836 */ /* 0x000fe20000000000 */
[----:B------:R-:W-:Y:S01]  /*9bf0*/  IADD3 R9, PT, PT, R9, 0x4, RZ ;  /* 0x0000000409097810 */ /* 0x000fe20007ffe0ff */
[----:B------:R-:W-:-:S03]  /*9c00*/  VIADD R10, R10, 0x10 ;  /* 0x000000100a0a7836 */ /* 0x000fc60000000000 */
[----:B------:R-:W-:-:S13]  /*9c10*/  ISETP.NE.AND P0, PT, R11, R8, PT ;  /* 0x000000080b00720c */ /* 0x000fda0003f05270 */
[----:B------:R-:W-:Y:S05]  /*9c20*/  @P0 BRA `(.L_x_657) ;  /* 0xfffffff800b80947 */ /* 0x000fea000383ffff */
[----:B------:R-:W-:Y:S05]  /*9c30*/  BSYNC.RECONVERGENT B0 ;  /* 0x0000000000007941 */ /* 0x000fea0003800200 */
.L_x_648:
[----:B------:R-:W-:Y:S01]  /*9c40*/  ISETP.NE.AND P0, PT, R5, RZ, PT ;  /* 0x000000ff0500720c */ /* 0x000fe20003f05270 */
[----:B------:R-:W-:-:S12]  /*9c50*/  BSSY.RECONVERGENT B0, `(.L_x_647) ;  /* 0x000001c000007945 */ /* 0x000fd80003800200 */
[----:B------:R-:W-:Y:S05]  /*9c60*/  @!P0 BRA `(.L_x_658) ;  /* 0x0000000000688947 */ /* 0x000fea0003800000 */
[----:B------:R-:W-:Y:S01]  /*9c70*/  IMAD.MOV R5, RZ, RZ, -R5 ;  /* 0x000000ffff057224 */ /* 0x000fe200078e0a05 */
[C---:B------:R-:W-:Y:S01]  /*9c80*/  IADD3 R7, PT, PT, R8.reuse, -R7, RZ ;  /* 0x8000000708077210 */ /* 0x040fe20007ffe0ff */
[----:B------:R-:W-:-:S07]  /*9c90*/  IMAD R10, R8, 0x4, R1 ;  /* 0x00000004080a7824 */ /* 0x000fce00078e0201 */
.L_x_661:
        /* <DEDUP_REMOVED lines=9> */
[----:B012---:R-:W-:Y:S01]  /*9d30*/  @!P0 IMAD R13, R4, 0x4, R0 ;  /* 0x00000004040d8824 */ /* 0x007fe200078e0200 */
[----:B---3--:R-:W-:-:S04]  /*9d40*/  ISETP.GE.AND P2, PT, R6, UR4, PT ;  /* 0x0000000406007c0c */ /* 0x008fc8000bf46270 */
[----:B-----5:R3:W-:Y:S09]  /*9d50*/  @!P0 STL [R13], R8 ;  /* 0x000000080d008387 */ /* 0x0207f20000100800 */
[----:B------:R-:W2:Y:S01]  /*9d60*/  @!P2 LDL R9, [R10] ;  /* 0x000000000a09a983 */ /* 0x000ea20000100800 */
[----:B------:R-:W-:Y:S01]  /*9d70*/  @!P2 LEA R14, R6, R3, 0x2 ;  /* 0x00000003060ea211 */ /* 0x000fe200078e10ff */
[----:B------:R-:W-:-:S02]  /*9d80*/  @!P0 VIADD R11, R4, 0x1 ;  /* 0x00000001040b8836 */ /* 0x000fc40000000000 */
[----:B------:R-:W-:-:S03]  /*9d90*/  @!P2 VIADD R12, R6, 0x1 ;  /* 0x00000001060ca836 */ /* 0x000fc60000000000 */
[----:B------:R-:W-:Y:S01]  /*9da0*/  @!P0 MOV R4, R11 ;  /* 0x0000000b00048202 */ /* 0x000fe20000000f00 */
[----:B------:R-:W-:Y:S01]  /*9db0*/  @!P2 IMAD.MOV.U32 R6, RZ, RZ, R12 ;  /* 0x000000ffff06a224 */ /* 0x000fe200078e000c */
[----:B--2---:R3:W-:Y:S06]  /*9dc0*/  @!P2 STL [R14], R9 ;  /* 0x000000090e00a387 */ /* 0x0047ec0000100800 */
.L_x_660:
[----:B------:R-:W-:Y:S05]  /*9dd0*/  BSYNC.RECONVERGENT B1 ;  /* 0x0000000000017941 */ /* 0x000fea0003800200 */
.L_x_659:
[----:B------:R-:W-:Y:S01]  /*9de0*/  VIADD R7, R7, 0x1 ;  /* 0x0000000107077836 */ /* 0x000fe20000000000 */
[----:B------:R-:W-:Y:S01]  /*9df0*/  IADD3 R10, PT, PT, R10, 0x4, RZ ;  /* 0x000000040a0a7810 */ /* 0x000fe20007ffe0ff */
[----:B------:R-:W-:Y:S06]  /*9e00*/  @P1 BRA `(.L_x_661) ;  /* 0xfffffffc00a41947 */ /* 0x000fec000383ffff */
.L_x_658:
[----:B------:R-:W-:Y:S05]  /*9e10*/  BSYNC.RECONVERGENT B0 ;  /* 0x0000000000007941 */ /* 0x000fea0003800200 */
.L_x_647:
        /* <DEDUP_REMOVED lines=17> */
[----:B-12-4-:R-:W-:Y:S01]  /*9f30*/  IADD3 R18, PT, PT, R1, 0x70, RZ ;  /* 0x0000007001127810 */ /* 0x016fe20007ffe0ff */
[----:B------:R-:W-:Y:S02]  /*9f40*/  IMAD.MOV.U32 R6, RZ, RZ, RZ ;  /* 0x000000ffff067224 */ /* 0x000fe400078e00ff */
[----:B------:R-:W-:Y:S01]  /*9f50*/  IMAD.MOV R19, RZ, RZ, -R4 ;  /* 0x000000ffff137224 */ /* 0x000fe200078e0a04 */
[----:B0-----:R-:W-:-:S04]  /*9f60*/  UIADD3 UR4, UP0, UPT, UR4, 0x20, URZ ;  /* 0x0000002004047890 */ /* 0x001fc8000ff1e0ff */
[----:B------:R-:W-:Y:S02]  /*9f70*/  UIADD3.X UR5, UPT, UPT, URZ, UR5, URZ, UP0, !UPT ;  /* 0x00000005ff057290 */ /* 0x000fe400087fe4ff */
[----:B---3--:R-:W-:-:S04]  /*9f80*/  MOV R9, UR4 ;  /* 0x0000000400097c02 */ /* 0x008fc80008000f00 */
[----:B------:R-:W-:-:S07]  /*9f90*/  IMAD.U32 R10, RZ, RZ, UR5 ;  /* 0x00000005ff0a7e24 */ /* 0x000fce000f8e00ff */
.L_x_665:
[----:B------:R-:W-:Y:S01]  /*9fa0*/  IMAD.MOV.U32 R16, RZ, RZ, R9 ;  /* 0x000000ffff107224 */ /* 0x000fe200078e0009 */
[----:B------:R-:W-:Y:S01]  /*9fb0*/  MOV R17, R10 ;  /* 0x0000000a00117202 */ /* 0x000fe20000000f00 */
[----:B------:R-:W2:Y:S04]  /*9fc0*/  LDL.128 R12, [R18+-0x20] ;  /* 0xffffe000120c7983 */ /* 0x000ea80000100c00 */
        /* <DEDUP_REMOVED lines=14> */
[----:B------:R-:W4:Y:S04]  /*a0b0*/  LDL.128 R12, [R18] ;  /* 0x00000000120c7983 */ /* 0x000f280000100c00 */
[----:B------:R-:W5:Y:S01]  /*a0c0*/  LDG.E R6, desc[UR36][R16.64+0x4] ;  /* 0x0000042410067981 */ /* 0x000f62000c1e1900 */
[----:B------:R-:W-:-:S03]  /*a0d0*/  IMAD R8, R8, R21, R26 ;  /* 0x0000001508087224 */ /* 0x000fc600078e021a */
[----:B------:R-:W5:Y:S01]  /*a0e0*/  LDG.E R21, desc[UR36][R16.64+0x8] ;  /* 0x0000082410157981 */ /* 0x000f62000c1e1900 */
[----:B------:R-:W-:-:S03]  /*a0f0*/  IMAD R8, R9, R22, R8 ;  /* 0x0000001609087224 */ /* 0x000fc600078e0208 */
[----:B------:R-:W5:Y:S01]  /*a100*/  LDG.E R22, desc[UR36][R16.64+0xc] ;  /* 0x00000c2410167981 */ /* 0x000f62000c1e1900 */
[----:B--2---:R-:W-:-:S03]  /*a110*/  IMAD R8, R10, R25, R8 ;  /* 0x000000190a087224 */ /* 0x004fc600078e0208 */
[----:B------:R-:W2:Y:S01]  /*a120*/  LDG.E R25, desc[UR36][R16.64+0x10] ;  /* 0x0000102410197981 */ /* 0x000ea2000c1e1900 */
[----:B---3--:R-:W-:-:S03]  /*a130*/  IMAD R24, R11, R24, R8 ;  /* 0x000000180b187224 */ /* 0x008fc600078e0208 */
[----:B------:R0:W2:Y:S01]  /*a140*/  LDL.128 R8, [R18+0x10] ;  /* 0x0000100012087983 */ /* 0x0000a20000100c00 */
[----:B----4-:R-:W-:-:S03]  /*a150*/  IMAD R23, R12, R23, R24 ;  /* 0x000000170c177224 */ /* 0x010fc600078e0218 */
[----:B------:R-:W3:Y:S01]  /*a160*/  LDG.E R12, desc[UR36][R16.64+0x14] ;  /* 0x00001424100c7981 */ /* 0x000ee2000c1e1900 */
[----:B-----5:R-:W-:-:S03]  /*a170*/  IMAD R23, R13, R6, R23 ;  /* 0x000000060d177224 */ /* 0x020fc600078e0217 */
[----:B------:R-:W4:Y:S04]  /*a180*/  LDG.E R13, desc[UR36][R16.64+0x18] ;  /* 0x00001824100d7981 */ /* 0x000f28000c1e1900 */
[----:B------:R-:W5:Y:S01]  /*a190*/  LDG.E R6, desc[UR36][R16.64+0x1c] ;  /* 0x00001c2410067981 */ /* 0x000f62000c1e1900 */
[----:B------:R-:W-:Y:S02]  /*a1a0*/  IMAD R14, R14, R21, R23 ;  /* 0x000000150e0e7224 */ /* 0x000fe400078e0217 */
[----:B------:R-:W-:Y:S02]  /*a1b0*/  VIADD R19, R19, 0x10 ;  /* 0x0000001013137836 */ /* 0x000fe40000000000 */
[----:B------:R-:W-:-:S03]  /*a1c0*/  IMAD R14, R15, R22, R14 ;  /* 0x000000160f0e7224 */ /* 0x000fc600078e020e */
[----:B------:R-:W-:Y:S02]  /*a1d0*/  ISETP.NE.AND P0, PT, R19, RZ, PT ;  /* 0x000000ff1300720c */ /* 0x000fe40003f05270 */
[----:B0-----:R-:W-:Y:S01]  /*a1e0*/  IADD3 R18, PT, PT, R18, 0x40, RZ ;  /* 0x0000004012127810 */ /* 0x001fe20007ffe0ff */
[----:B--2---:R-:W-:-:S04]  /*a1f0*/  IMAD R8, R8, R25, R14 ;  /* 0x0000001908087224 */ /* 0x004fc800078e020e */
[----:B---3--:R-:W-:Y:S01]  /*a200*/  IMAD R8, R9, R12, R8 ;  /* 0x0000000c09087224 */ /* 0x008fe200078e0208 */
[----:B------:R-:W-:-:S03]  /*a210*/  IADD3 R9, P1, PT, R16, 0x40, RZ ;  /* 0x0000004010097810 */ /* 0x000fc60007f3e0ff */
[----:B----4-:R-:W-:Y:S02]  /*a220*/  IMAD R8, R10, R13, R8 ;  /* 0x0000000d0a087224 */ /* 0x010fe400078e0208 */
[----:B------:R-:W-:Y:S02]  /*a230*/  IMAD.X R10, RZ, RZ, R17, P1 ;  /* 0x000000ffff0a7224 */ /* 0x000fe400008e0611 */
[----:B-----5:R-:W-:Y:S01]  /*a240*/  IMAD R6, R11, R6, R8 ;  /* 0x000000060b067224 */ /* 0x020fe200078e0208 */
[----:B------:R-:W-:Y:S06]  /*a250*/  @P0 BRA `(.L_x_665) ;  /* 0xfffffffc00500947 */ /* 0x000fec000383ffff */
[----:B------:R-:W-:Y:S05]  /*a260*/  BSYNC.RECONVERGENT B0 ;  /* 0x0000000000007941 */ /* 0x000fea0003800200 */
.L_x_664:
[----:B------:R-:W-:Y:S05]  /*a270*/  @!P2 BRA `(.L_x_666) ;  /* 0x0000000000fca947 */ /* 0x000fea0003800000 */
[----:B------:R-:W-:Y:S02]  /*a280*/  ISETP.GE.U32.AND P0, PT, R20, 0x8, PT ;  /* 0x000000081400780c */ /* 0x000fe40003f06070 */
[----:B------:R-:W-:-:S04]  /*a290*/  LOP3.LUT R24, R5, 0x7, RZ, 0xc0, !PT ;  /* 0x0000000705187812 */ /* 0x000fc800078ec0ff */
[----:B------:R-:W-:-:S07]  /*a2a0*/  ISETP.NE.AND P1, PT, R24, RZ, PT ;  /* 0x000000ff1800720c */ /* 0x000fce0003f25270 */
[----:B------:R-:W-:Y:S06]  /*a2b0*/  @!P0 BRA `(.L_x_667) ;  /* 0x0000000000588947 */ /* 0x000fec0003800000 */
[----:B------:R-:W0:Y:S01]  /*a2c0*/  LDC.64 R16, c[0x0][0x3c0] ;  /* 0x0000f000ff107b82 */ /* 0x000e220000000a00 */
[----:B------:R-:W-:-:S05]  /*a2d0*/  IMAD R27, R4, 0x4, R1 ;  /* 0x00000004041b7824 */ /* 0x000fca00078e0201 */
[----:B---3--:R-:W3:Y:S04]  /*a2e0*/  LDL.128 R8, [R27+0x50] ;  /* 0x000050001b087983 */ /* 0x008ee80000100c00 */
[----:B-12---:R-:W2:Y:S01]  /*a2f0*/  LDL.128 R12, [R27+0x60] ;  /* 0x000060001b0c7983 */ /* 0x006ea20000100c00 */
[----:B0-----:R-:W-:-:S05]  /*a300*/  IMAD.WIDE.U32 R16, R4, 0x4, R16 ;  /* 0x0000000404107825 */ /* 0x001fca00078e0010 */
[----:B------:R-:W3:Y:S04]  /*a310*/  LDG.E R25, desc[UR36][R16.64] ;  /* 0x0000002410197981 */ /* 0x000ee8000c1e1900 */
[----:B------:R-:W5:Y:S04]  /*a320*/  LDG.E R26, desc[UR36][R16.64+0x4] ;  /* 0x00000424101a7981 */ /* 0x000f68000c1e1900 */
[----:B------:R-:W2:Y:S04]  /*a330*/  LDG.E R23, desc[UR36][R16.64+0x8] ;  /* 0x0000082410177981 */ /* 0x000ea8000c1e1900 */
[----:B------:R-:W2:Y:S04]  /*a340*/  LDG.E R20, desc[UR36][R16.64+0xc] ;  /* 0x00000c2410147981 */ /* 0x000ea8000c1e1900 */
[----:B------:R-:W2:Y:S04]  /*a350*/  LDG.E R21, desc[UR36][R16.64+0x10] ;  /* 0x0000102410157981 */ /* 0x000ea8000c1e1900 */
[----:B----4-:R-:W4:Y:S04]  /*a360*/  LDG.E R18, desc[UR36][R16.64+0x14] ;  /* 0x0000142410127981 */ /* 0x010f28000c1e1900 */
[----:B------:R-:W4:Y:S04]  /*a370*/  LDG.E R19, desc[UR36][R16.64+0x18] ;  /* 0x0000182410137981 */ /* 0x000f28000c1e1900 */
[----:B------:R-:W4:Y:S01]  /*a380*/  LDG.E R22, desc[UR36][R16.64+0x1c] ;  /* 0x00001c2410167981 */ /* 0x000f22000c1e1900 */
[----:B------:R-:W-:-:S02]  /*a390*/  VIADD R4, R4, 0x8 ;  /* 0x0000000804047836 */ /* 0x000fc40000000000 */
[----:B---3--:R-:W-:-:S04]  /*a3a0*/  IMAD R8, R8, R25, R6 ;  /* 0x0000001908087224 */ /* 0x008fc800078e0206 */
[----:B-----5:R-:W-:-:S04]  /*a3b0*/  IMAD R8, R26, R9, R8 ;  /* 0x000000091a087224 */ /* 0x020fc800078e0208 */
[----:B--2---:R-:W-:-:S04]  /*a3c0*/  IMAD R8, R23, R10, R8 ;  /* 0x0000000a17087224 */ /* 0x004fc800078e0208 */
[----:B------:R-:W-:-:S04]  /*a3d0*/  IMAD R8, R20, R11, R8 ;  /* 0x0000000b14087224 */ /* 0x000fc800078e0208 */
[----:B------:R-:W-:-:S04]  /*a3e0*/  IMAD R8, R12, R21, R8 ;  /* 0x000000150c087224 */ /* 0x000fc800078e0208 */
[----:B----4-:R-:W-:-:S04]  /*a3f0*/  IMAD R8, R18, R13, R8 ;  /* 0x0000000d12087224 */ /* 0x010fc800078e0208 */
[----:B------:R-:W-:-:S04]  /*a400*/  IMAD R8, R19, R14, R8 ;  /* 0x0000000e13087224 */ /* 0x000fc800078e0208 */
[----:B------:R-:W-:-:S07]  /*a410*/  IMAD R6, R22, R15, R8 ;  /* 0x0000000f16067224 */ /* 0x000fce00078e0208 */
.L_x_667:
[----:B------:R-:W-:Y:S04]  /*a420*/  BSSY.RECONVERGENT B0, `(.L_x_666) ;  /* 0x0000024000007945 */ /* 0x000fe80003800200 */
[----:B------:R-:W-:Y:S05]  /*a430*/  @!P1 BRA `(.L_x_668) ;  /* 0x0000000000889947 */ /* 0x000fea0003800000 */
[----:B------:R-:W-:Y:S02]  /*a440*/  ISETP.GE.U32.AND P0, PT, R24, 0x4, PT ;  /* 0x000000041800780c */ /* 0x000fe40003f06070 */
[----:B------:R-:W-:-:S04]  /*a450*/  LOP3.LUT R5, R5, 0x3, RZ, 0xc0, !PT ;  /* 0x0000000305057812 */ /* 0x000fc800078ec0ff */
[----:B------:R-:W-:-:S07]  /*a460*/  ISETP.NE.AND P1, PT, R5, RZ, PT ;  /* 0x000000ff0500720c */ /* 0x000fce0003f25270 */
[----:B------:R-:W-:Y:S06]  /*a470*/  @!P0 BRA `(.L_x_669) ;  /* 0x0000000000348947 */ /* 0x000fec0003800000 */
[----:B-123--:R-:W0:Y:S01]  /*a480*/  LDC.64 R12, c[0x0][0x3c0] ;  /* 0x0000f000ff0c7b82 */ /* 0x00ee220000000a00 */
[----:B------:R-:W-:-:S06]  /*a490*/  LEA R8, R4, R1, 0x2 ;  /* 0x0000000104087211 */ /* 0x000fcc00078e10ff */
[----:B------:R-:W2:Y:S01]  /*a4a0*/  LDL.128 R8, [R8+0x50] ;  /* 0x0000500008087983 */ /* 0x000ea20000100c00 */
[----:B0-----:R-:W-:-:S05]  /*a4b0*/  IMAD.WIDE.U32 R12, R4, 0x4, R12 ;  /* 0x00000004040c7825 */ /* 0x001fca00078e000c */
[----:B------:R-:W2:Y:S04]  /*a4c0*/  LDG.E R15, desc[UR36][R12.64] ;  /* 0x000000240c0f7981 */ /* 0x000ea8000c1e1900 */
[----:B------:R-:W3:Y:S04]  /*a4d0*/  LDG.E R14, desc[UR36][R12.64+0x4] ;  /* 0x000004240c0e7981 */ /* 0x000ee8000c1e1900 */
[----:B------:R-:W5:Y:S04]  /*a4e0*/  LDG.E R16, desc[UR36][R12.64+0x8] ;  /* 0x000008240c107981 */ /* 0x000f68000c1e1900 */
[----:B------:R-:W4:Y:S01]  /*a4f0*/  LDG.E R17, desc[UR36][R12.64+0xc] ;  /* 0x00000c240c117981 */ /* 0x000f22000c1e1900 */
[----:B------:R-:W-:-:S02]  /*a500*/  VIADD R4, R4, 0x4 ;  /* 0x0000000404047836 */ /* 0x000fc40000000000 */
[----:B--2---:R-:W-:-:S04]  /*a510*/  IMAD R6, R8, R15, R6 ;  /* 0x0000000f08067224 */ /* 0x004fc800078e0206 */
[----:B---3--:R-:W-:-:S04]  /*a520*/  IMAD R9, R14, R9, R6 ;  /* 0x000000090e097224 */ /* 0x008fc800078e0206 */
[----:B-----5:R-:W-:-:S04]  /*a530*/  IMAD R10, R16, R10, R9 ;  /* 0x0000000a100a7224 */ /* 0x020fc800078e0209 */
[----:B----4-:R-:W-:-:S07]  /*a540*/  IMAD R6, R17, R11, R10 ;  /* 0x0000000b11067224 */ /* 0x010fce00078e020a */
.L_x_669:
[----:B------:R-:W-:Y:S05]  /*a550*/  @!P1 BRA `(.L_x_668) ;  /* 0x0000000000409947 */ /* 0x000fea0003800000 */
[----:B---3--:R-:W0:Y:S01]  /*a560*/  LDC.64 R8, c[0x0][0x3c0] ;  /* 0x0000f000ff087b82 */ /* 0x008e220000000a00 */
[C---:B------:R-:W-:Y:S01]  /*a570*/  IMAD R10, R4.reuse, 0x4, R0 ;  /* 0x00000004040a7824 */ /* 0x040fe200078e0200 */
[----:B------:R-:W-:Y:S01]  /*a580*/  IADD3 R0, PT, PT, -R5, RZ, RZ ;  /* 0x000000ff05007210 */ /* 0x000fe20007ffe1ff */
[----:B0-----:R-:W-:-:S04]  /*a590*/  IMAD.WIDE.U32 R8, R4, 0x4, R8 ;  /* 0x0000000404087825 */ /* 0x001fc800078e0008 */
[----:B------:R-:W-:-:S07]  /*a5a0*/  IMAD.MOV.U32 R11, RZ, RZ, R9 ;  /* 0x000000ffff0b7224 */ /* 0x000fce00078e0009 */
.L_x_670:
[----:B------:R-:W-:Y:S01]  /*a5b0*/  IMAD.MOV.U32 R4, RZ, RZ, R8 ;  /* 0x000000ffff047224 */ /* 0x000fe200078e0008 */
[----:B------:R0:W3:Y:S01]  /*a5c0*/  LDL R9, [R10] ;  /* 0x000000000a097983 */ /* 0x0000e20000100800 */
[----:B------:R-:W-:-:S05]  /*a5d0*/  IMAD.MOV.U32 R5, RZ, RZ, R11 ;  /* 0x000000ffff057224 */ /* 0x000fca00078e000b */
[----:B------:R-:W3:Y:S01]  /*a5e0*/  LDG.E R4, desc[UR36][R4.64] ;  /* 0x0000002404047981 */ /* 0x000ee2000c1e1900 */
[----:B------:R-:W-:Y:S01]  /*a5f0*/  IADD3 R0, PT, PT, R0, 0x1, RZ ;  /* 0x0000000100007810 */ /* 0x000fe20007ffe0ff */
[----:B0-----:R-:W-:Y:S01]  /*a600*/  VIADD R10, R10, 0x4 ;  /* 0x000000040a0a7836 */ /* 0x001fe20000000000 */
[----:B------:R-:W-:Y:S02]  /*a610*/  IADD3 R8, P1, PT, R8, 0x4, RZ ;  /* 0x0000000408087810 */ /* 0x000fe40007f3e0ff */
[----:B------:R-:W-:-:S03]  /*a620*/  ISETP.NE.AND P0, PT, R0, RZ, PT ;  /* 0x000000ff0000720c */ /* 0x000fc60003f05270 */
[----:B------:R-:W-:Y:S02]  /*a630*/  IMAD.X R11, RZ, RZ, R11, P1 ;  /* 0x000000ffff0b7224 */ /* 0x000fe400008e060b */
[----:B---3--:R-:W-:-:S08]  /*a640*/  IMAD R6, R9, R4, R6 ;  /* 0x0000000409067224 */ /* 0x008fd000078e0206 */
[----:B------:R-:W-:Y:S05]  /*a650*/  @P0 BRA `(.L_x_670) ;  /* 0xfffffffc00d40947 */ /* 0x000fea000383ffff */
.L_x_668:
[----:B------:R-:W-:Y:S05]  /*a660*/  BSYNC.RECONVERGENT B0 ;  /* 0x0000000000007941 */ /* 0x000fea0003800200 */
.L_x_666:
[----:B------:R-:W-:Y:S02]  /*a670*/  SHF.R.S32.HI R17, RZ, 0x1f, R6 ;  /* 0x0000001fff117819 */ /* 0x000fe40000011406 */
[----:B------:R-:W-:-:S07]  /*a680*/  MOV R16, R6 ;  /* 0x0000000600107202 */ /* 0x000fce0000000f00 */
.L_x_663:
[----:B------:R-:W-:Y:S02]  /*a690*/  ISETP.GE.AND P0, PT, R7, 0x1, PT ;  /* 0x000000010700780c */ /* 0x000fe40003f06270 */
[----:B---3--:R-:W-:-:S11]  /*a6a0*/  CS2R R8, SRZ ;  /* 0x0000000000087805 */ /* 0x008fd6000001ff00 */
        /* <DEDUP_REMOVED lines=12> */
[----:B-12-4-:R-:W-:Y:S01]  /*a770*/  IMAD.MOV R18, RZ, RZ, -R0 ;  /* 0x000000ffff127224 */ /* 0x016fe200078e0a00 */
[----:B0-----:R-:W-:-:S04]  /*a780*/  UIADD3 UR4, UP0, UPT, UR4, 0x20, URZ ;  /* 0x0000002004047890 */ /* 0x001fc8000ff1e0ff */
[----:B------:R-:W-:Y:S02]  /*a790*/  UIADD3.X UR5, UPT, UPT, URZ, UR5, URZ, UP0, !UPT ;  /* 0x00000005ff057290 */ /* 0x000fe400087fe4ff */
[----:B------:R-:W-:-:S04]  /*a7a0*/  MOV R9, UR4 ;  /* 0x0000000400097c02 */ /* 0x000fc80008000f00 */
[----:B------:R-:W-:-:S07]  /*a7b0*/  IMAD.U32 R10, RZ, RZ, UR5 ;  /* 0x00000005ff0a7e24 */ /* 0x000fce000f8e00ff */
.L_x_672:
        /* <DEDUP_REMOVED lines=19> */
[----:B------:R-:W5:Y:S01]  /*a8f0*/  LDG.E R22, desc[UR36][R4.64+0x4] ;  /* 0x0000042404167981 */ /* 0x000f62000c1e1900 */
[----:B------:R-:W-:-:S03]  /*a900*/  IMAD R8, R9, R24, R8 ;  /* 0x0000001809087224 */ /* 0x000fc600078e0208 */
[----:B------:R-:W5:Y:S04]  /*a910*/  LDG.E R21, desc[UR36][R4.64+0x8] ;  /* 0x0000082404157981 */ /* 0x000f68000c1e1900 */
        /* <DEDUP_REMOVED lines=23> */
.L_x_671:
[----:B------:R-:W-:Y:S05]  /*aa90*/  @!P2 BRA `(.L_x_673) ;  /* 0x0000000000f0a947 */ /* 0x000fea0003800000 */
[----:B------:R-:W-:Y:S02]  /*aaa0*/  ISETP.GE.U32.AND P0, PT, R20, 0x8, PT ;  /* 0x000000081400780c */ /* 0x000fe40003f06070 */
[----:B------:R-:W-:-:S04]  /*aab0*/  LOP3.LUT R22, R7, 0x7, RZ, 0xc0, !PT ;  /* 0x0000000707167812 */ /* 0x000fc800078ec0ff */
[----:B------:R-:W-:-:S07]  /*aac0*/  ISETP.NE.AND P1, PT, R22, RZ, PT ;  /* 0x000000ff1600720c */ /* 0x000fce0003f25270 */
[----:B------:R-:W-:Y:S06]  /*aad0*/  @!P0 BRA `(.L_x_674) ;  /* 0x0000000000588947 */ /* 0x000fec0003800000 */
[----:B------:R-:W0:Y:S01]  /*aae0*/  LDC.64 R4, c[0x0][0x3c8] ;  /* 0x0000f200ff047b82 */ /* 0x000e220000000a00 */
[----:B------:R-:W-:-:S05]  /*aaf0*/  IMAD R27, R0, 0x4, R1 ;  /* 0x00000004001b7824 */ /* 0x000fca00078e0201 */
[----:B------:R-:W3:Y:S04]  /*ab00*/  LDL.128 R8, [R27+0x70] ;  /* 0x000070001b087983 */ /* 0x000ee80000100c00 */
[----:B-12---:R-:W2:Y:S01]  /*ab10*/  LDL.128 R12, [R27+0x80] ;  /* 0x000080001b0c7983 */ /* 0x006ea20000100c00 */
[----:B0-----:R-:W-:-:S05]  /*ab20*/  IMAD.WIDE.U32 R4, R0, 0x4, R4 ;  /* 0x0000000400047825 */ /* 0x001fca00078e0004 */
[----:B------:R-:W3:Y:S04]  /*ab30*/  LDG.E R24, desc[UR36][R4.64] ;  /* 0x0000002404187981 */ /* 0x000ee8000c1e1900 */
[----:B------:R-:W5:Y:S04]  /*ab40*/  LDG.E R26, desc[UR36][R4.64+0x4] ;  /* 0x00000424041a7981 */ /* 0x000f68000c1e1900 */
[----:B------:R-:W2:Y:S04]  /*ab50*/  LDG.E R25, desc[UR36][R4.64+0x8] ;  /* 0x0000082404197981 */ /* 0x000ea8000c1e1900 */
[----:B----4-:R-:W4:Y:S04]  /*ab60*/  LDG.E R18, desc[UR36][R4.64+0xc] ;  /* 0x00000c2404127981 */ /* 0x010f28000c1e1900 */
[----:B------:R-:W4:Y:S04]  /*ab70*/  LDG.E R23, desc[UR36][R4.64+0x10] ;  /* 0x0000102404177981 */ /* 0x000f28000c1e1900 */
[----:B------:R-:W4:Y:S04]  /*ab80*/  LDG.E R6, desc[UR36][R4.64+0x14] ;  /* 0x0000142404067981 */ /* 0x000f28000c1e1900 */
[----:B------:R-:W4:Y:S04]  /*ab90*/  LDG.E R21, desc[UR36][R4.64+0x18] ;  /* 0x0000182404157981 */ /* 0x000f28000c1e1900 */
[----:B------:R-:W4:Y:S01]  /*aba0*/  LDG.E R20, desc[UR36][R4.64+0x1c] ;  /* 0x00001c2404147981 */ /* 0x000f22000c1e1900 */
[----:B------:R-:W-:-:S02]  /*abb0*/  VIADD R0, R0, 0x8 ;  /* 0x0000000800007836 */ /* 0x000fc40000000000 */
[----:B---3--:R-:W-:-:S04]  /*abc0*/  IMAD R8, R8, R24, R19 ;  /* 0x0000001808087224 */ /* 0x008fc800078e0213 */
[----:B-----5:R-:W-:-:S04]  /*abd0*/  IMAD R8, R26, R9, R8 ;  /* 0x000000091a087224 */ /* 0x020fc800078e0208 */
[----:B--2---:R-:W-:-:S04]  /*abe0*/  IMAD R8, R25, R10, R8 ;  /* 0x0000000a19087224 */ /* 0x004fc800078e0208 */
[----:B----4-:R-:W-:-:S04]  /*abf0*/  IMAD R8, R18, R11, R8 ;  /* 0x0000000b12087224 */ /* 0x010fc800078e0208 */
[----:B------:R-:W-:-:S04]  /*ac00*/  IMAD R8, R12, R23, R8 ;  /* 0x000000170c087224 */ /* 0x000fc800078e0208 */
[----:B------:R-:W-:-:S04]  /*ac10*/  IMAD R6, R6, R13, R8 ;  /* 0x0000000d06067224 */ /* 0x000fc800078e0208 */
[----:B------:R-:W-:-:S04]  /*ac20*/  IMAD R6, R21, R14, R6 ;  /* 0x0000000e15067224 */ /* 0x000fc800078e0206 */
[----:B------:R-:W-:-:S07]  /*ac30*/  IMAD R19, R20, R15, R6 ;  /* 0x0000000f14137224 */ /* 0x000fce00078e0206 */
.L_x_674:
[----:B------:R-:W-:Y:S04]  /*ac40*/  BSSY.RECONVERGENT B0, `(.L_x_673) ;  /* 0x0000021000007945 */ /* 0x000fe80003800200 */
[----:B------:R-:W-:Y:S05]  /*ac50*/  @!P1 BRA `(.L_x_675) ;  /* 0x00000000007c9947 */ /* 0x000fea0003800000 */
[----:B------:R-:W-:Y:S02]  /*ac60*/  ISETP.GE.U32.AND P0, PT, R22, 0x4, PT ;  /* 0x000000041600780c */ /* 0x000fe40003f06070 */
[----:B------:R-:W-:-:S04]  /*ac70*/  LOP3.LUT R8, R7, 0x3, RZ, 0xc0, !PT ;  /* 0x0000000307087812 */ /* 0x000fc800078ec0ff */
[----:B------:R-:W-:-:S07]  /*ac80*/  ISETP.NE.AND P1, PT, R8, RZ, PT ;  /* 0x000000ff0800720c */ /* 0x000fce0003f25270 */
[----:B------:R-:W-:Y:S06]  /*ac90*/  @!P0 BRA `(.L_x_676) ;  /* 0x0000000000348947 */ /* 0x000fec0003800000 */
[----:B------:R-:W0:Y:S01]  /*aca0*/  LDC.64 R4, c[0x0][0x3c8] ;  /* 0x0000f200ff047b82 */ /* 0x000e220000000a00 */
[C---:B------:R-:W-:Y:S01]  /*acb0*/  LEA R6, R0.reuse, R1, 0x2 ;  /* 0x0000000100067211 */ /* 0x040fe200078e10ff */
[----:B0-----:R-:W-:-:S05]  /*acc0*/  IMAD.WIDE.U32 R10, R0, 0x4, R4 ;  /* 0x00000004000a7825 */ /* 0x001fca00078e0004 */
[----:B------:R-:W3:Y:S04]  /*acd0*/  LDL.128 R4, [R6+0x70] ;  /* 0x0000700006047983 */ /* 0x000ee80000100c00 */
[----:B------:R-:W3:Y:S04]  /*ace0*/  LDG.E R9, desc[UR36][R10.64] ;  /* 0x000000240a097981 */ /* 0x000ee8000c1e1900 */
[----:B-12---:R-:W2:Y:S04]  /*acf0*/  LDG.E R12, desc[UR36][R10.64+0x4] ;  /* 0x000004240a0c7981 */ /* 0x006ea8000c1e1900 */
[----:B------:R-:W5:Y:S04]  /*ad00*/  LDG.E R13, desc[UR36][R10.64+0x8] ;  /* 0x000008240a0d7981 */ /* 0x000f68000c1e1900 */
[----:B------:R-:W4:Y:S01]  /*ad10*/  LDG.E R14, desc[UR36][R10.64+0xc] ;  /* 0x00000c240a0e7981 */ /* 0x000f22000c1e1900 */
[----:B------:R-:W-:-:S02]  /*ad20*/  VIADD R0, R0, 0x4 ;  /* 0x0000000400007836 */ /* 0x000fc40000000000 */
[----:B---3--:R-:W-:-:S04]  /*ad30*/  IMAD R4, R4, R9, R19 ;  /* 0x0000000904047224 */ /* 0x008fc800078e0213 */
[----:B--2---:R-:W-:-:S04]  /*ad40*/  IMAD R5, R12, R5, R4 ;  /* 0x000000050c057224 */ /* 0x004fc800078e0204 */
[----:B-----5:R-:W-:-:S04]  /*ad50*/  IMAD R4, R13, R6, R5 ;  /* 0x000000060d047224 */ /* 0x020fc800078e0205 */
[----:B----4-:R-:W-:-:S07]  /*ad60*/  IMAD R19, R14, R7, R4 ;  /* 0x000000070e137224 */ /* 0x010fce00078e0204 */
.L_x_676:
[----:B------:R-:W-:Y:S05]  /*ad70*/  @!P1 BRA `(.L_x_675) ;  /* 0x0000000000349947 */ /* 0x000fea0003800000 */
[----:B------:R-:W0:Y:S01]  /*ad80*/  LDC.64 R4, c[0x0][0x3c8] ;  /* 0x0000f200ff047b82 */ /* 0x000e220000000a00 */
[C---:B------:R-:W-:Y:S02]  /*ad90*/  IMAD R6, R0.reuse, 0x4, R3 ;  /* 0x0000000400067824 */ /* 0x040fe400078e0203 */
[----:B------:R-:W-:Y:S02]  /*ada0*/  IMAD.MOV R8, RZ, RZ, -R8 ;  /* 0x000000ffff087224 */ /* 0x000fe400078e0a08 */
[----:B0-----:R-:W-:-:S07]  /*adb0*/  IMAD.WIDE.U32 R4, R0, 0x4, R4 ;  /* 0x0000000400047825 */ /* 0x001fce00078e0004 */
.L_x_677:
[----:B------:R0:W3:Y:S04]  /*adc0*/  LDL R0, [R6] ;  /* 0x0000000006007983 */ /* 0x0000e80000100800 */
[----:B------:R5:W3:Y:S01]  /*add0*/  LDG.E R3, desc[UR36][R4.64] ;  /* 0x0000002404037981 */ /* 0x000ae2000c1e1900 */
[----:B------:R-:W-:Y:S01]  /*ade0*/  IADD3 R8, PT, PT, R8, 0x1, RZ ;  /* 0x0000000108087810 */ /* 0x000fe20007ffe0ff */
[----:B0-----:R-:W-:-:S03]  /*adf0*/  VIADD R6, R6, 0x4 ;  /* 0x0000000406067836 */ /* 0x001fc60000000000 */
[----:B------:R-:W-:Y:S02]  /*ae00*/  ISETP.NE.AND P0, PT, R8, RZ, PT ;  /* 0x000000ff0800720c */ /* 0x000fe40003f05270 */
[----:B-----5:R-:W-:-:S05]  /*ae10*/  IADD3 R4, P1, PT, R4, 0x4, RZ ;  /* 0x0000000404047810 */ /* 0x020fca0007f3e0ff */
[----:B------:R-:W-:Y:S02]  /*ae20*/  IMAD.X R5, RZ, RZ, R5, P1 ;  /* 0x000000ffff057224 */ /* 0x000fe400008e0605 */
[----:B---3--:R-:W-:-:S04]  /*ae30*/  IMAD R19, R0, R3, R19 ;  /* 0x0000000300137224 */ /* 0x008fc800078e0213 */
[----:B------:R-:W-:Y:S05]  /*ae40*/  @P0 BRA `(.L_x_677) ;  /* 0xfffffffc00dc0947 */ /* 0x000fea000383ffff */
.L_x_675:
[----:B------:R-:W-:Y:S05]  /*ae50*/  BSYNC.RECONVERGENT B0 ;  /* 0x0000000000007941 */ /* 0x000fea0003800200 */
.L_x_673:
[----:B------:R-:W-:Y:S02]  /*ae60*/  SHF.R.S32.HI R9, RZ, 0x1f, R19 ;  /* 0x0000001fff097819 */ /* 0x000fe40000011413 */
[----:B------:R-:W-:-:S07]  /*ae70*/  MOV R8, R19 ;  /* 0x0000001300087202 */ /* 0x000fce0000000f00 */
.L_x_646:
[----:B------:R-:W0:Y:S01]  /*ae80*/  LDC.64 R4, c[0x0][0x380] ;  /* 0x0000e000ff047b82 */ /* 0x000e220000000a00 */
[----:B------:R-:W3:Y:S02]  /*ae90*/  LDCU.64 UR4, c[0x0][0x388] ;  /* 0x00007100ff0477ac */ /* 0x000ee40008000a00 */
[----:B---3--:R-:W-:-:S04]  /*aea0*/  LEA R10, P0, R16, UR4, 0x2 ;  /* 0x00000004100a7c11 */ /* 0x008fc8000f8010ff */
[----:B------:R-:W-:Y:S01]  /*aeb0*/  LEA.HI.X R11, R16, UR5, R17, 0x2, P0 ;  /* 0x00000005100b7c11 */ /* 0x000fe200080f1411 */
[----:B0-----:R-:W-:Y:S01]  /*aec0*/  IMAD.WIDE R6, R2, 0x4, R4 ;  /* 0x0000000402067825 */ /* 0x001fe200078e0204 */
[----:B------:R-:W1:Y:S03]  /*aed0*/  LDCU.64 UR4, c[0x0][0x390] ;  /* 0x00007200ff0477ac */ /* 0x000e660008000a00 */
[----:B------:R-:W3:Y:S04]  /*aee0*/  LDG.E R3, desc[UR36][R10.64] ;  /* 0x000000240a037981 */ /* 0x000ee8000c1e1900 */
[----:B------:R-:W3:Y:S01]  /*aef0*/  LDG.E R6, desc[UR36][R6.64] ;  /* 0x0000002406067981 */ /* 0x000ee2000c1e1900 */
[----:B-12---:R-:W-:-:S04]  /*af00*/  LEA R12, P0, R8, UR4, 0x2 ;  /* 0x00000004080c7c11 */ /* 0x006fc8000f8010ff */
[----:B------:R-:W-:-:S05]  /*af10*/  LEA.HI.X R13, R8, UR5, R9, 0x2, P0 ;  /* 0x00000005080d7c11 */ /* 0x000fca00080f1409 */
[----:B------:R0:W5:Y:S01]  /*af20*/  LDG.E R0, desc[UR36][R12.64] ;  /* 0x000000240c007981 */ /* 0x000162000c1e1900 */
[----:B---3--:R-:W-:-:S05]  /*af30*/  FADD R8, R6, -R3 ;  /* 0x8000000306087221 */ /* 0x008fca0000000000 */
[----:B------:R-:W-:-:S13]  /*af40*/  FSETP.GEU.AND P0, PT, |R8|, 9.9999997171806853657e-10, PT ;  /* 0x3089705f0800780b */ /* 0x000fda0003f0e200 */
[----:B------:R-:W1:Y:S02]  /*af50*/  @P0 LDC.64 R8, c[0x0][0x398] ;  /* 0x0000e600ff080b82 */ /* 0x000e640000000a00 */
[----:B-1----:R-:W-:-:S05]  /*af60*/  @P0 IMAD.WIDE R8, R2, 0x4, R8 ;  /* 0x0000000402080825 */ /* 0x002fca00078e0208 */
[----:B------:R0:W-:Y:S01]  /*af70*/  @P0 STG.E desc[UR36][R8.64], RZ ;  /* 0x000000ff08000986 */ /* 0x0001e2000c101924 */
[----:B------:R-:W-:Y:S05]  /*af80*/  @P0 EXIT ;  /* 0x000000000000094d */ /* 0x000fea0003800000 */
[----:B------:R-:W1:Y:S01]  /*af90*/  LDC R24, c[0x0][0x3dc] ;  /* 0x0000f700ff187b82 */ /* 0x000e620000000800 */
[----:B------:R-:W-:Y:S01]  /*afa0*/  BSSY.RECONVERGENT B0, `(.L_x_678) ;  /* 0x0000286000007945 */ /* 0x000fe20003800200 */
[----:B-1----:R-:W-:-:S13]  /*afb0*/  ISETP.NE.AND P0, PT, R24, -0x1, PT ;  /* 0xffffffff1800780c */ /* 0x002fda0003f05270 */
[----:B------:R-:W-:Y:S05]  /*afc0*/  @P0 BRA `(.L_x_679) ;  /* 0x0000000c00480947 */ /* 0x000fea0003800000 */
[----:B------:R-:W1:Y:S01]  /*afd0*/  LDC R10, c[0x0][0x3e0] ;  /* 0x0000f800ff0a7b82 */ /* 0x000e620000000800 */
[----:B------:R-:W-:Y:S01]  /*afe0*/  IMAD.MOV.U32 R7, RZ, RZ, RZ ;  /* 0x000000ffff077224 */ /* 0x000fe200078e00ff */
[----:B-1----:R-:W-:-:S13]  /*aff0*/  ISETP.GE.AND P0, PT, R10, 0x1, PT ;  /* 0x000000010a00780c */ /* 0x002fda0003f06270 */
[----:B------:R-:W-:Y:S05]  /*b000*/  @!P0 BRA `(.L_x_680) ;  /* 0x0000002400fc8947 */ /* 0x000fea0003800000 */
[C---:B------:R-:W-:Y:S01]  /*b010*/  ISETP.GE.U32.AND P1, PT, R10.reuse, 0x10, PT ;  /* 0x000000100a00780c */ /* 0x040fe20003f26070 */
[----:B------:R-:W-:Y:S01]  /*b020*/  HFMA2 R7, -RZ, RZ, 0, 0 ;  /* 0x00000000ff077431 */ /* 0x000fe200000001ff */
[----:B------:R-:W-:Y:S01]  /*b030*/  LOP3.LUT R21, R10, 0xf, RZ, 0xc0, !PT ;  /* 0x0000000f0a157812 */ /* 0x000fe200078ec0ff */
[----:B------:R-:W-:-:S03]  /*b040*/  IMAD.MOV.U32 R11, RZ, RZ, RZ ;  /* 0x000000ffff0b7224 */ /* 0x000fc600078e00ff */
[----:B------:R-:W-:-:S07]  /*b050*/  ISETP.NE.AND P0, PT, R21, RZ, PT ;  /* 0x000000ff1500720c */ /* 0x000fce0003f05270 */
[----:B------:R-:W-:Y:S06]  /*b060*/  @!P1 BRA `(.L_x_681) ;  /* 0x00000004007c9947 */ /* 0x000fec0003800000 */
[----:B------:R-:W1:Y:S01]  /*b070*/  LDCU.64 UR4, c[0x0][0x380] ;  /* 0x00007000ff0477ac */ /* 0x000e620008000a00 */
[----:B------:R-:W-:Y:S01]  /*b080*/  LOP3.LUT R11, R10, 0x7ffffff0, RZ, 0xc0, !PT ;  /* 0x7ffffff00a0b7812 */ /* 0x000fe200078ec0ff */
[----:B------:R-:W-:Y:S01]  /*b090*/  BSSY.RECONVERGENT B1, `(.L_x_681) ;  /* 0x000005c000017945 */ /* 0x000fe20003800200 */
[----:B------:R-:W-:-:S03]  /*b0a0*/  IMAD.MOV.U32 R7, RZ, RZ, RZ ;  /* 0x000000ffff077224 */ /* 0x000fc600078e00ff */
[----:B------:R-:W-:Y:S01]  /*b0b0*/  IMAD.MOV R23, RZ, RZ, -R11 ;  /* 0x000000ffff177224 */ /* 0x000fe200078e0a0b */
[----:B-1----:R-:W-:-:S04]  /*b0c0*/  UIADD3 UR4, UP0, UPT, UR4, 0x20, URZ ;  /* 0x0000002004047890 */ /* 0x002fc8000ff1e0ff */
[----:B------:R-:W-:Y:S02]  /*b0d0*/  UIADD3.X UR5, UPT, UPT, URZ, UR5, URZ, UP0, !UPT ;  /* 0x00000005ff057290 */ /* 0x000fe400087fe4ff */
[----:B0-----:R-:W-:-:S04]  /*b0e0*/  MOV R8, UR4 ;  /* 0x0000000400087c02 */ /* 0x001fc80008000f00 */
[----:B------:R-:W-:-:S07]  /*b0f0*/  IMAD.U32 R9, RZ, RZ, UR5 ;  /* 0x00000005ff097e24 */ /* 0x000fce000f8e00ff */
.L_x_682:
[----:B------:R-:W2:Y:S04]  /*b100*/  LDG.E R13, desc[UR36][R8.64+-0x20] ;  /* 0xffffe024080d7981 */ /* 0x000ea8000c1e1900 */
[----:B------:R-:W3:Y:S04]  /*b110*/  LDG.E R17, desc[UR36][R8.64+-0x1c] ;  /* 0xffffe42408117981 */ /* 0x000ee8000c1e1900 */
[----:B------:R-:W3:Y:S04]  /*b120*/  LDG.E R28, desc[UR36][R8.64+-0x18] ;  /* 0xffffe824081c7981 */ /* 0x000ee8000c1e1900 */
[----:B------:R-:W3:Y:S04]  /*b130*/  LDG.E R12, desc[UR36][R8.64+-0x14] ;  /* 0xffffec24080c7981 */ /* 0x000ee8000c1e1900 */
[----:B------:R-:W3:Y:S04]  /*b140*/  LDG.E R14, desc[UR36][R8.64+-0x10] ;  /* 0xfffff024080e7981 */ /* 0x000ee8000c1e1900 */
[----:B------:R-:W3:Y:S04]  /*b150*/  LDG.E R26, desc[UR36][R8.64+-0xc] ;  /* 0xfffff424081a7981 */ /* 0x000ee8000c1e1900 */
[----:B------:R-:W3:Y:S04]  /*b160*/  LDG.E R24, desc[UR36][R8.64+-0x8] ;  /* 0xfffff82408187981 */ /* 0x000ee8000c1e1900 */
[----:B------:R-:W3:Y:S04]  /*b170*/  LDG.E R22, desc[UR36][R8.64+-0x4] ;  /* 0xfffffc2408167981 */ /* 0x000ee8000c1e1900 */
[----:B------:R-:W3:Y:S04]  /*b180*/  LDG.E R20, desc[UR36][R8.64] ;  /* 0x0000002408147981 */ /* 0x000ee8000c1e1900 */
[----:B----4-:R-:W4:Y:S04]  /*b190*/  LDG.E R18, desc[UR36][R8.64+0x4] ;  /* 0x0000042408127981 */ /* 0x010f28000c1e1900 */
[----:B------:R-:W4:Y:S01]  /*b1a0*/  LDG.E R16, desc[UR36][R8.64+0x8] ;  /* 0x0000082408107981 */ /* 0x000f22000c1e1900 */
[----:B------:R-:W-:-:S02]  /*b1b0*/  VIADD R19, R7, 0x1 ;  /* 0x0000000107137836 */ /* 0x000fc40000000000 */
[C---:B--2---:R-:W-:Y:S02]  /*b1c0*/  FADD R15, -R3.reuse, R13 ;  /* 0x0000000d030f7221 */ /* 0x044fe40000000100 */
[----:B------:R-:W2:Y:S01]  /*b1d0*/  LDG.E R13, desc[UR36][R8.64+0xc] ;  /* 0x00000c24080d7981 */ /* 0x000ea2000c1e1900 */
[----:B---3--:R-:W-:Y:S02]  /*b1e0*/  FADD R17, -R3, R17 ;  /* 0x0000001103117221 */ /* 0x008fe40000000100 */
[----:B------:R-:W-:Y:S02]  /*b1f0*/  FSETP.GEU.AND P1, PT, |R15|, 9.9999997171806853657e-10, PT ;  /* 0x3089705f0f00780b */ /* 0x000fe40003f2e200 */
[----:B------:R-:W3:Y:S01]  /*b200*/  LDG.E R15, desc[UR36][R8.64+0x10] ;  /* 0x00001024080f7981 */ /* 0x000ee2000c1e1900 */
[----:B------:R-:W-:-:S10]  /*b210*/  FSETP.GEU.AND P2, PT, |R17|, 9.9999997171806853657e-10, PT ;  /* 0x3089705f1100780b */ /* 0x000fd40003f4e200 */
[----:B------:R-:W-:Y:S02]  /*b220*/  @P1 IADD3 R19, PT, PT, R7, RZ, RZ ;  /* 0x000000ff07131210 */ /* 0x000fe40007ffe0ff */
[----:B------:R-:W3:Y:S03]  /*b230*/  LDG.E R7, desc[UR36][R8.64+0x14] ;  /* 0x0000142408077981 */ /* 0x000ee6000c1e1900 */
[----:B------:R-:W-:Y:S02]  /*b240*/  VIADD R17, R19, 0x1 ;  /* 0x0000000113117836 */ /* 0x000fe40000000000 */
[----:B------:R-:W-:Y:S02]  /*b250*/  @P2 IMAD.MOV R17, RZ, RZ, R19 ;  /* 0x000000ffff112224 */ /* 0x000fe400078e0213 */
[----:B------:R-:W3:Y:S01]  /*b260*/  LDG.E R19, desc[UR36][R8.64+0x18] ;  /* 0x0000182408137981 */ /* 0x000ee2000c1e1900 */
[----:B------:R-:W-:-:S05]  /*b270*/  FADD R28, -R3, R28 ;  /* 0x0000001c031c7221 */ /* 0x000fca0000000100 */
[----:B------:R-:W-:Y:S02]  /*b280*/  FSETP.GEU.AND P1, PT, |R28|, 9.9999997171806853657e-10, PT ;  /* 0x3089705f1c00780b */ /* 0x000fe40003f2e200 */
[----:B------:R0:W3:Y:S01]  /*b290*/  LDG.E R28, desc[UR36][R8.64+0x1c] ;  /* 0x00001c24081c7981 */ /* 0x0000e2000c1e1900 */
[C---:B------:R-:W-:Y:S01]  /*b2a0*/  FADD R12, -R3.reuse, R12 ;  /* 0x0000000c030c7221 */ /* 0x040fe20000000100 */
[C---:B------:R-:W-:Y:S01]  /*b2b0*/  FADD R14, -R3.reuse, R14 ;  /* 0x0000000e030e7221 */ /* 0x040fe20000000100 */
[C---:B------:R-:W-:Y:S01]  /*b2c0*/  FADD R26, -R3.reuse, R26 ;  /* 0x0000001a031a7221 */ /* 0x040fe20000000100 */
[C---:B------:R-:W-:Y:S01]  /*b2d0*/  FADD R24, -R3.reuse, R24 ;  /* 0x0000001803187221 */ /* 0x040fe20000000100 */
[C---:B------:R-:W-:Y:S01]  /*b2e0*/  FADD R22, -R3.reuse, R22 ;  /* 0x0000001603167221 */ /* 0x040fe20000000100 */
[----:B------:R-:W-:Y:S01]  /*b2f0*/  FSETP.GEU.AND P2, PT, |R12|, 9.9999997171806853657e-10, PT ;  /* 0x3089705f0c00780b */ /* 0x000fe20003f4e200 */
[----:B------:R-:W-:Y:S01]  /*b300*/  FADD R20, -R3, R20 ;  /* 0x0000001403147221 */ /* 0x000fe20000000100 */
[----:B------:R-:W-:Y:S01]  /*b310*/  IADD3 R12, PT, PT, R17, 0x1, RZ ;  /* 0x00000001110c7810 */ /* 0x000fe20007ffe0ff */
[C---:B----4-:R-:W-:Y:S01]  /*b320*/  FADD R18, -R3.reuse, R18 ;  /* 0x0000001203127221 */ /* 0x050fe20000000100 */
[----:B------:R-:W-:Y:S01]  /*b330*/  FADD R16, -R3, R16 ;  /* 0x0000001003107221 */ /* 0x000fe20000000100 */
[----:B------:R-:W-:Y:S01]  /*b340*/  @P1 IMAD.MOV R12, RZ, RZ, R17 ;  /* 0x000000ffff0c1224 */ /* 0x000fe200078e0211 */
[----:B------:R-:W-:Y:S01]  /*b350*/  FSETP.GEU.AND P1, PT, |R14|, 9.9999997171806853657e-10, PT ;  /* 0x3089705f0e00780b */ /* 0x000fe20003f2e200 */
[----:B------:R-:W-:Y:S01]  /*b360*/  VIADD R23, R23, 0x10 ;  /* 0x0000001017177836 */ /* 0x000fe20000000000 */
[----:B0-----:R-:W-:Y:S01]  /*b370*/  IADD3 R8, P3, PT, R8, 0x40, RZ ;  /* 0x0000004008087810 */ /* 0x001fe20007f7e0ff */
[----:B------:R-:W-:-:S04]  /*b380*/  VIADD R14, R12, 0x1 ;  /* 0x000000010c0e7836 */ /* 0x000fc80000000000 */
[----:B------:R-:W-:Y:S01]  /*b390*/  @P2 IADD3 R14, PT, PT, R12, RZ, RZ ;  /* 0x000000ff0c0e2210 */ /* 0x000fe20007ffe0ff */
[----:B------:R-:W-:Y:S01]  /*b3a0*/  IMAD.X R9, RZ, RZ, R9, P3 ;  /* 0x000000ffff097224 */ /* 0x000fe200018e0609 */
[----:B------:R-:W-:-:S03]  /*b3b0*/  FSETP.GEU.AND P2, PT, |R26|, 9.9999997171806853657e-10, PT ;  /* 0x3089705f1a00780b */ /* 0x000fc60003f4e200 */
[----:B------:R-:W-:Y:S02]  /*b3c0*/  VIADD R12, R14, 0x1 ;  /* 0x000000010e0c7836 */ /* 0x000fe40000000000 */
[----:B------:R-:W-:Y:S01]  /*b3d0*/  @P1 IMAD.MOV R12, RZ, RZ, R14 ;  /* 0x000000ffff0c1224 */ /* 0x000fe200078e020e */
[----:B------:R-:W-:-:S04]  /*b3e0*/  FSETP.GEU.AND P1, PT, |R24|, 9.9999997171806853657e-10, PT ;  /* 0x3089705f1800780b */ /* 0x000fc80003f2e200 */
[----:B------:R-:W-:-:S03]  /*b3f0*/  IADD3 R14, PT, PT, R12, 0x1, RZ ;  /* 0x000000010c0e7810 */ /* 0x000fc60007ffe0ff */
[----:B------:R-:W-:Y:S01]  /*b400*/  @P2 IMAD.MOV R14, RZ, RZ, R12 ;  /* 0x000000ffff0e2224 */ /* 0x000fe200078e020c */
[----:B------:R-:W-:-:S03]  /*b410*/  FSETP.GEU.AND P2, PT, |R22|, 9.9999997171806853657e-10, PT ;  /* 0x3089705f1600780b */ /* 0x000fc60003f4e200 */
[C---:B------:R-:W-:Y:S02]  /*b420*/  VIADD R12, R14.reuse, 0x1 ;  /* 0x000000010e0c7836 */ /* 0x040fe40000000000 */
[----:B------:R-:W-:Y:S02]  /*b430*/  @P1 IADD3 R12, PT, PT, R14, RZ, RZ ;  /* 0x000000ff0e0c1210 */ /* 0x000fe40007ffe0ff */
[----:B------:R-:W-:-:S03]  /*b440*/  FSETP.GEU.AND P1, PT, |R20|, 9.9999997171806853657e-10, PT ;  /* 0x3089705f1400780b */ /* 0x000fc60003f2e200 */
[----:B------:R-:W-:-:S03]  /*b450*/  VIADD R14, R12, 0x1 ;  /* 0x000000010c0e7836 */ /* 0x000fc60000000000 */
[----:B------:R-:W-:Y:S01]  /*b460*/  @P2 IMAD.MOV R14, RZ, RZ, R12 ;  /* 0x000000ffff0e2224 */ /* 0x000fe200078e020c */
[----:B------:R-:W-:-:S04]  /*b470*/  FSETP.GEU.AND P2, PT, |R18|, 9.9999997171806853657e-10, PT ;  /* 0x3089705f1200780b */ /* 0x000fc80003f4e200 */
[----:B------:R-:W-:Y:S02]  /*b480*/  IADD3 R12, PT, PT, R14, 0x1, RZ ;  /* 0x000000010e0c7810 */ /* 0x000fe40007ffe0ff */
[----:B------:R-:W-:Y:S01]  /*b490*/  @P1 IMAD.MOV R12, RZ, RZ, R14 ;  /* 0x000000ffff0c1224 */ /* 0x000fe200078e020e */
[----:B------:R-:W-:-:S03]  /*b4a0*/  FSETP.GEU.AND P1, PT, |R16|, 9.9999997171806853657e-10, PT ;  /* 0x3089705f1000780b */ /* 0x000fc60003f2e200 */
[----:B------:R-:W-:-:S03]  /*b4b0*/  VIADD R14, R12, 0x1 ;  /* 0x000000010c0e7836 */ /* 0x000fc60000000000 */
[----:B------:R-:W-:-:S05]  /*b4c0*/  @P2 IADD3 R14, PT, PT, R12, RZ, RZ ;  /* 0x000000ff0c0e2210 */ /* 0x000fca0007ffe0ff */
[----:B------:R-:W-:Y:S02]  /*b4d0*/  VIADD R12, R14, 0x1 ;  /* 0x000000010e0c7836 */ /* 0x000fe40000000000 */
[----:B------:R-:W-:Y:S02]  /*b4e0*/  @P1 IMAD.MOV R12, RZ, RZ, R14 ;  /* 0x000000ffff0c1224 */ /* 0x000fe400078e020e */
[----:B--2---:R-:W-:-:S05]  /*b4f0*/  FADD R13, -R3, R13 ;  /* 0x0000000d030d7221 */ /* 0x004fca0000000100 */
[----:B------:R-:W-:Y:S01]  /*b500*/  FSETP.GEU.AND P2, PT, |R13|, 9.9999997171806853657e-10, PT ;  /* 0x3089705f0d00780b */ /* 0x000fe20003f4e200 */
[----:B---3--:R-:W-:Y:S01]  /*b510*/  FADD R15, -R3, R15 ;  /* 0x0000000f030f7221 */ /* 0x008fe20000000100 */
[----:B------:R-:W-:-:S04]  /*b520*/  IADD3 R13, PT, PT, R12, 0x1, RZ ;  /* 0x000000010c0d7810 */ /* 0x000fc80007ffe0ff */
[----:B------:R-:W-:Y:S01]  /*b530*/  FSETP.GEU.AND P1, PT, |R15|, 9.9999997171806853657e-10, PT ;  /* 0x3089705f0f00780b */ /* 0x000fe20003f2e200 */
[----:B------:R-:W-:-:S06]  /*b540*/  FADD R7, -R3, R7 ;  /* 0x0000000703077221 */ /* 0x000fcc0000000100 */
[----:B------:R-:W-:Y:S01]  /*b550*/  @P2 IMAD.MOV R13, RZ, RZ, R12 ;  /* 0x000000ffff0d2224 */ /* 0x000fe200078e020c */
[----:B------:R-:W-:-:S03]  /*b560*/  FSETP.GEU.AND P2, PT, |R7|, 9.9999997171806853657e-10, PT ;  /* 0x3089705f0700780b */ /* 0x000fc60003f4e200 */
[----:B------:R-:W-:Y:S02]  /*b570*/  VIADD R7, R13, 0x1 ;  /* 0x000000010d077836 */ /* 0x000fe40000000000 */
[----:B------:R-:W-:Y:S01]  /*b580*/  FADD R19, -R3, R19 ;  /* 0x0000001303137221 */ /* 0x000fe20000000100 */
[----:B------:R-:W-:-:S04]  /*b590*/  @P1 IADD3 R7, PT, PT, R13, RZ, RZ ;  /* 0x000000ff0d071210 */ /* 0x000fc80007ffe0ff */
[----:B------:R-:W-:Y:S01]  /*b5a0*/  FSETP.GEU.AND P1, PT, |R19|, 9.9999997171806853657e-10, PT ;  /* 0x3089705f1300780b */ /* 0x000fe20003f2e200 */
[----:B------:R-:W-:Y:S02]  /*b5b0*/  VIADD R12, R7, 0x1 ;  /* 0x00000001070c7836 */ /* 0x000fe40000000000 */
[----:B------:R-:W-:Y:S01]  /*b5c0*/  FADD R28, -R3, R28 ;  /* 0x0000001c031c7221 */ /* 0x000fe20000000100 */
[----:B------:R-:W-:-:S04]  /*b5d0*/  @P2 IMAD.MOV R12, RZ, RZ, R7 ;  /* 0x000000ffff0c2224 */ /* 0x000fc800078e0207 */
[----:B------:R-:W-:Y:S02]  /*b5e0*/  FSETP.GEU.AND P2, PT, |R28|, 9.9999997171806853657e-10, PT ;  /* 0x3089705f1c00780b */ /* 0x000fe40003f4e200 */
[----:B------:R-:W-:-:S03]  /*b5f0*/  IADD3 R13, PT, PT, R12, 0x1, RZ ;  /* 0x000000010c0d7810 */ /* 0x000fc60007ffe0ff */
[----:B------:R-:W-:Y:S01]  /*b600*/  @P1 IMAD.MOV R13, RZ, RZ, R12 ;  /* 0x000000ffff0d1224 */ /* 0x000fe200078e020c */
[----:B------:R-:W-:-:S04]  /*b610*/  ISETP.NE.AND P1, PT, R23, RZ, PT ;  /* 0x000000ff1700720c */ /* 0x000fc80003f25270 */
[----:B------:R-:W-:-:S03]  /*b620*/  IADD3 R7, PT, PT, R13, 0x1, RZ ;  /* 0x000000010d077810 */ /* 0x000fc60007ffe0ff */
[----:B------:R-:W-:-:S06]  /*b630*/  @P2 IMAD.MOV R7, RZ, RZ, R13 ;  /* 0x000000ffff072224 */ /* 0x000fcc00078e020d */
[----:B------:R-:W-:Y:S05]  /*b640*/  @P1 BRA `(.L_x_682) ;  /* 0xfffffff800ac1947 */ /* 0x000fea000383ffff */
[----:B------:R-:W-:Y:S05]  /*b650*/  BSYNC.RECONVERGENT B1 ;  /* 0x0000000000017941 */ /* 0x000fea0003800200 */
.L_x_681:
[----:B------:R-:W-:Y:S04]  /*b660*/  BSSY.RECONVERGENT B1, `(.L_x_683) ;  /* 0x0000067000017945 */ /* 0x000fe80003800200 */
[----:B------:R-:W-:Y:S05]  /*b670*/  @!P0 BRA `(.L_x_684) ;  /* 0x0000000400948947 */ /* 0x000fea0003800000 */
[----:B------:R-:W-:Y:S02]  /*b680*/  ISETP.GE.U32.AND P1, PT, R21, 0x8, PT ;  /* 0x000000081500780c */ /* 0x000fe40003f26070 */
[----:B------:R-:W-:-:S04]  /*b690*/  LOP3.LUT R15, R10, 0x7, RZ, 0xc0, !PT ;  /* 0x000000070a0f7812 */ /* 0x000fc800078ec0ff */
[----:B------:R-:W-:-:S07]  /*b6a0*/  ISETP.NE.AND P0, PT, R15, RZ, PT ;  /* 0x000000ff0f00720c */ /* 0x000fce0003f05270 */
[----:B------:R-:W-:Y:S06]  /*b6b0*/  @!P1 BRA `(.L_x_685) ;  /* 0x0000000000a89947 */ /* 0x000fec0003800000 */
[----:B0-----:R-:W-:-:S05]  /*b6c0*/  IMAD.WIDE.U32 R8, R11, 0x4, R4 ;  /* 0x000000040b087825 */ /* 0x001fca00078e0004 */
[----:B------:R-:W2:Y:S04]  /*b6d0*/  LDG.E R16, desc[UR36][R8.64] ;  /* 0x0000002408107981 */ /* 0x000ea8000c1e1900 */
[----:B----4-:R-:W3:Y:S04]  /*b6e0*/  LDG.E R18, desc[UR36][R8.64+0x4] ;  /* 0x0000042408127981 */ /* 0x010ee8000c1e1900 */
[----:B------:R-:W4:Y:S04]  /*b6f0*/  LDG.E R20, desc[UR36][R8.64+0x8] ;  /* 0x0000082408147981 */ /* 0x000f28000c1e1900 */
[----:B------:R-:W4:Y:S04]  /*b700*/  LDG.E R22, desc[UR36][R8.64+0xc] ;  /* 0x00000c2408167981 */ /* 0x000f28000c1e1900 */
[----:B------:R-:W4:Y:S04]  /*b710*/  LDG.E R24, desc[UR36][R8.64+0x10] ;  /* 0x0000102408187981 */ /* 0x000f28000c1e1900 */
[----:B------:R-:W4:Y:S04]  /*b720*/  LDG.E R26, desc[UR36][R8.64+0x14] ;  /* 0x00001424081a7981 */ /* 0x000f28000c1e1900 */
[----:B------:R-:W4:Y:S04]  /*b730*/  LDG.E R12, desc[UR36][R8.64+0x18] ;  /* 0x00001824080c7981 */ /* 0x000f28000c1e1900 */
[----:B------:R0:W4:Y:S01]  /*b740*/  LDG.E R14, desc[UR36][R8.64+0x1c] ;  /* 0x00001c24080e7981 */ /* 0x000122000c1e1900 */
[----:B------:R-:W-:-:S02]  /*b750*/  IADD3 R13, PT, PT, R7, 0x1, RZ ;  /* 0x00000001070d7810 */ /* 0x000fc40007ffe0ff */
[----:B------:R-:W-:Y:S01]  /*b760*/  IADD3 R11, PT, PT, R11, 0x8, RZ ;  /* 0x000000080b0b7810 */ /* 0x000fe20007ffe0ff */
[C---:B--2---:R-:W-:Y:S01]  /*b770*/  FADD R16, -R3.reuse, R16 ;  /* 0x0000001003107221 */ /* 0x044fe20000000100 */
[----:B---3--:R-:W-:-:S04]  /*b780*/  FADD R18, -R3, R18 ;  /* 0x0000001203127221 */ /* 0x008fc80000000100 */
[----:B------:R-:W-:Y:S01]  /*b790*/  FSETP.GEU.AND P1, PT, |R16|, 9.9999997171806853657e-10, PT ;  /* 0x3089705f1000780b */ /* 0x000fe20003f2e200 */
[C---:B----4-:R-:W-:Y:S01]  /*b7a0*/  FADD R20, -R3.reuse, R20 ;  /* 0x0000001403147221 */ /* 0x050fe20000000100 */
[----:B------:R-:W-:Y:S01]  /*b7b0*/  FSETP.GEU.AND P2, PT, |R18|, 9.9999997171806853657e-10, PT ;  /* 0x3089705f1200780b */ /* 0x000fe20003f4e200 */
[C---:B------:R-:W-:Y:S01]  /*b7c0*/  FADD R22, -R3.reuse, R22 ;  /* 0x0000001603167221 */ /* 0x040fe20000000100 */
[----:B------:R-:W-:-:S09]  /*b7d0*/  FADD R24, -R3, R24 ;  /* 0x0000001803187221 */ /* 0x000fd20000000100 */
[----:B------:R-:W-:Y:S01]  /*b7e0*/  @P1 IMAD.MOV R13, RZ, RZ, R7 ;  /* 0x000000ffff0d1224 */ /* 0x000fe200078e0207 */
[----:B------:R-:W-:Y:S01]  /*b7f0*/  FSETP.GEU.AND P1, PT, |R20|, 9.9999997171806853657e-10, PT ;  /* 0x3089705f1400780b */ /* 0x000fe20003f2e200 */
[----:B------:R-:W-:Y:S02]  /*b800*/  FADD R26, -R3, R26 ;  /* 0x0000001a031a7221 */ /* 0x000fe40000000100 */
[C---:B------:R-:W-:Y:S01]  /*b810*/  VIADD R7, R13.reuse, 0x1 ;  /* 0x000000010d077836 */ /* 0x040fe20000000000 */
[----:B------:R-:W-:Y:S01]  /*b820*/  @P2 IADD3 R7, PT, PT, R13, RZ, RZ ;  /* 0x000000ff0d072210 */ /* 0x000fe20007ffe0ff */
[----:B------:R-:W-:Y:S01]  /*b830*/  FADD R12, -R3, R12 ;  /* 0x0000000c030c7221 */ /* 0x000fe20000000100 */
[----:B------:R-:W-:-:S03]  /*b840*/  FSETP.GEU.AND P2, PT, |R22|, 9.9999997171806853657e-10, PT ;  /* 0x3089705f1600780b */ /* 0x000fc60003f4e200 */
[----:B0-----:R-:W-:Y:S02]  /*b850*/  VIADD R8, R7, 0x1 ;  /* 0x0000000107087836 */ /* 0x001fe40000000000 */
[----:B------:R-:W-:Y:S02]  /*b860*/  FADD R14, -R3, R14 ;  /* 0x0000000e030e7221 */ /* 0x000fe40000000100 */
[----:B------:R-:W-:Y:S01]  /*b870*/  @P1 IMAD.MOV R8, RZ, RZ, R7 ;  /* 0x000000ffff081224 */ /* 0x000fe200078e0207 */
[----:B------:R-:W-:-:S04]  /*b880*/  FSETP.GEU.AND P1, PT, |R24|, 9.9999997171806853657e-10, PT ;  /* 0x3089705f1800780b */ /* 0x000fc80003f2e200 */
[----:B------:R-:W-:Y:S01]  /*b890*/  IADD3 R7, PT, PT, R8, 0x1, RZ ;  /* 0x0000000108077810 */ /* 0x000fe20007ffe0ff */
[----:B------:R-:W-:Y:S01]  /*b8a0*/  @P2 IMAD.MOV R7, RZ, RZ, R8 ;  /* 0x000000ffff072224 */ /* 0x000fe200078e0208 */
[----:B------:R-:W-:-:S03]  /*b8b0*/  FSETP.GEU.AND P2, PT, |R26|, 9.9999997171806853657e-10, PT ;  /* 0x3089705f1a00780b */ /* 0x000fc60003f4e200 */
[----:B------:R-:W-:-:S04]  /*b8c0*/  VIADD R8, R7, 0x1 ;  /* 0x0000000107087836 */ /* 0x000fc80000000000 */
[----:B------:R-:W-:Y:S02]  /*b8d0*/  @P1 IADD3 R8, PT, PT, R7, RZ, RZ ;  /* 0x000000ff07081210 */ /* 0x000fe40007ffe0ff */
[----:B------:R-:W-:-:S03]  /*b8e0*/  FSETP.GEU.AND P1, PT, |R12|, 9.9999997171806853657e-10, PT ;  /* 0x3089705f0c00780b */ /* 0x000fc60003f2e200 */
[----:B------:R-:W-:Y:S02]  /*b8f0*/  VIADD R7, R8, 0x1 ;  /* 0x0000000108077836 */ /* 0x000fe40000000000 */
[----:B------:R-:W-:Y:S01]  /*b900*/  @P2 IMAD.MOV R7, RZ, RZ, R8 ;  /* 0x000000ffff072224 */ /* 0x000fe200078e0208 */
[----:B------:R-:W-:-:S04]  /*b910*/  FSETP.GEU.AND P2, PT, |R14|, 9.9999997171806853657e-10, PT ;  /* 0x3089705f0e00780b */ /* 0x000fc80003f4e200 */
[----:B------:R-:W-:-:S03]  /*b920*/  IADD3 R8, PT, PT, R7, 0x1, RZ ;  /* 0x0000000107087810 */ /* 0x000fc60007ffe0ff */
[----:B------:R-:W-:-:S04]  /*b930*/  @P1 IMAD.MOV R8, RZ, RZ, R7 ;  /* 0x000000ffff081224 */ /* 0x000fc800078e0207 */
[----:B------:R-:W-:Y:S02]  /*b940*/  VIADD R7, R8, 0x1 ;  /* 0x0000000108077836 */ /* 0x000fe40000000000 */
[----:B------:R-:W-:-:S07]  /*b950*/  @P2 IMAD.MOV R7, RZ, RZ, R8 ;  /* 0x000000ffff072224 */ /* 0x000fce00078e0208 */
.L_x_685:
[----:B------:R-:W-:Y:S05]  /*b960*/  @!P0 BRA `(.L_x_684) ;  /* 0x0000000000d88947 */ /* 0x000fea0003800000 */
[----:B------:R-:W-:Y:S02]  /*b970*/  ISETP.GE.U32.AND P0, PT, R15, 0x4, PT ;  /* 0x000000040f00780c */ /* 0x000fe40003f06070 */
[----:B------:R-:W-:-:S04]  /*b980*/  LOP3.LUT R10, R10, 0x3, RZ, 0xc0, !PT ;  /* 0x000000030a0a7812 */ /* 0x000fc800078ec0ff */
[----:B------:R-:W-:-:S07]  /*b990*/  ISETP.NE.AND P1, PT, R10, RZ, PT ;  /* 0x000000ff0a00720c */ /* 0x000fce0003f25270 */
[----:B------:R-:W-:Y:S06]  /*b9a0*/  @!P0 BRA `(.L_x_686) ;  /* 0x0000000000588947 */ /* 0x000fec0003800000 */
[----:B0-----:R-:W-:-:S05]  /*b9b0*/  IMAD.WIDE.U32 R8, R11, 0x4, R4 ;  /* 0x000000040b087825 */ /* 0x001fca00078e0004 */
[----:B------:R-:W2:Y:S04]  /*b9c0*/  LDG.E R12, desc[UR36][R8.64] ;  /* 0x00000024080c7981 */ /* 0x000ea8000c1e1900 */
[----:B------:R-:W3:Y:S04]  /*b9d0*/  LDG.E R14, desc[UR36][R8.64+0x4] ;  /* 0x00000424080e7981 */ /* 0x000ee8000c1e1900 */
[----:B------:R-:W3:Y:S04]  /*b9e0*/  LDG.E R16, desc[UR36][R8.64+0x8] ;  /* 0x0000082408107981 */ /* 0x000ee8000c1e1900 */
[----:B----4-:R-:W4:Y:S01]  /*b9f0*/  LDG.E R18, desc[UR36][R8.64+0xc] ;  /* 0x00000c2408127981 */ /* 0x010f22000c1e1900 */
[----:B------:R-:W-:Y:S01]  /*ba00*/  IADD3 R11, PT, PT, R11, 0x4, RZ ;  /* 0x000000040b0b7810 */ /* 0x000fe20007ffe0ff */
[C---:B--2---:R-:W-:Y:S01]  /*ba10*/  FADD R12, -R3.reuse, R12 ;  /* 0x0000000c030c7221 */ /* 0x044fe20000000100 */
[----:B---3--:R-:W-:-:S04]  /*ba20*/  FADD R14, -R3, R14 ;  /* 0x0000000e030e7221 */ /* 0x008fc80000000100 */
[----:B------:R-:W-:Y:S01]  /*ba30*/  FSETP.GEU.AND P0, PT, |R12|, 9.9999997171806853657e-10, PT ;  /* 0x3089705f0c00780b */ /* 0x000fe20003f0e200 */
[----:B------:R-:W-:Y:S02]  /*ba40*/  VIADD R12, R7, 0x1 ;  /* 0x00000001070c7836 */ /* 0x000fe40000000000 */
[C---:B------:R-:W-:Y:S01]  /*ba50*/  FADD R16, -R3.reuse, R16 ;  /* 0x0000001003107221 */ /* 0x040fe20000000100 */
[----:B------:R-:W-:Y:S01]  /*ba60*/  FSETP.GEU.AND P2, PT, |R14|, 9.9999997171806853657e-10, PT ;  /* 0x3089705f0e00780b */ /* 0x000fe20003f4e200 */
[----:B----4-:R-:W-:-:S08]  /*ba70*/  FADD R18, -R3, R18 ;  /* 0x0000001203127221 */ /* 0x010fd00000000100 */
        /* <DEDUP_REMOVED lines=9> */
.L_x_686:
[----:B------:R-:W-:Y:S05]  /*bb10*/  @!P1 BRA `(.L_x_684) ;  /* 0x00000000006c9947 */ /* 0x000fea0003800000 */
[----:B------:R-:W-:-:S05]  /*bb20*/  IMAD.WIDE.U32 R4, R11, 0x4, R4 ;  /* 0x000000040b047825 */ /* 0x000fca00078e0004 */
[----:B0-----:R-:W2:Y:S01]  /*bb30*/  LDG.E R8, desc[UR36][R4.64] ;  /* 0x0000002404087981 */ /* 0x001ea2000c1e1900 */
[----:B------:R-:W-:Y:S02]  /*bb40*/  IADD3 R10, PT, PT, -R10, 0x1, RZ ;  /* 0x000000010a0a7810 */ /* 0x000fe40007ffe1ff */
[----:B------:R-:W-:Y:S02]  /*bb50*/  IADD3 R9, P2, PT, R4, 0x4, RZ ;  /* 0x0000000404097810 */ /* 0x000fe40007f5e0ff */
[----:B------:R-:W-:-:S03]  /*bb60*/  ISETP.NE.AND P1, PT, R10, RZ, PT ;  /* 0x000000ff0a00720c */ /* 0x000fc60003f25270 */
[----:B------:R-:W-:Y:S02]  /*bb70*/  IMAD.X R11, RZ, RZ, R5, P2 ;  /* 0x000000ffff0b7224 */ /* 0x000fe400010e0605 */
[----:B--2---:R-:W-:-:S05]  /*bb80*/  FADD R8, -R3, R8 ;  /* 0x0000000803087221 */ /* 0x004fca0000000100 */
[----:B------:R-:W-:Y:S01]  /*bb90*/  FSETP.GEU.AND P0, PT, |R8|, 9.9999997171806853657e-10, PT ;  /* 0x3089705f0800780b */ /* 0x000fe20003f0e200 */
[----:B------:R-:W-:-:S12]  /*bba0*/  VIADD R8, R7, 0x1 ;  /* 0x0000000107087836 */ /* 0x000fd80000000000 */
[----:B------:R-:W-:-:S05]  /*bbb0*/  @P0 IADD3 R8, PT, PT, R7, RZ, RZ ;  /* 0x000000ff07080210 */ /* 0x000fca0007ffe0ff */
[----:B------:R-:W-:Y:S01]  /*bbc0*/  IMAD.MOV.U32 R7, RZ, RZ, R8 ;  /* 0x000000ffff077224 */ /* 0x000fe200078e0008 */
[----:B------:R-:W-:Y:S06]  /*bbd0*/  @!P1 BRA `(.L_x_684) ;  /* 0x00000000003c9947 */ /* 0x000fec0003800000 */
[----:B------:R-:W-:Y:S01]  /*bbe0*/  MOV R12, R9 ;  /* 0x00000009000c7202 */ /* 0x000fe20000000f00 */
[----:B------:R-:W-:-:S07]  /*bbf0*/  IMAD.MOV.U32 R8, RZ, RZ, R10 ;  /* 0x000000ffff087224 */ /* 0x000fce00078e000a */
.L_x_687:
[----:B------:R-:W-:Y:S01]  /*bc00*/  IMAD.MOV.U32 R4, RZ, RZ, R12 ;  /* 0x000000ffff047224 */ /* 0x000fe200078e000c */
[----:B------:R-:W-:-:S05]  /*bc10*/  MOV R5, R11 ;  /* 0x0000000b00057202 */ /* 0x000fca0000000f00 */
[----:B------:R-:W2:Y:S01]  /*bc20*/  LDG.E R4, desc[UR36][R4.64] ;  /* 0x0000002404047981 */ /* 0x000ea2000c1e1900 */
[----:B------:R-:W-:Y:S01]  /*bc30*/  VIADD R8, R8, 0x1 ;  /* 0x0000000108087836 */ /* 0x000fe20000000000 */
[----:B------:R-:W-:-:S04]  /*bc40*/  IADD3 R12, P2, PT, R12, 0x4, RZ ;  /* 0x000000040c0c7810 */ /* 0x000fc80007f5e0ff */
[----:B------:R-:W-:Y:S01]  /*bc50*/  ISETP.NE.AND P1, PT, R8, RZ, PT ;  /* 0x000000ff0800720c */ /* 0x000fe20003f25270 */
[----:B------:R-:W-:Y:S02]  /*bc60*/  IMAD.X R11, RZ, RZ, R11, P2 ;  /* 0x000000ffff0b7224 */ /* 0x000fe400010e060b */
[----:B--2---:R-:W-:-:S05]  /*bc70*/  FADD R9, -R3, R4 ;  /* 0x0000000403097221 */ /* 0x004fca0000000100 */
[----:B------:R-:W-:Y:S01]  /*bc80*/  FSETP.GEU.AND P0, PT, |R9|, 9.9999997171806853657e-10, PT ;  /* 0x3089705f0900780b */ /* 0x000fe20003f0e200 */
[----:B------:R-:W-:-:S12]  /*bc90*/  VIADD R9, R7, 0x1 ;  /* 0x0000000107097836 */ /* 0x000fd80000000000 */
[----:B------:R-:W-:-:S05]  /*bca0*/  @P0 IADD3 R9, PT, PT, R7, RZ, RZ ;  /* 0x000000ff07090210 */ /* 0x000fca0007ffe0ff */
[----:B------:R-:W-:Y:S01]  /*bcb0*/  IMAD.MOV.U32 R7, RZ, RZ, R9 ;  /* 0x000000ffff077224 */ /* 0x000fe200078e0009 */
[----:B------:R-:W-:Y:S06]  /*bcc0*/  @P1 BRA `(.L_x_687) ;  /* 0xfffffffc00cc1947 */ /* 0x000fec000383ffff */
.L_x_684:
[----:B------:R-:W-:Y:S05]  /*bcd0*/  BSYNC.RECONVERGENT B1 ;  /* 0x0000000000017941 */ /* 0x000fea0003800200 */
.L_x_683:
[----:B------:R-:W-:Y:S05]  /*bce0*/  BRA `(.L_x_680) ;  /* 0x0000001800c47947 */ /* 0x000fea0003800000 */
.L_x_679:
[----:B0-----:R-:W0:Y:S08]  /*bcf0*/  LDC.64 R8, c[0x0][0x3a0] ;  /* 0x0000e800ff087b82 */ /* 0x001e300000000a00 */
[----:B------:R-:W1:Y:S08]  /*bd00*/  LDC.64 R22, c[0x0][0x3b8] ;  /* 0x0000ee00ff167b82 */ /* 0x000e700000000a00 */
[----:B------:R-:W2:Y:S01]  /*bd10*/  LDC R7, c[0x0][0x3d0] ;  /* 0x0000f400ff077b82 */ /* 0x000ea20000000800 */
[----:B0-----:R-:W-:-:S05]  /*bd20*/  IMAD.WIDE R8, R24, 0x4, R8 ;  /* 0x0000000418087825 */ /* 0x001fca00078e0208 */
[----:B------:R0:W5:Y:S01]  /*bd30*/  LDG.E R4, desc[UR36][R8.64] ;  /* 0x0000002408047981 */ /* 0x000162000c1e1900 */
[----:B-1----:R-:W-:-:S05]  /*bd40*/  IMAD.WIDE R10, R24, 0x4, R22 ;  /* 0x00000004180a7825 */ /* 0x002fca00078e0216 */
[----:B------:R0:W5:Y:S01]  /*bd50*/  LDG.E R5, desc[UR36][R10.64] ;  /* 0x000000240a057981 */ /* 0x000162000c1e1900 */
[----:B--2---:R-:W-:-:S13]  /*bd60*/  ISETP.GE.AND P0, PT, R7, 0x1, PT ;  /* 0x000000010700780c */ /* 0x004fda0003f06270 */
[----:B0-----:R-:W-:Y:S05]  /*bd70*/  @!P0 BRA `(.L_x_688) ;  /* 0x0000000c00388947 */ /* 0x001fea0003800000 */
[C---:B------:R-:W-:Y:S01]  /*bd80*/  IADD3 R8, PT, PT, R7.reuse, -0x1, RZ ;  /* 0xffffffff07087810 */ /* 0x040fe20007ffe0ff */
[----:B------:R-:W-:Y:S01]  /*bd90*/  IMAD.MOV.U32 R27, RZ, RZ, RZ ;  /* 0x000000ffff1b7224 */ /* 0x000fe200078e00ff */
[----:B------:R-:W-:Y:S02]  /*bda0*/  LOP3.LUT R20, R7, 0xf, RZ, 0xc0, !PT ;  /* 0x0000000f07147812 */ /* 0x000fe400078ec0ff */
[----:B------:R-:W-:Y:S02]  /*bdb0*/  ISETP.GE.U32.AND P1, PT, R8, 0xf, PT ;  /* 0x0000000f0800780c */ /* 0x000fe40003f26070 */
[----:B------:R-:W-:-:S11]  /*bdc0*/  ISETP.NE.AND P0, PT, R20, RZ, PT ;  /* 0x000000ff1400720c */ /* 0x000fd60003f05270 */
[----:B------:R-:W-:Y:S05]  /*bdd0*/  @!P1 BRA `(.L_x_689) ;  /* 0x00000000004c9947 */ /* 0x000fea0003800000 */
[----:B------:R-:W-:Y:S01]  /*bde0*/  LOP3.LUT R27, R7, 0x7ffffff0, RZ, 0xc0, !PT ;  /* 0x7ffffff0071b7812 */ /* 0x000fe200078ec0ff */
[----:B------:R-:W-:Y:S01]  /*bdf0*/  BSSY.RECONVERGENT B1, `(.L_x_689) ;  /* 0x0000011000017945 */ /* 0x000fe20003800200 */
[C---:B------:R-:W-:Y:S01]  /*be00*/  VIADD R21, R1.reuse, 0x20 ;  /* 0x0000002001157836 */ /* 0x040fe20000000000 */
[----:B------:R-:W-:Y:S02]  /*be10*/  IADD3 R25, PT, PT, R1, 0xb0, RZ ;  /* 0x000000b001197810 */ /* 0x000fe40007ffe0ff */
[----:B------:R-:W-:-:S07]  /*be20*/  IMAD.MOV R26, RZ, RZ, -R27 ;  /* 0x000000ffff1a7224 */ /* 0x000fce00078e0a1b */
.L_x_690:
[----:B------:R-:W2:Y:S04]  /*be30*/  LDL.128 R8, [R21+-0x20] ;  /* 0xffffe00015087983 */ /* 0x000ea80000100c00 */
[----:B--2---:R0:W-:Y:S04]  /*be40*/  STL.128 [R25+-0x20], R8 ;  /* 0xffffe00819007387 */ /* 0x0041e80000100c00 */
[----:B0-----:R-:W2:Y:S04]  /*be50*/  LDL.128 R8, [R21+-0x10] ;  /* 0xfffff00015087983 */ /* 0x001ea80000100c00 */
[----:B--2---:R-:W-:Y:S04]  /*be60*/  STL.128 [R25+-0x10], R8 ;  /* 0xfffff00819007387 */ /* 0x004fe80000100c00 */
[----:B------:R-:W2:Y:S01]  /*be70*/  LDL.128 R12, [R21] ;  /* 0x00000000150c7983 */ /* 0x000ea20000100c00 */
[----:B------:R-:W-:-:S05]  /*be80*/  VIADD R26, R26, 0x10 ;  /* 0x000000101a1a7836 */ /* 0x000fca0000000000 */
[----:B------:R-:W-:Y:S01]  /*be90*/  ISETP.NE.AND P2, PT, R26, RZ, PT ;  /* 0x000000ff1a00720c */ /* 0x000fe20003f45270 */
[----:B--2---:R-:W-:Y:S04]  /*bea0*/  STL.128 [R25], R12 ;  /* 0x0000000c19007387 */ /* 0x004fe80000100c00 */
[----:B----4-:R0:W2:Y:S02]  /*beb0*/  LDL.128 R16, [R21+0x10] ;  /* 0x0000100015107983 */ /* 0x0100a40000100c00 */
[----:B0-----:R-:W-:Y:S02]  /*bec0*/  IADD3 R21, PT, PT, R21, 0x40, RZ ;  /* 0x0000004015157810 */ /* 0x001fe40007ffe0ff */
[----:B--2---:R0:W-:Y:S02]  /*bed0*/  STL.128 [R25+0x10], R16 ;  /* 0x0000101019007387 */ /* 0x0041e40000100c00 */
[----:B0-----:R-:W-:-:S02]  /*bee0*/  VIADD R25, R25, 0x40 ;  /* 0x0000004019197836 */ /* 0x001fc40000000000 */
[----:B------:R-:W-:Y:S05]  /*bef0*/  @P2 BRA `(.L_x_690) ;  /* 0xfffffffc00cc2947 */ /* 0x000fea000383ffff */
[----:B------:R-:W-:Y:S05]  /*bf00*/  BSYNC.RECONVERGENT B1 ;  /* 0x0000000000017941 */ /* 0x000fea0003800200 */
.L_x_689:
[----:B------:R-:W-:Y:S01]  /*bf10*/  VIADD R8, R1, 0x90 ;  /* 0x0000009001087836 */ /* 0x000fe20000000000 */
[----:B------:R-:W-:Y:S06]  /*bf20*/  @!P0 BRA `(.L_x_691) ;  /* 0x0000000000c88947 */ /* 0x000fec0003800000 */
[----:B------:R-:W-:Y:S02]  /*bf30*/  ISETP.GE.U32.AND P2, PT, R20, 0x8, PT ;  /* 0x000000081400780c */ /* 0x000fe40003f46070 */
[----:B------:R-:W-:-:S04]  /*bf40*/  LOP3.LUT R15, R7, 0x7, RZ, 0xc0, !PT ;  /* 0x00000007070f7812 */ /* 0x000fc800078ec0ff */
[----:B------:R-:W-:-:S07]  /*bf50*/  ISETP.NE.AND P3, PT, R15, RZ, PT ;  /* 0x000000ff0f00720c */ /* 0x000fce0003f65270 */
[----:B------:R-:W-:Y:S06]  /*bf60*/  @!P2 BRA `(.L_x_692) ;  /* 0x000000000048a947 */ /* 0x000fec0003800000 */
[----:B------:R-:W-:-:S05]  /*bf70*/  LEA R9, R27, R1, 0x2 ;  /* 0x000000011b097211 */ /* 0x000fca00078e10ff */
[----:B------:R-:W2:Y:S04]  /*bf80*/  LDL R10, [R9] ;  /* 0x00000000090a7983 */ /* 0x000ea80000100800 */
[----:B------:R-:W3:Y:S04]  /*bf90*/  LDL R12, [R9+0x4] ;  /* 0x00000400090c7983 */ /* 0x000ee80000100800 */
[----:B------:R-:W3:Y:S04]  /*bfa0*/  LDL R14, [R9+0x8] ;  /* 0x00000800090e7983 */ /* 0x000ee80000100800 */
[----:B------:R-:W3:Y:S04]  /*bfb0*/  LDL R16, [R9+0xc] ;  /* 0x00000c0009107983 */ /* 0x000ee80000100800 */
[----:B----4-:R-:W4:Y:S04]  /*bfc0*/  LDL R18, [R9+0x10] ;  /* 0x0000100009127983 */ /* 0x010f280000100800 */
[----:B------:R-:W4:Y:S04]  /*bfd0*/  LDL R26, [R9+0x14] ;  /* 0x00001400091a7983 */ /* 0x000f280000100800 */
[----:B------:R-:W4:Y:S04]  /*bfe0*/  LDL R28, [R9+0x18] ;  /* 0x00001800091c7983 */ /* 0x000f280000100800 */
[----:B------:R-:W4:Y:S01]  /*bff0*/  LDL R11, [R9+0x1c] ;  /* 0x00001c00090b7983 */ /* 0x000f220000100800 */
[----:B------:R-:W-:-:S03]  /*c000*/  VIADD R27, R27, 0x8 ;  /* 0x000000081b1b7836 */ /* 0x000fc60000000000 */
[----:B--2---:R0:W-:Y:S04]  /*c010*/  STL [R9+0x90], R10 ;  /* 0x0000900a09007387 */ /* 0x0041e80000100800 */
[----:B---3--:R0:W-:Y:S04]  /*c020*/  STL [R9+0x94], R12 ;  /* 0x0000940c09007387 */ /* 0x0081e80000100800 */
[----:B------:R0:W-:Y:S04]  /*c030*/  STL [R9+0x98], R14 ;  /* 0x0000980e09007387 */ /* 0x0001e80000100800 */
[----:B------:R0:W-:Y:S04]  /*c040*/  STL [R9+0x9c], R16 ;  /* 0x00009c1009007387 */ /* 0x0001e80000100800 */
[----:B----4-:R0:W-:Y:S04]  /*c050*/  STL [R9+0xa0], R18 ;  /* 0x0000a01209007387 */ /* 0x0101e80000100800 */
[----:B------:R0:W-:Y:S04]  /*c060*/  STL [R9+0xa4], R26 ;  /* 0x0000a41a09007387 */ /* 0x0001e80000100800 */
[----:B------:R0:W-:Y:S04]  /*c070*/  STL [R9+0xa8], R28 ;  /* 0x0000a81c09007387 */ /* 0x0001e80000100800 */
[----:B------:R0:W-:Y:S02]  /*c080*/  STL [R9+0xac], R11 ;  /* 0x0000ac0b09007387 */ /* 0x0001e40000100800 */
.L_x_692:
[----:B------:R-:W-:Y:S04]  /*c090*/  BSSY.RECONVERGENT B1, `(.L_x_691) ;  /* 0x000001b000017945 */ /* 0x000fe80003800200 */
[----:B------:R-:W-:Y:S05]  /*c0a0*/  @!P3 BRA `(.L_x_693) ;  /* 0x000000000064b947 */ /* 0x000fea0003800000 */
[----:B------:R-:W-:Y:S02]  /*c0b0*/  ISETP.GE.U32.AND P2, PT, R15, 0x4, PT ;  /* 0x000000040f00780c */ /* 0x000fe40003f46070 */
[----:B------:R-:W-:-:S04]  /*c0c0*/  LOP3.LUT R13, R7, 0x3, RZ, 0xc0, !PT ;  /* 0x00000003070d7812 */ /* 0x000fc800078ec0ff */
[----:B------:R-:W-:-:S07]  /*c0d0*/  ISETP.NE.AND P3, PT, R13, RZ, PT ;  /* 0x000000ff0d00720c */ /* 0x000fce0003f65270 */
[----:B------:R-:W-:Y:S06]  /*c0e0*/  @!P2 BRA `(.L_x_694) ;  /* 0x000000000028a947 */ /* 0x000fec0003800000 */
[----:B0-----:R-:W-:-:S05]  /*c0f0*/  IMAD R14, R27, 0x4, R1 ;  /* 0x000000041b0e7824 */ /* 0x001fca00078e0201 */
[----:B------:R-:W2:Y:S04]  /*c100*/  LDL R9, [R14] ;  /* 0x000000000e097983 */ /* 0x000ea80000100800 */
[----:B------:R-:W3:Y:S04]  /*c110*/  LDL R10, [R14+0x4] ;  /* 0x000004000e0a7983 */ /* 0x000ee80000100800 */
[----:B------:R-:W4:Y:S04]  /*c120*/  LDL R11, [R14+0x8] ;  /* 0x000008000e0b7983 */ /* 0x000f280000100800 */
[----:B------:R-:W4:Y:S01]  /*c130*/  LDL R12, [R14+0xc] ;  /* 0x00000c000e0c7983 */ /* 0x000f220000100800 */
[----:B------:R-:W-:-:S03]  /*c140*/  IADD3 R27, PT, PT, R27, 0x4, RZ ;  /* 0x000000041b1b7810 */ /* 0x000fc60007ffe0ff */
[----:B--2---:R1:W-:Y:S04]  /*c150*/  STL [R14+0x90], R9 ;  /* 0x000090090e007387 */ /* 0x0043e80000100800 */
[----:B---3--:R1:W-:Y:S04]  /*c160*/  STL [R14+0x94], R10 ;  /* 0x0000940a0e007387 */ /* 0x0083e80000100800 */
[----:B----4-:R1:W-:Y:S04]  /*c170*/  STL [R14+0x98], R11 ;  /* 0x0000980b0e007387 */ /* 0x0103e80000100800 */
[----:B------:R1:W-:Y:S02]  /*c180*/  STL [R14+0x9c], R12 ;  /* 0x00009c0c0e007387 */ /* 0x0003e40000100800 */
.L_x_694:
[----:B------:R-:W-:Y:S05]  /*c190*/  @!P3 BRA `(.L_x_693) ;  /* 0x000000000028b947 */ /* 0x000fea0003800000 */
[C---:B01----:R-:W-:Y:S02]  /*c1a0*/  IMAD R10, R27.reuse, 0x4, R8 ;  /* 0x000000041b0a7824 */ /* 0x043fe400078e0208 */
[----:B------:R-:W-:Y:S02]  /*c1b0*/  IMAD R27, R27, 0x4, R1 ;  /* 0x000000041b1b7824 */ /* 0x000fe400078e0201 */
[----:B------:R-:W-:-:S07]  /*c1c0*/  IMAD.MOV R8, RZ, RZ, -R13 ;  /* 0x000000ffff087224 */ /* 0x000fce00078e0a0d */
.L_x_695:
[----:B------:R0:W2:Y:S01]  /*c1d0*/  LDL R9, [R27] ;  /* 0x000000001b097983 */ /* 0x0000a20000100800 */
[----:B------:R-:W-:-:S05]  /*c1e0*/  VIADD R8, R8, 0x1 ;  /* 0x0000000108087836 */ /* 0x000fca0000000000 */
[----:B------:R-:W-:Y:S02]  /*c1f0*/  ISETP.NE.AND P2, PT, R8, RZ, PT ;  /* 0x000000ff0800720c */ /* 0x000fe40003f45270 */
[----:B0-----:R-:W-:Y:S01]  /*c200*/  IADD3 R27, PT, PT, R27, 0x4, RZ ;  /* 0x000000041b1b7810 */ /* 0x001fe20007ffe0ff */
[----:B--2---:R0:W-:Y:S02]  /*c210*/  STL [R10], R9 ;  /* 0x000000090a007387 */ /* 0x0041e40000100800 */
[----:B0-----:R-:W-:-:S08]  /*c220*/  VIADD R10, R10, 0x4 ;  /* 0x000000040a0a7836 */ /* 0x001fd00000000000 */
[----:B------:R-:W-:Y:S05]  /*c230*/  @P2 BRA `(.L_x_695) ;  /* 0xfffffffc00e42947 */ /* 0x000fea000383ffff */
.L_x_693:
[----:B------:R-:W-:Y:S05]  /*c240*/  BSYNC.RECONVERGENT B1 ;  /* 0x0000000000017941 */ /* 0x000fea0003800200 */
.L_x_691:
[----:B------:R-:W-:Y:S02]  /*c250*/  IMAD R24, R24, 0x4, R1 ;  /* 0x0000000418187824 */ /* 0x000fe400078e0201 */
[----:B0-----:R-:W-:Y:S02]  /*c260*/  HFMA2 R16, -RZ, RZ, 0, 0 ;  /* 0x00000000ff107431 */ /* 0x001fe400000001ff */
[----:B------:R-:W-:Y:S01]  /*c270*/  IMAD.MOV.U32 R19, RZ, RZ, RZ ;  /* 0x000000ffff137224 */ /* 0x000fe200078e00ff */
[----:B------:R0:W-:Y:S01]  /*c280*/  STL [R24+0x90], RZ ;  /* 0x000090ff18007387 */ /* 0x0001e20000100800 */
[----:B------:R-:W-:Y:S05]  /*c290*/  @!P1 BRA `(.L_x_696) ;  /* 0x0000000000dc9947 */ /* 0x000fea0003800000 */
[----:B------:R-:W2:Y:S01]  /*c2a0*/  LDCU.64 UR4, c[0x0][0x3b8] ;  /* 0x00007700ff0477ac */ /* 0x000ea20008000a00 */
[----:B------:R-:W-:Y:S01]  /*c2b0*/  LOP3.LUT R16, R7, 0x7ffffff0, RZ, 0xc0, !PT ;  /* 0x7ffffff007107812 */ /* 0x000fe200078ec0ff */
[----:B------:R-:W-:Y:S01]  /*c2c0*/  BSSY.RECONVERGENT B1, `(.L_x_696) ;  /* 0x0000034000017945 */ /* 0x000fe20003800200 */
[----:B------:R-:W-:Y:S01]  /*c2d0*/  VIADD R17, R1, 0xb0 ;  /* 0x000000b001117836 */ /* 0x000fe20000000000 */
[----:B------:R-:W-:Y:S02]  /*c2e0*/  MOV R19, RZ ;  /* 0x000000ff00137202 */ /* 0x000fe40000000f00 */
[----:B----4-:R-:W-:Y:S01]  /*c2f0*/  IMAD.MOV R18, RZ, RZ, -R16 ;  /* 0x000000ffff127224 */ /* 0x010fe200078e0a10 */
[----:B--2---:R-:W-:-:S04]  /*c300*/  UIADD3 UR4, UP0, UPT, UR4, 0x20, URZ ;  /* 0x0000002004047890 */ /* 0x004fc8000ff1e0ff */
[----:B------:R-:W-:Y:S02]  /*c310*/  UIADD3.X UR5, UPT, UPT, URZ, UR5, URZ, UP0, !UPT ;  /* 0x00000005ff057290 */ /* 0x000fe400087fe4ff */
[----:B------:R-:W-:-:S04]  /*c320*/  IMAD.U32 R8, RZ, RZ, UR4 ;  /* 0x00000004ff087e24 */ /* 0x000fc8000f8e00ff */
[----:B------:R-:W-:-:S07]  /*c330*/  MOV R13, UR5 ;  /* 0x00000005000d7c02 */ /* 0x000fce0008000f00 */
.L_x_697:
[----:B0-----:R-:W-:Y:S02]  /*c340*/  IMAD.MOV.U32 R24, RZ, RZ, R8 ;  /* 0x000000ffff187224 */ /* 0x001fe400078e0008 */
[----:B------:R-:W-:Y:S02]  /*c350*/  IMAD.MOV.U32 R25, RZ, RZ, R13 ;  /* 0x000000ffff197224 */ /* 0x000fe400078e000d */
[----:B-1----:R-:W2:Y:S04]  /*c360*/  LDL.128 R12, [R17+-0x20] ;  /* 0xffffe000110c7983 */ /* 0x002ea80000100c00 */
[----:B------:R-:W2:Y:S04]  /*c370*/  LDG.E R8, desc[UR36][R24.64+-0x20] ;  /* 0xffffe02418087981 */ /* 0x000ea8000c1e1900 */
[----:B------:R-:W3:Y:S04]  /*c380*/  LDG.E R9, desc[UR36][R24.64+-0x1c] ;  /* 0xffffe42418097981 */ /* 0x000ee8000c1e1900 */
[----:B------:R-:W4:Y:S04]  /*c390*/  LDG.E R10, desc[UR36][R24.64+-0x18] ;  /* 0xffffe824180a7981 */ /* 0x000f28000c1e1900 */
[----:B------:R-:W4:Y:S01]  /*c3a0*/  LDG.E R26, desc[UR36][R24.64+-0x14] ;  /* 0xffffec24181a7981 */ /* 0x000f22000c1e1900 */
[----:B--2---:R-:W-:-:S03]  /*c3b0*/  IMAD R8, R12, R8, R19 ;  /* 0x000000080c087224 */ /* 0x004fc600078e0213 */
[----:B------:R-:W2:Y:S01]  /*c3c0*/  LDG.E R12, desc[UR36][R24.64+-0x10] ;  /* 0xfffff024180c7981 */ /* 0x000ea2000c1e1900 */
[----:B---3--:R-:W-:-:S03]  /*c3d0*/  IMAD R9, R13, R9, R8 ;  /* 0x000000090d097224 */ /* 0x008fc600078e0208 */
[----:B------:R-:W3:Y:S01]  /*c3e0*/  LDG.E R19, desc[UR36][R24.64+-0xc] ;  /* 0xfffff42418137981 */ /* 0x000ee2000c1e1900 */
[----:B----4-:R-:W-:-:S03]  /*c3f0*/  IMAD R14, R14, R10, R9 ;  /* 0x0000000a0e0e7224 */ /* 0x010fc600078e0209 */
[----:B------:R-:W2:Y:S04]  /*c400*/  LDL.128 R8, [R17+-0x10] ;  /* 0xfffff00011087983 */ /* 0x000ea80000100c00 */
[----:B------:R-:W4:Y:S01]  /*c410*/  LDG.E R13, desc[UR36][R24.64+-0x8] ;  /* 0xfffff824180d7981 */ /* 0x000f22000c1e1900 */
[----:B------:R-:W-:-:S03]  /*c420*/  IMAD R15, R15, R26, R14 ;  /* 0x0000001a0f0f7224 */ /* 0x000fc600078e020e */
[----:B------:R-:W4:Y:S01]  /*c430*/  LDG.E R26, desc[UR36][R24.64+-0x4] ;  /* 0xfffffc24181a7981 */ /* 0x000f22000c1e1900 */
[----:B--2---:R-:W-:-:S04]  /*c440*/  IMAD R8, R8, R12, R15 ;  /* 0x0000000c08087224 */ /* 0x004fc800078e020f */
[----:B---3--:R-:W-:Y:S02]  /*c450*/  IMAD R8, R9, R19, R8 ;  /* 0x0000001309087224 */ /* 0x008fe400078e0208 */
[----:B------:R-:W2:Y:S02]  /*c460*/  LDG.E R19, desc[UR36][R24.64+0x4] ;  /* 0x0000042418137981 */ /* 0x000ea4000c1e1900 */
[----:B----4-:R-:W-:Y:S02]  /*c470*/  IMAD R8, R10, R13, R8 ;  /* 0x0000000d0a087224 */ /* 0x010fe400078e0208 */
[----:B------:R-:W3:Y:S04]  /*c480*/  LDL.128 R12, [R17] ;  /* 0x00000000110c7983 */ /* 0x000ee80000100c00 */
[----:B------:R-:W3:Y:S04]  /*c490*/  LDG.E R10, desc[UR36][R24.64] ;  /* 0x00000024180a7981 */ /* 0x000ee8000c1e1900 */
[----:B------:R-:W4:Y:S01]  /*c4a0*/  LDG.E R9, desc[UR36][R24.64+0x8] ;  /* 0x0000082418097981 */ /* 0x000f22000c1e1900 */
[----:B------:R-:W-:-:S03]  /*c4b0*/  IMAD R11, R11, R26, R8 ;  /* 0x0000001a0b0b7224 */ /* 0x000fc600078e0208 */
[----:B------:R-:W4:Y:S01]  /*c4c0*/  LDG.E R26, desc[UR36][R24.64+0xc] ;  /* 0x00000c24181a7981 */ /* 0x000f22000c1e1900 */
[----:B---3--:R-:W-:-:S03]  /*c4d0*/  IMAD R10, R12, R10, R11 ;  /* 0x0000000a0c0a7224 */ /* 0x008fc600078e020b */
[----:B------:R-:W3:Y:S01]  /*c4e0*/  LDG.E R12, desc[UR36][R24.64+0x1c] ;  /* 0x00001c24180c7981 */ /* 0x000ee2000c1e1900 */
[----:B--2---:R-:W-:-:S03]  /*c4f0*/  IMAD R10, R13, R19, R10 ;  /* 0x000000130d0a7224 */ /* 0x004fc600078e020a */
[----:B------:R-:W2:Y:S01]  /*c500*/  LDG.E R13, desc[UR36][R24.64+0x10] ;  /* 0x00001024180d7981 */ /* 0x000ea2000c1e1900 */
[----:B----4-:R-:W-:-:S03]  /*c510*/  IMAD R14, R14, R9, R10 ;  /* 0x000000090e0e7224 */ /* 0x010fc600078e020a */
[----:B------:R0:W2:Y:S04]  /*c520*/  LDL.128 R8, [R17+0x10] ;  /* 0x0000100011087983 */ /* 0x0000a80000100c00 */
[----:B------:R-:W4:Y:S01]  /*c530*/  LDG.E R19, desc[UR36][R24.64+0x14] ;  /* 0x0000142418137981 */ /* 0x000f22000c1e1900 */
[----:B------:R-:W-:-:S03]  /*c540*/  IMAD R15, R15, R26, R14 ;  /* 0x0000001a0f0f7224 */ /* 0x000fc600078e020e */
[----:B------:R-:W3:Y:S01]  /*c550*/  LDG.E R14, desc[UR36][R24.64+0x18] ;  /* 0x00001824180e7981 */ /* 0x000ee2000c1e1900 */
[----:B------:R-:W-:-:S04]  /*c560*/  IADD3 R18, PT, PT, R18, 0x10, RZ ;  /* 0x0000001012127810 */ /* 0x000fc80007ffe0ff */
[----:B------:R-:W-:Y:S01]  /*c570*/  ISETP.NE.AND P1, PT, R18, RZ, PT ;  /* 0x000000ff1200720c */ /* 0x000fe20003f25270 */
[----:B0-----:R-:W-:Y:S02]  /*c580*/  VIADD R17, R17, 0x40 ;  /* 0x0000004011117836 */ /* 0x001fe40000000000 */
[----:B--2---:R-:W-:-:S04]  /*c590*/  IMAD R8, R8, R13, R15 ;  /* 0x0000000d08087224 */ /* 0x004fc800078e020f */
[----:B----4-:R-:W-:Y:S01]  /*c5a0*/  IMAD R9, R9, R19, R8 ;  /* 0x0000001309097224 */ /* 0x010fe200078e0208 */
[----:B------:R-:W-:-:S03]  /*c5b0*/  IADD3 R8, P2, PT, R24, 0x40, RZ ;  /* 0x0000004018087810 */ /* 0x000fc60007f5e0ff */
[----:B---3--:R-:W-:Y:S02]  /*c5c0*/  IMAD R9, R10, R14, R9 ;  /* 0x0000000e0a097224 */ /* 0x008fe400078e0209 */
[----:B------:R-:W-:Y:S02]  /*c5d0*/  IMAD.X R13, RZ, RZ, R25, P2 ;  /* 0x000000ffff0d7224 */ /* 0x000fe400010e0619 */
[----:B------:R-:W-:Y:S01]  /*c5e0*/  IMAD R19, R11, R12, R9 ;  /* 0x0000000c0b137224 */ /* 0x000fe200078e0209 */
[----:B------:R-:W-:Y:S06]  /*c5f0*/  @P1 BRA `(.L_x_697) ;  /* 0xfffffffc00501947 */ /* 0x000fec000383ffff */
[----:B------:R-:W-:Y:S05]  /*c600*/  BSYNC.RECONVERGENT B1 ;  /* 0x0000000000017941 */ /* 0x000fea0003800200 */
.L_x_696:
[----:B------:R-:W-:Y:S05]  /*c610*/  @!P0 BRA `(.L_x_698) ;  /* 0x00000004001c8947 */ /* 0x000fea0003800000 */
[----:B------:R-:W-:Y:S02]  /*c620*/  ISETP.GE.U32.AND P0, PT, R20, 0x8, PT ;  /* 0x000000081400780c */ /* 0x000fe40003f06070 */
[----:B------:R-:W-:-:S04]  /*c630*/  LOP3.LUT R25, R7, 0x7, RZ, 0xc0, !PT ;  /* 0x0000000707197812 */ /* 0x000fc800078ec0ff */
[----:B------:R-:W-:-:S07]  /*c640*/  ISETP.NE.AND P1, PT, R25, RZ, PT ;  /* 0x000000ff1900720c */ /* 0x000fce0003f25270 */
[----:B------:R-:W-:Y:S06]  /*c650*/  @!P0 BRA `(.L_x_699) ;  /* 0x0000000000548947 */ /* 0x000fec0003800000 */
[C---:B------:R-:W-:Y:S01]  /*c660*/  IMAD.WIDE.U32 R20, R16.reuse, 0x4, R22 ;  /* 0x0000000410147825 */ /* 0x040fe200078e0016 */
[----:B------:R-:W-:-:S04]  /*c670*/  LEA R27, R16, R1, 0x2 ;  /* 0x00000001101b7211 */ /* 0x000fc800078e10ff */
[----:B-1----:R-:W2:Y:S04]  /*c680*/  LDG.E R12, desc[UR36][R20.64] ;  /* 0x00000024140c7981 */ /* 0x002ea8000c1e1900 */
[----:B------:R-:W2:Y:S04]  /*c690*/  LDL.128 R8, [R27+0x90] ;  /* 0x000090001b087983 */ /* 0x000ea80000100c00 */
[----:B------:R-:W3:Y:S04]  /*c6a0*/  LDG.E R13, desc[UR36][R20.64+0x4] ;  /* 0x00000424140d7981 */ /* 0x000ee8000c1e1900 */
[----:B------:R-:W3:Y:S04]  /*c6b0*/  LDG.E R17, desc[UR36][R20.64+0x8] ;  /* 0x0000082414117981 */ /* 0x000ee8000c1e1900 */
[----:B----4-:R-:W4:Y:S04]  /*c6c0*/  LDG.E R18, desc[UR36][R20.64+0x14] ;  /* 0x0000142414127981 */ /* 0x010f28000c1e1900 */
[----:B0-----:R-:W4:Y:S01]  /*c6d0*/  LDG.E R24, desc[UR36][R20.64+0x1c] ;  /* 0x00001c2414187981 */ /* 0x001f22000c1e1900 */
[----:B--2---:R-:W-:-:S03]  /*c6e0*/  IMAD R12, R8, R12, R19 ;  /* 0x0000000c080c7224 */ /* 0x004fc600078e0213 */
[----:B------:R-:W2:Y:S01]  /*c6f0*/  LDG.E R8, desc[UR36][R20.64+0xc] ;  /* 0x00000c2414087981 */ /* 0x000ea2000c1e1900 */
[----:B---3--:R-:W-:-:S03]  /*c700*/  IMAD R26, R13, R9, R12 ;  /* 0x000000090d1a7224 */ /* 0x008fc600078e020c */
[----:B------:R-:W3:Y:S04]  /*c710*/  LDG.E R19, desc[UR36][R20.64+0x10] ;  /* 0x0000102414137981 */ /* 0x000ee8000c1e1900 */
[----:B------:R-:W3:Y:S04]  /*c720*/  LDL.128 R12, [R27+0xa0] ;  /* 0x0000a0001b0c7983 */ /* 0x000ee80000100c00 */
[----:B------:R-:W4:Y:S01]  /*c730*/  LDG.E R9, desc[UR36][R20.64+0x18] ;  /* 0x0000182414097981 */ /* 0x000f22000c1e1900 */
[----:B------:R-:W-:Y:S02]  /*c740*/  IMAD R10, R17, R10, R26 ;  /* 0x0000000a110a7224 */ /* 0x000fe400078e021a */
[----:B------:R-:W-:-:S02]  /*c750*/  VIADD R16, R16, 0x8 ;  /* 0x0000000810107836 */ /* 0x000fc40000000000 */
[----:B--2---:R-:W-:-:S04]  /*c760*/  IMAD R8, R8, R11, R10 ;  /* 0x0000000b08087224 */ /* 0x004fc800078e020a */
[----:B---3--:R-:W-:-:S04]  /*c770*/  IMAD R8, R12, R19, R8 ;  /* 0x000000130c087224 */ /* 0x008fc800078e0208 */
[----:B----4-:R-:W-:-:S04]  /*c780*/  IMAD R8, R18, R13, R8 ;  /* 0x0000000d12087224 */ /* 0x010fc800078e0208 */
[----:B------:R-:W-:-:S04]  /*c790*/  IMAD R8, R9, R14, R8 ;  /* 0x0000000e09087224 */ /* 0x000fc800078e0208 */
[----:B------:R-:W-:-:S07]  /*c7a0*/  IMAD R19, R24, R15, R8 ;  /* 0x0000000f18137224 */ /* 0x000fce00078e0208 */
.L_x_699:
[----:B------:R-:W-:Y:S04]  /*c7b0*/  BSSY.RECONVERGENT B1, `(.L_x_700) ;  /* 0x0000029000017945 */ /* 0x000fe80003800200 */
[----:B------:R-:W-:Y:S05]  /*c7c0*/  @!P1 BRA `(.L_x_701) ;  /* 0x00000000009c9947 */ /* 0x000fea0003800000 */
[----:B------:R-:W-:Y:S02]  /*c7d0*/  ISETP.GE.U32.AND P0, PT, R25, 0x4, PT ;  /* 0x000000041900780c */ /* 0x000fe40003f06070 */
[----:B------:R-:W-:-:S04]  /*c7e0*/  LOP3.LUT R7, R7, 0x3, RZ, 0xc0, !PT ;  /* 0x0000000307077812 */ /* 0x000fc800078ec0ff */
[----:B------:R-:W-:-:S07]  /*c7f0*/  ISETP.NE.AND P1, PT, R7, RZ, PT ;  /* 0x000000ff0700720c */ /* 0x000fce0003f25270 */
[----:B------:R-:W-:Y:S06]  /*c800*/  @!P0 BRA `(.L_x_702) ;  /* 0x0000000000308947 */ /* 0x000fec0003800000 */
[C---:B------:R-:W-:Y:S02]  /*c810*/  IMAD R8, R16.reuse, 0x4, R1 ;  /* 0x0000000410087824 */ /* 0x040fe400078e0201 */
[----:B-1----:R-:W-:-:S04]  /*c820*/  IMAD.WIDE.U32 R12, R16, 0x4, R22 ;  /* 0x00000004100c7825 */ /* 0x002fc800078e0016 */
[----:B------:R-:W2:Y:S04]  /*c830*/  LDL.128 R8, [R8+0x90] ;  /* 0x0000900008087983 */ /* 0x000ea80000100c00 */
[----:B------:R-:W2:Y:S04]  /*c840*/  LDG.E R14, desc[UR36][R12.64] ;  /* 0x000000240c0e7981 */ /* 0x000ea8000c1e1900 */
[----:B------:R-:W3:Y:S04]  /*c850*/  LDG.E R15, desc[UR36][R12.64+0x4] ;  /* 0x000004240c0f7981 */ /* 0x000ee8000c1e1900 */
[----:B------:R-:W3:Y:S04]  /*c860*/  LDG.E R17, desc[UR36][R12.64+0x8] ;  /* 0x000008240c117981 */ /* 0x000ee8000c1e1900 */
[----:B----4-:R-:W4:Y:S01]  /*c870*/  LDG.E R18, desc[UR36][R12.64+0xc] ;  /* 0x00000c240c127981 */ /* 0x010f22000c1e1900 */
[----:B------:R-:W-:Y:S01]  /*c880*/  IADD3 R16, PT, PT, R16, 0x4, RZ ;  /* 0x0000000410107810 */ /* 0x000fe20007ffe0ff */
[----:B--2---:R-:W-:-:S04]  /*c890*/  IMAD R14, R8, R14, R19 ;  /* 0x0000000e080e7224 */ /* 0x004fc800078e0213 */
[----:B---3--:R-:W-:-:S04]  /*c8a0*/  IMAD R9, R15, R9, R14 ;  /* 0x000000090f097224 */ /* 0x008fc800078e020e */
[----:B------:R-:W-:-:S04]  /*c8b0*/  IMAD R10, R17, R10, R9 ;  /* 0x0000000a110a7224 */ /* 0x000fc800078e0209 */
[----:B----4-:R-:W-:-:S07]  /*c8c0*/  IMAD R19, R18, R11, R10 ;  /* 0x0000000b12137224 */ /* 0x010fce00078e020a */
.L_x_702:
[----:B------:R-:W-:Y:S05]  /*c8d0*/  @!P1 BRA `(.L_x_701) ;  /* 0x0000000000589947 */ /* 0x000fea0003800000 */
[C---:B-1----:R-:W-:Y:S02]  /*c8e0*/  IMAD R10, R16.reuse, 0x4, R1 ;  /* 0x00000004100a7824 */ /* 0x042fe400078e0201 */
[----:B------:R-:W-:-:S03]  /*c8f0*/  IMAD.WIDE.U32 R16, R16, 0x4, R22 ;  /* 0x0000000410107825 */ /* 0x000fc600078e0016 */
[----:B------:R-:W2:Y:S04]  /*c900*/  LDL R8, [R10+0x90] ;  /* 0x000090000a087983 */ /* 0x000ea80000100800 */
[----:B------:R-:W2:Y:S01]  /*c910*/  LDG.E R9, desc[UR36][R16.64] ;  /* 0x0000002410097981 */ /* 0x000ea2000c1e1900 */
[----:B------:R-:W-:Y:S02]  /*c920*/  IADD3 R7, PT, PT, -R7, 0x1, RZ ;  /* 0x0000000107077810 */ /* 0x000fe40007ffe1ff */
[----:B------:R-:W-:Y:S02]  /*c930*/  IADD3 R11, P1, PT, R16, 0x4, RZ ;  /* 0x00000004100b7810 */ /* 0x000fe40007f3e0ff */
[----:B------:R-:W-:-:S03]  /*c940*/  ISETP.NE.AND P0, PT, R7, RZ, PT ;  /* 0x000000ff0700720c */ /* 0x000fc60003f05270 */
[----:B------:R-:W-:Y:S02]  /*c950*/  IMAD.X R12, RZ, RZ, R17, P1 ;  /* 0x000000ffff0c7224 */ /* 0x000fe400008e0611 */
[----:B--2---:R-:W-:-:S08]  /*c960*/  IMAD R19, R8, R9, R19 ;  /* 0x0000000908137224 */ /* 0x004fd000078e0213 */
[----:B------:R-:W-:Y:S05]  /*c970*/  @!P0 BRA `(.L_x_701) ;  /* 0x0000000000308947 */ /* 0x000fea0003800000 */
[----:B------:R-:W-:-:S07]  /*c980*/  VIADD R13, R10, 0x94 ;  /* 0x000000940a0d7836 */ /* 0x000fce0000000000 */
.L_x_703:
[----:B------:R-:W-:Y:S01]  /*c990*/  MOV R8, R11 ;  /* 0x0000000b00087202 */ /* 0x000fe20000000f00 */
[----:B------:R-:W-:Y:S01]  /*c9a0*/  IMAD.MOV.U32 R9, RZ, RZ, R12 ;  /* 0x000000ffff097224 */ /* 0x000fe200078e000c */
[----:B------:R1:W2:Y:S04]  /*c9b0*/  LDL R10, [R13] ;  /* 0x000000000d0a7983 */ /* 0x0002a80000100800 */
[----:B------:R-:W2:Y:S01]  /*c9c0*/  LDG.E R8, desc[UR36][R8.64] ;  /* 0x0000002408087981 */ /* 0x000ea2000c1e1900 */
[----:B------:R-:W-:Y:S01]  /*c9d0*/  VIADD R7, R7, 0x1 ;  /* 0x0000000107077836 */ /* 0x000fe20000000000 */
[----:B------:R-:W-:Y:S02]  /*c9e0*/  IADD3 R11, P1, PT, R11, 0x4, RZ ;  /* 0x000000040b0b7810 */ /* 0x000fe40007f3e0ff */
[----:B-1----:R-:W-:-:S02]  /*c9f0*/  IADD3 R13, PT, PT, R13, 0x4, RZ ;  /* 0x000000040d0d7810 */ /* 0x002fc40007ffe0ff */
[----:B------:R-:W-:Y:S01]  /*ca00*/  ISETP.NE.AND P0, PT, R7, RZ, PT ;  /* 0x000000ff0700720c */ /* 0x000fe20003f05270 */
[----:B------:R-:W-:Y:S02]  /*ca10*/  IMAD.X R12, RZ, RZ, R12, P1 ;  /* 0x000000ffff0c7224 */ /* 0x000fe400008e060c */
[----:B--2---:R-:W-:-:S10]  /*ca20*/  IMAD R19, R10, R8, R19 ;  /* 0x000000080a137224 */ /* 0x004fd400078e0213 */
[----:B------:R-:W-:Y:S05]  /*ca30*/  @P0 BRA `(.L_x_703) ;  /* 0xfffffffc00d40947 */ /* 0x000fea000383ffff */
.L_x_701:
[----:B------:R-:W-:Y:S05]  /*ca40*/  BSYNC.RECONVERGENT B1 ;  /* 0x0000000000017941 */ /* 0x000fea0003800200 */
.L_x_700:
[----:B------:R-:W-:Y:S05]  /*ca50*/  BRA `(.L_x_698) ;  /* 0x00000000000c7947 */ /* 0x000fea0003800000 */
.L_x_688:
[----:B------:R-:W-:Y:S02]  /*ca60*/  IMAD R24, R24, 0x4, R1 ;  /* 0x0000000418187824 */ /* 0x000fe400078e0201 */
[----:B------:R-:W-:-:S03]  /*ca70*/  HFMA2 R19, -RZ, RZ, 0, 0 ;  /* 0x00000000ff137431 */ /* 0x000fc600000001ff */
[----:B------:R0:W-:Y:S04]  /*ca80*/  STL [R24+0x90], RZ ;  /* 0x000090ff18007387 */ /* 0x0001e80000100800 */
.L_x_698:
[----:B-----5:R-:W-:Y:S01]  /*ca90*/  ISETP.GE.AND P0, PT, R4, 0x1, PT ;  /* 0x000000010400780c */ /* 0x020fe20003f06270 */
[----:B------:R-:W-:-:S12]  /*caa0*/  IMAD.MOV.U32 R7, RZ, RZ, RZ ;  /* 0x000000ffff077224 */ /* 0x000fd800078e00ff */
[----:B------:R-:W-:Y:S05]  /*cab0*/  @!P0 BRA `(.L_x_680) ;  /* 0x0000000c00508947 */ /* 0x000fea0003800000 */
[C---:B------:R-:W-:Y:S01]  /*cac0*/  ISETP.GE.U32.AND P0, PT, R4.reuse, 0x8, PT ;  /* 0x000000080400780c */ /* 0x040fe20003f06070 */
[----:B-1----:R-:W-:Y:S01]  /*cad0*/  IMAD.MOV.U32 R9, RZ, RZ, RZ ;  /* 0x000000ffff097224 */ /* 0x002fe200078e00ff */
[----:B------:R-:W-:Y:S02]  /*cae0*/  LOP3.LUT R8, R4, 0x7, RZ, 0xc0, !PT ;  /* 0x0000000704087812 */ /* 0x000fe400078ec0ff */
[----:B------:R-:W-:Y:S02]  /*caf0*/  MOV R7, RZ ;  /* 0x000000ff00077202 */ /* 0x000fe40000000f00 */
[----:B------:R-:W-:-:S07]  /*cb00*/  ISETP.NE.AND P5, PT, R8, RZ, PT ;  /* 0x000000ff0800720c */ /* 0x000fce0003fa5270 */
[----:B------:R-:W-:Y:S06]  /*cb10*/  @!P0 BRA `(.L_x_704) ;  /* 0x0000000400c08947 */ /* 0x000fec0003800000 */
[----:B------:R-:W-:Y:S01]  /*cb20*/  LOP3.LUT R9, R4, 0x7ffffff8, RZ, 0xc0, !PT ;  /* 0x7ffffff804097812 */ /* 0x000fe200078ec0ff */
[----:B------:R-:W-:Y:S01]  /*cb30*/  BSSY.RECONVERGENT B1, `(.L_x_704) ;  /* 0x000006e000017945 */ /* 0x000fe20003800200 */
[C-C-:B------:R-:W-:Y:S01]  /*cb40*/  IMAD.IADD R21, R5.reuse, 0x1, R19.reuse ;  /* 0x0000000105157824 */ /* 0x140fe200078e0213 */
[C---:B------:R-:W-:Y:S01]  /*cb50*/  LEA R12, R5.reuse, R19, 0x2 ;  /* 0x00000013050c7211 */ /* 0x040fe200078e10ff */
[--C-:B------:R-:W-:Y:S01]  /*cb60*/  IMAD R10, R5, 0x2, R19.reuse ;  /* 0x00000002050a7824 */ /* 0x100fe200078e0213 */
[----:B------:R-:W-:Y:S01]  /*cb70*/  IADD3 R20, PT, PT, -R9, RZ, RZ ;  /* 0x000000ff09147210 */ /* 0x000fe20007ffe1ff */
[C-C-:B------:R-:W-:Y:S02]  /*cb80*/  IMAD R11, R5.reuse, 0x3, R19.reuse ;  /* 0x00000003050b7824 */ /* 0x140fe400078e0213 */
[C-C-:B------:R-:W-:Y:S02]  /*cb90*/  IMAD R13, R5.reuse, 0x5, R19.reuse ;  /* 0x00000005050d7824 */ /* 0x140fe400078e0213 */
[----:B------:R-:W-:-:S02]  /*cba0*/  IMAD R16, R5, 0x6, R19 ;  /* 0x0000000605107824 */ /* 0x000fc400078e0213 */
[--C-:B------:R-:W-:Y:S02]  /*cbb0*/  IMAD R17, R5, 0x7, R19.reuse ;  /* 0x0000000705117824 */ /* 0x100fe400078e0213 */
[----:B----4-:R-:W-:Y:S02]  /*cbc0*/  IMAD.MOV.U32 R18, RZ, RZ, R19 ;  /* 0x000000ffff127224 */ /* 0x010fe400078e0013 */
[----:B------:R-:W-:-:S07]  /*cbd0*/  IMAD.MOV.U32 R7, RZ, RZ, RZ ;  /* 0x000000ffff077224 */ /* 0x000fce00078e00ff */
.L_x_705:
[----:B------:R-:W1:Y:S01]  /*cbe0*/  LDCU UR4, c[0x0][0x3e0] ;  /* 0x00007c00ff0477ac */ /* 0x000e620008000800 */
[----:B0-----:R-:W-:Y:S01]  /*cbf0*/  IMAD.IADD R24, R5, 0x1, R18 ;  /* 0x0000000105187824 */ /* 0x001fe200078e0212 */
[----:B-1----:R-:W-:-:S04]  /*cc00*/  ISETP.GE.AND P4, PT, R18, UR4, PT ;  /* 0x0000000412007c0c */ /* 0x002fc8000bf86270 */
[----:B------:R-:W-:Y:S02]  /*cc10*/  ISETP.GE.AND P0, PT, R24, UR4, PT ;  /* 0x0000000418007c0c */ /* 0x000fe4000bf06270 */
[----:B------:R-:W-:Y:S02]  /*cc20*/  ISETP.LT.OR P4, PT, R18, RZ, P4 ;  /* 0x000000ff1200720c */ /* 0x000fe40002781670 */
[----:B------:R-:W-:Y:S01]  /*cc30*/  ISETP.LT.OR P0, PT, R24, RZ, P0 ;  /* 0x000000ff1800720c */ /* 0x000fe20000701670 */
[----:B------:R-:W-:-:S05]  /*cc40*/  IMAD.IADD R24, R5, 0x1, R24 ;  /* 0x0000000105187824 */ /* 0x000fca00078e0218 */
[----:B------:R-:W-:-:S04]  /*cc50*/  ISETP.GE.AND P1, PT, R24, UR4, PT ;  /* 0x0000000418007c0c */ /* 0x000fc8000bf26270 */
[----:B------:R-:W-:Y:S01]  /*cc60*/  ISETP.LT.OR P1, PT, R24, RZ, P1 ;  /* 0x000000ff1800720c */ /* 0x000fe20000f21670 */
[----:B------:R-:W0:Y:S08]  /*cc70*/  @!P4 LDC.64 R14, c[0x0][0x380] ;  /* 0x0000e000ff0ecb82 */ /* 0x000e300000000a00 */
[----:B------:R-:W1:Y:S01]  /*cc80*/  @!P0 LDC.64 R22, c[0x0][0x380] ;  /* 0x0000e000ff168b82 */ /* 0x000e620000000a00 */
[----:B0-----:R-:W-:-:S05]  /*cc90*/  @!P4 IMAD.WIDE.U32 R14, R18, 0x4, R14 ;  /* 0x00000004120ec825 */ /* 0x001fca00078e000e */
[----:B------:R0:W2:Y:S01]  /*cca0*/  @!P4 LDG.E R26, desc[UR36][R14.64] ;  /* 0x000000240e1ac981 */ /* 0x0000a2000c1e1900 */
[----:B-1----:R-:W-:-:S06]  /*ccb0*/  @!P0 IMAD.WIDE.U32 R22, R21, 0x4, R22 ;  /* 0x0000000415168825 */ /* 0x002fcc00078e0016 */
[----:B------:R-:W3:Y:S01]  /*ccc0*/  @!P0 LDG.E R22, desc[UR36][R22.64] ;  /* 0x0000002416168981 */ /* 0x000ee2000c1e1900 */
[----:B0-----:R-:W0:Y:S02]  /*ccd0*/  @!P1 LDC.64 R14, c[0x0][0x380] ;  /* 0x0000e000ff0e9b82 */ /* 0x001e240000000a00 */
[----:B0-----:R-:W-:-:S05]  /*cce0*/  @!P1 IMAD.WIDE.U32 R14, R10, 0x4, R14 ;  /* 0x000000040a0e9825 */ /* 0x001fca00078e000e */
[----:B------:R0:W4:Y:S01]  /*ccf0*/  @!P1 LDG.E R28, desc[UR36][R14.64] ;  /* 0x000000240e1c9981 */ /* 0x000122000c1e1900 */
[----:B--2---:R-:W-:-:S05]  /*cd00*/  @!P4 FADD R26, -R3, R26 ;  /* 0x0000001a031ac221 */ /* 0x004fca0000000100 */
[----:B------:R-:W-:Y:S02]  /*cd10*/  FSETP.GEU.AND P6, PT, |R26|, 9.9999997171806853657e-10, !P4 ;  /* 0x3089705f1a00780b */ /* 0x000fe400067ce200 */
[----:B------:R-:W-:-:S05]  /*cd20*/  IADD3 R26, PT, PT, R5, R24, RZ ;  /* 0x00000018051a7210 */ /* 0x000fca0007ffe0ff */
[----:B------:R-:W-:Y:S01]  /*cd30*/  IMAD.IADD R27, R5, 0x1, R26 ;  /* 0x00000001051b7824 */ /* 0x000fe200078e021a */
[----:B------:R-:W-:Y:S01]  /*cd40*/  ISETP.GE.AND P2, PT, R26, UR4, PT ;  /* 0x000000041a007c0c */ /* 0x000fe2000bf46270 */
[----:B---3--:R-:W-:-:S03]  /*cd50*/  @!P0 FADD R25, -R3, R22 ;  /* 0x0000001603198221 */ /* 0x008fc60000000100 */
[C---:B------:R-:W-:Y:S02]  /*cd60*/  ISETP.GE.AND P3, PT, R27.reuse, UR4, PT ;  /* 0x000000041b007c0c */ /* 0x040fe4000bf66270 */
[----:B------:R-:W-:Y:S02]  /*cd70*/  ISETP.LT.OR P2, PT, R26, RZ, P2 ;  /* 0x000000ff1a00720c */ /* 0x000fe40001741670 */
[----:B------:R-:W-:Y:S01]  /*cd80*/  ISETP.LT.OR P3, PT, R27, RZ, P3 ;  /* 0x000000ff1b00720c */ /* 0x000fe20001f61670 */
[C---:B------:R-:W-:Y:S01]  /*cd90*/  @!P4 VIADD R24, R7.reuse, 0x1 ;  /* 0x000000010718c836 */ /* 0x040fe20000000000 */
[----:B------:R-:W-:Y:S02]  /*cda0*/  @P6 IADD3 R24, PT, PT, R7, RZ, RZ ;  /* 0x000000ff07186210 */ /* 0x000fe40007ffe0ff */
[----:B------:R-:W-:-:S03]  /*cdb0*/  FSETP.GEU.AND P6, PT, |R25|, 9.9999997171806853657e-10, !P0 ;  /* 0x3089705f1900780b */ /* 0x000fc600047ce200 */
[----:B------:R-:W-:-:S04]  /*cdc0*/  @!P4 IMAD.MOV.U32 R7, RZ, RZ, R24 ;  /* 0x000000ffff07c224 */ /* 0x000fc800078e0018 */
[----:B------:R-:W1:Y:S01]  /*cdd0*/  @!P2 LDC.64 R24, c[0x0][0x380] ;  /* 0x0000e000ff18ab82 */ /* 0x000e620000000a00 */
[----:B------:R-:W-:Y:S01]  /*cde0*/  @!P0 IADD3 R23, PT, PT, R7, 0x1, RZ ;  /* 0x0000000107178810 */ /* 0x000fe20007ffe0ff */
[----:B------:R-:W-:-:S06]  /*cdf0*/  IMAD.IADD R22, R5, 0x1, R27 ;  /* 0x0000000105167824 */ /* 0x000fcc00078e021b */
[----:B0-----:R-:W0:Y:S01]  /*ce00*/  @!P3 LDC.64 R14, c[0x0][0x380] ;  /* 0x0000e000ff0ebb82 */ /* 0x001e220000000a00 */
[----:B------:R-:W-:-:S04]  /*ce10*/  @P6 IMAD.MOV R23, RZ, RZ, R7 ;  /* 0x000000ffff176224 */ /* 0x000fc800078e0207 */
[----:B------:R-:W-:Y:S01]  /*ce20*/  @!P0 IMAD.MOV.U32 R7, RZ, RZ, R23 ;  /* 0x000000ffff078224 */ /* 0x000fe200078e0017 */
[----:B------:R-:W-:-:S04]  /*ce30*/  IADD3 R23, PT, PT, R5, R22, RZ ;  /* 0x0000001605177210 */ /* 0x000fc80007ffe0ff */
[C---:B------:R-:W-:Y:S02]  /*ce40*/  ISETP.GE.AND P0, PT, R23.reuse, UR4, PT ;  /* 0x0000000417007c0c */ /* 0x040fe4000bf06270 */
[C---:B------:R-:W-:Y:S02]  /*ce50*/  ISETP.GE.AND P4, PT, R22.reuse, UR4, PT ;  /* 0x0000000416007c0c */ /* 0x040fe4000bf86270 */
[----:B------:R-:W-:Y:S02]  /*ce60*/  ISETP.LT.OR P0, PT, R23, RZ, P0 ;  /* 0x000000ff1700720c */ /* 0x000fe40000701670 */
[----:B------:R-:W-:Y:S01]  /*ce70*/  ISETP.LT.OR P4, PT, R22, RZ, P4 ;  /* 0x000000ff1600720c */ /* 0x000fe20002781670 */
[----:B-1----:R-:W-:-:S04]  /*ce80*/  @!P2 IMAD.WIDE.U32 R24, R11, 0x4, R24 ;  /* 0x000000040b18a825 */ /* 0x002fc800078e0018 */
[----:B----4-:R-:W-:Y:S01]  /*ce90*/  @!P1 FADD R28, -R3, R28 ;  /* 0x0000001c031c9221 */ /* 0x010fe20000000100 */
[----:B------:R-:W2:Y:S01]  /*cea0*/  @!P2 LDG.E R22, desc[UR36][R24.64] ;  /* 0x000000241816a981 */ /* 0x000ea2000c1e1900 */
[----:B0-----:R-:W-:-:S03]  /*ceb0*/  @!P3 IMAD.WIDE.U32 R14, R12, 0x4, R14 ;  /* 0x000000040c0eb825 */ /* 0x001fc600078e000e */
[----:B------:R-:W-:-:S03]  /*cec0*/  FSETP.GEU.AND P6, PT, |R28|, 9.9999997171806853657e-10, !P1 ;  /* 0x3089705f1c00780b */ /* 0x000fc60004fce200 */
[----:B------:R-:W0:Y:S01]  /*ced0*/  @!P4 LDC.64 R26, c[0x0][0x380] ;  /* 0x0000e000ff1acb82 */ /* 0x000e220000000a00 */
[----:B------:R1:W3:Y:S01]  /*cee0*/  @!P3 LDG.E R25, desc[UR36][R14.64] ;  /* 0x000000240e19b981 */ /* 0x0002e2000c1e1900 */
[----:B------:R-:W-:-:S06]  /*cef0*/  IMAD.IADD R28, R5, 0x1, R23 ;  /* 0x00000001051c7824 */ /* 0x000fcc00078e0217 */
[----:B-1----:R-:W1:Y:S01]  /*cf00*/  @!P0 LDC.64 R14, c[0x0][0x380] ;  /* 0x0000e000ff0e8b82 */ /* 0x002e620000000a00 */
[C---:B------:R-:W-:Y:S01]  /*cf10*/  @!P1 VIADD R23, R7.reuse, 0x1 ;  /* 0x0000000107179836 */ /* 0x040fe20000000000 */
[----:B------:R-:W-:Y:S02]  /*cf20*/  @P6 IADD3 R23, PT, PT, R7, RZ, RZ ;  /* 0x000000ff07176210 */ /* 0x000fe40007ffe0ff */
[----:B------:R-:W-:-:S04]  /*cf30*/  ISETP.GE.AND P6, PT, R28, UR4, PT ;  /* 0x000000041c007c0c */ /* 0x000fc8000bfc6270 */
[----:B------:R-:W-:Y:S01]  /*cf40*/  ISETP.LT.OR P6, PT, R28, RZ, P6 ;  /* 0x000000ff1c00720c */ /* 0x000fe200037c1670 */
[----:B0-----:R-:W-:-:S05]  /*cf50*/  @!P4 IMAD.WIDE.U32 R26, R13, 0x4, R26 ;  /* 0x000000040d1ac825 */ /* 0x001fca00078e001a */
[----:B------:R-:W4:Y:S01]  /*cf60*/  @!P4 LDG.E R24, desc[UR36][R26.64] ;  /* 0x000000241a18c981 */ /* 0x000f22000c1e1900 */
[----:B-1----:R-:W-:-:S05]  /*cf70*/  @!P0 IMAD.WIDE.U32 R14, R16, 0x4, R14 ;  /* 0x00000004100e8825 */ /* 0x002fca00078e000e */
[----:B------:R0:W5:Y:S02]  /*cf80*/  @!P0 LDG.E R28, desc[UR36][R14.64] ;  /* 0x000000240e1c8981 */ /* 0x000164000c1e1900 */
[----:B0-----:R-:W0:Y:S02]  /*cf90*/  @!P6 LDC.64 R14, c[0x0][0x380] ;  /* 0x0000e000ff0eeb82 */ /* 0x001e240000000a00 */
[----:B0-----:R-:W-:-:S05]  /*cfa0*/  @!P6 IMAD.WIDE.U32 R14, R17, 0x4, R14 ;  /* 0x00000004110ee825 */ /* 0x001fca00078e000e */
[----:B------:R0:W5:Y:S01]  /*cfb0*/  @!P6 LDG.E R29, desc[UR36][R14.64] ;  /* 0x000000240e1de981 */ /* 0x000162000c1e1900 */
[----:B------:R-:W-:Y:S01]  /*cfc0*/  @!P1 IMAD.MOV.U32 R7, RZ, RZ, R23 ;  /* 0x000000ffff079224 */ /* 0x000fe200078e0017 */
[----:B------:R-:W-:Y:S01]  /*cfd0*/  IADD3 R20, PT, PT, R20, 0x8, RZ ;  /* 0x0000000814147810 */ /* 0x000fe20007ffe0ff */
[C---:B------:R-:W-:Y:S01]  /*cfe0*/  IMAD R18, R5.reuse, 0x8, R18 ;  /* 0x0000000805127824 */ /* 0x040fe200078e0212 */
[C---:B------:R-:W-:Y:S01]  /*cff0*/  LEA R11, R5.reuse, R11, 0x3 ;  /* 0x0000000b050b7211 */ /* 0x040fe200078e18ff */
[C---:B------:R-:W-:Y:S01]  /*d000*/  IMAD R21, R5.reuse, 0x8, R21 ;  /* 0x0000000805157824 */ /* 0x040fe200078e0215 */
[C---:B------:R-:W-:Y:S01]  /*d010*/  LEA R16, R5.reuse, R16, 0x3 ;  /* 0x0000001005107211 */ /* 0x040fe200078e18ff */
[C---:B------:R-:W-:Y:S02]  /*d020*/  IMAD R10, R5.reuse, 0x8, R10 ;  /* 0x00000008050a7824 */ /* 0x040fe400078e020a */
[C---:B------:R-:W-:Y:S02]  /*d030*/  IMAD R12, R5.reuse, 0x8, R12 ;  /* 0x00000008050c7824 */ /* 0x040fe400078e020c */
[----:B------:R-:W-:-:S02]  /*d040*/  IMAD R13, R5, 0x8, R13 ;  /* 0x00000008050d7824 */ /* 0x000fc400078e020d */
[----:B------:R-:W-:Y:S02]  /*d050*/  IMAD R17, R5, 0x8, R17 ;  /* 0x0000000805117824 */ /* 0x000fe400078e0211 */
[----:B--2---:R-:W-:-:S05]  /*d060*/  @!P2 FADD R22, -R3, R22 ;  /* 0x000000160316a221 */ /* 0x004fca0000000100 */
[----:B------:R-:W-:Y:S01]  /*d070*/  FSETP.GEU.AND P1, PT, |R22|, 9.9999997171806853657e-10, !P2 ;  /* 0x3089705f1600780b */ /* 0x000fe2000572e200 */
[----:B------:R-:W-:Y:S02]  /*d080*/  @!P2 VIADD R22, R7, 0x1 ;  /* 0x000000010716a836 */ /* 0x000fe40000000000 */
[----:B---3--:R-:W-:-:S10]  /*d090*/  @!P3 FADD R25, -R3, R25 ;  /* 0x000000190319b221 */ /* 0x008fd40000000100 */
[----:B------:R-:W-:Y:S02]  /*d0a0*/  @P1 IADD3 R22, PT, PT, R7, RZ, RZ ;  /* 0x000000ff07161210 */ /* 0x000fe40007ffe0ff */
[----:B------:R-:W-:-:S03]  /*d0b0*/  FSETP.GEU.AND P1, PT, |R25|, 9.9999997171806853657e-10, !P3 ;  /* 0x3089705f1900780b */ /* 0x000fc60005f2e200 */
[----:B------:R-:W-:-:S04]  /*d0c0*/  @!P2 IMAD.MOV.U32 R7, RZ, RZ, R22 ;  /* 0x000000ffff07a224 */ /* 0x000fc800078e0016 */
[----:B------:R-:W-:Y:S02]  /*d0d0*/  @!P3 VIADD R22, R7, 0x1 ;  /* 0x000000010716b836 */ /* 0x000fe40000000000 */
[----:B----4-:R-:W-:-:S04]  /*d0e0*/  @!P4 FADD R24, -R3, R24 ;  /* 0x000000180318c221 */ /* 0x010fc80000000100 */
[----:B------:R-:W-:Y:S02]  /*d0f0*/  @P1 IADD3 R22, PT, PT, R7, RZ, RZ ;  /* 0x000000ff07161210 */ /* 0x000fe40007ffe0ff */
[----:B------:R-:W-:-:S03]  /*d100*/  FSETP.GEU.AND P2, PT, |R24|, 9.9999997171806853657e-10, !P4 ;  /* 0x3089705f1800780b */ /* 0x000fc6000674e200 */
[----:B------:R-:W-:Y:S02]  /*d110*/  @!P3 IMAD.MOV.U32 R7, RZ, RZ, R22 ;  /* 0x000000ffff07b224 */ /* 0x000fe400078e0016 */
[----:B-----5:R-:W-:Y:S02]  /*d120*/  @!P0 FADD R28, -R3, R28 ;  /* 0x0000001c031c8221 */ /* 0x020fe40000000100 */
[----:B0-----:R-:W-:-:S03]  /*d130*/  @!P4 VIADD R14, R7, 0x1 ;  /* 0x00000001070ec836 */ /* 0x001fc60000000000 */
[----:B------:R-:W-:-:S03]  /*d140*/  FSETP.GEU.AND P1, PT, |R28|, 9.9999997171806853657e-10, !P0 ;  /* 0x3089705f1c00780b */ /* 0x000fc6000472e200 */
[----:B------:R-:W-:-:S05]  /*d150*/  @P2 IADD3 R14, PT, PT, R7, RZ, RZ ;  /* 0x000000ff070e2210 */ /* 0x000fca0007ffe0ff */
[----:B------:R-:W-:-:S04]  /*d160*/  @!P4 IMAD.MOV.U32 R7, RZ, RZ, R14 ;  /* 0x000000ffff07c224 */ /* 0x000fc800078e000e */
[C---:B------:R-:W-:Y:S01]  /*d170*/  @!P0 VIADD R14, R7.reuse, 0x1 ;  /* 0x00000001070e8836 */ /* 0x040fe20000000000 */
[----:B------:R-:W-:-:S05]  /*d180*/  @P1 IADD3 R14, PT, PT, R7, RZ, RZ ;  /* 0x000000ff070e1210 */ /* 0x000fca0007ffe0ff */
[----:B------:R-:W-:Y:S01]  /*d190*/  @!P0 IMAD.MOV.U32 R7, RZ, RZ, R14 ;  /* 0x000000ffff078224 */ /* 0x000fe200078e000e */
[----:B------:R-:W-:Y:S01]  /*d1a0*/  ISETP.NE.AND P0, PT, R20, RZ, PT ;  /* 0x000000ff1400720c */ /* 0x000fe20003f05270 */
[----:B------:R-:W-:-:S05]  /*d1b0*/  @!P6 FADD R29, -R3, R29 ;  /* 0x0000001d031de221 */ /* 0x000fca0000000100 */
[----:B------:R-:W-:Y:S01]  /*d1c0*/  FSETP.GEU.AND P2, PT, |R29|, 9.9999997171806853657e-10, !P6 ;  /* 0x3089705f1d00780b */ /* 0x000fe2000774e200 */
[----:B------:R-:W-:-:S12]  /*d1d0*/  @!P6 VIADD R14, R7, 0x1 ;  /* 0x00000001070ee836 */ /* 0x000fd80000000000 */
[----:B------:R-:W-:-:S05]  /*d1e0*/  @P2 IMAD.MOV R14, RZ, RZ, R7 ;  /* 0x000000ffff0e2224 */ /* 0x000fca00078e0207 */
[----:B------:R-:W-:Y:S01]  /*d1f0*/  @!P6 MOV R7, R14 ;  /* 0x0000000e0007e202 */ /* 0x000fe20000000f00 */
[----:B------:R-:W-:Y:S06]  /*d200*/  @P0 BRA `(.L_x_705) ;  /* 0xfffffff800740947 */ /* 0x000fec000383ffff */
[----:B------:R-:W-:Y:S05]  /*d210*/  BSYNC.RECONVERGENT B1 ;  /* 0x0000000000017941 */ /* 0x000fea0003800200 */
.L_x_704:
[----:B------:R-:W-:Y:S05]  /*d220*/  @!P5 BRA `(.L_x_680) ;  /* 0x000000040074d947 */ /* 0x000fea0003800000 */
[----:B------:R-:W-:Y:S02]  /*d230*/  ISETP.GE.U32.AND P0, PT, R8, 0x4, PT ;  /* 0x000000040800780c */ /* 0x000fe40003f06070 */
[----:B------:R-:W-:-:S04]  /*d240*/  LOP3.LUT R16, R4, 0x3, RZ, 0xc0, !PT ;  /* 0x0000000304107812 */ /* 0x000fc800078ec0ff */
[----:B------:R-:W-:-:S07]  /*d250*/  ISETP.NE.AND P4, PT, R16, RZ, PT ;  /* 0x000000ff1000720c */ /* 0x000fce0003f85270 */
[----:B------:R-:W-:Y:S06]  /*d260*/  @!P0 BRA `(.L_x_706) ;  /* 0x0000000000b88947 */ /* 0x000fec0003800000 */
[----:B------:R-:W1:Y:S01]  /*d270*/  LDCU UR4, c[0x0][0x3e0] ;  /* 0x00007c00ff0477ac */ /* 0x000e620008000800 */
[----:B------:R-:W-:-:S04]  /*d280*/  IMAD R20, R5, R9, R19 ;  /* 0x0000000905147224 */ /* 0x000fc800078e0213 */
[----:B------:R-:W-:-:S05]  /*d290*/  IMAD.IADD R14, R5, 0x1, R20 ;  /* 0x00000001050e7824 */ /* 0x000fca00078e0214 */
[----:B------:R-:W-:-:S05]  /*d2a0*/  IADD3 R8, PT, PT, R5, R14, RZ ;  /* 0x0000000e05087210 */ /* 0x000fca0007ffe0ff */
[----:B------:R-:W-:Y:S01]  /*d2b0*/  IMAD.IADD R17, R5, 0x1, R8 ;  /* 0x0000000105117824 */ /* 0x000fe200078e0208 */
[----:B-1----:R-:W-:Y:S02]  /*d2c0*/  ISETP.GE.AND P0, PT, R20, UR4, PT ;  /* 0x0000000414007c0c */ /* 0x002fe4000bf06270 */
[----:B------:R-:W-:Y:S02]  /*d2d0*/  ISETP.GE.AND P1, PT, R14, UR4, PT ;  /* 0x000000040e007c0c */ /* 0x000fe4000bf26270 */
[----:B------:R-:W-:Y:S02]  /*d2e0*/  ISETP.LT.OR P0, PT, R20, RZ, P0 ;  /* 0x000000ff1400720c */ /* 0x000fe40000701670 */
[----:B------:R-:W-:Y:S02]  /*d2f0*/  ISETP.LT.OR P1, PT, R14, RZ, P1 ;  /* 0x000000ff0e00720c */ /* 0x000fe40000f21670 */
[----:B------:R-:W-:Y:S02]  /*d300*/  ISETP.GE.AND P2, PT, R8, UR4, PT ;  /* 0x0000000408007c0c */ /* 0x000fe4000bf46270 */
[----:B------:R-:W-:-:S02]  /*d310*/  ISETP.GE.AND P3, PT, R17, UR4, PT ;  /* 0x0000000411007c0c */ /* 0x000fc4000bf66270 */
[----:B------:R-:W-:Y:S02]  /*d320*/  ISETP.LT.OR P2, PT, R8, RZ, P2 ;  /* 0x000000ff0800720c */ /* 0x000fe40001741670 */
[----:B------:R-:W-:-:S03]  /*d330*/  ISETP.LT.OR P3, PT, R17, RZ, P3 ;  /* 0x000000ff1100720c */ /* 0x000fc60001f61670 */
[----:B------:R-:W1:Y:S08]  /*d340*/  @!P0 LDC.64 R10, c[0x0][0x380] ;  /* 0x0000e000ff0a8b82 */ /* 0x000e700000000a00 */
[----:B------:R-:W2:Y:S01]  /*d350*/  @!P1 LDC.64 R12, c[0x0][0x380] ;  /* 0x0000e000ff0c9b82 */ /* 0x000ea20000000a00 */
[----:B-1----:R-:W-:-:S07]  /*d360*/  @!P0 IMAD.WIDE.U32 R20, R20, 0x4, R10 ;  /* 0x0000000414148825 */ /* 0x002fce00078e000a */
[----:B------:R-:W1:Y:S01]  /*d370*/  @!P2 LDC.64 R10, c[0x0][0x380] ;  /* 0x0000e000ff0aab82 */ /* 0x000e620000000a00 */
[----:B------:R-:W3:Y:S01]  /*d380*/  @!P0 LDG.E R20, desc[UR36][R20.64] ;  /* 0x0000002414148981 */ /* 0x000ee2000c1e1900 */
[----:B--2---:R-:W-:-:S06]  /*d390*/  @!P1 IMAD.WIDE.U32 R14, R14, 0x4, R12 ;  /* 0x000000040e0e9825 */ /* 0x004fcc00078e000c */
[----:B------:R-:W2:Y:S01]  /*d3a0*/  @!P3 LDC.64 R12, c[0x0][0x380] ;  /* 0x0000e000ff0cbb82 */ /* 0x000ea20000000a00 */
[----:B------:R-:W5:Y:S01]  /*d3b0*/  @!P1 LDG.E R14, desc[UR36][R14.64] ;  /* 0x000000240e0e9981 */ /* 0x000f62000c1e1900 */
[----:B-1----:R-:W-:-:S06]  /*d3c0*/  @!P2 IMAD.WIDE.U32 R10, R8, 0x4, R10 ;  /* 0x00000004080aa825 */ /* 0x002fcc00078e000a */
[----:B------:R-:W4:Y:S01]  /*d3d0*/  @!P2 LDG.E R10, desc[UR36][R10.64] ;  /* 0x000000240a0aa981 */ /* 0x000f22000c1e1900 */
[----:B--2---:R-:W-:-:S06]  /*d3e0*/  @!P3 IMAD.WIDE.U32 R12, R17, 0x4, R12 ;  /* 0x00000004110cb825 */ /* 0x004fcc00078e000c */
[----:B------:R-:W2:Y:S01]  /*d3f0*/  @!P3 LDG.E R12, desc[UR36][R12.64] ;  /* 0x000000240c0cb981 */ /* 0x000ea2000c1e1900 */
[----:B------:R-:W-:Y:S02]  /*d400*/  VIADD R9, R9, 0x4 ;  /* 0x0000000409097836 */ /* 0x000fe40000000000 */
[----:B---3--:R-:W-:-:S05]  /*d410*/  @!P0 FADD R8, -R3, R20 ;  /* 0x0000001403088221 */ /* 0x008fca0000000100 */
[----:B------:R-:W-:Y:S01]  /*d420*/  FSETP.GEU.AND P6, PT, |R8|, 9.9999997171806853657e-10, !P0 ;  /* 0x3089705f0800780b */ /* 0x000fe200047ce200 */
[----:B------:R-:W-:Y:S02]  /*d430*/  @!P0 VIADD R8, R7, 0x1 ;  /* 0x0000000107088836 */ /* 0x000fe40000000000 */
[----:B-----5:R-:W-:-:S05]  /*d440*/  @!P1 FADD R17, -R3, R14 ;  /* 0x0000000e03119221 */ /* 0x020fca0000000100 */
[----:B------:R-:W-:-:S05]  /*d450*/  FSETP.GEU.AND P5, PT, |R17|, 9.9999997171806853657e-10, !P1 ;  /* 0x3089705f1100780b */ /* 0x000fca0004fae200 */
[----:B------:R-:W-:-:S05]  /*d460*/  @P6 IADD3 R8, PT, PT, R7, RZ, RZ ;  /* 0x000000ff07086210 */ /* 0x000fca0007ffe0ff */
[----:B------:R-:W-:Y:S02]  /*d470*/  @!P0 IMAD.MOV.U32 R7, RZ, RZ, R8 ;  /* 0x000000ffff078224 */ /* 0x000fe400078e0008 */
[----:B----4-:R-:W-:Y:S02]  /*d480*/  @!P2 FADD R14, -R3, R10 ;  /* 0x0000000a030ea221 */ /* 0x010fe40000000100 */
[C---:B------:R-:W-:Y:S01]  /*d490*/  @!P1 VIADD R8, R7.reuse, 0x1 ;  /* 0x0000000107089836 */ /* 0x040fe20000000000 */
[----:B------:R-:W-:Y:S02]  /*d4a0*/  @P5 IADD3 R8, PT, PT, R7, RZ, RZ ;  /* 0x000000ff07085210 */ /* 0x000fe40007ffe0ff */
[----:B------:R-:W-:-:S03]  /*d4b0*/  FSETP.GEU.AND P0, PT, |R14|, 9.9999997171806853657e-10, !P2 ;  /* 0x3089705f0e00780b */ /* 0x000fc6000570e200 */
[----:B------:R-:W-:Y:S02]  /*d4c0*/  @!P1 IMAD.MOV.U32 R7, RZ, RZ, R8 ;  /* 0x000000ffff079224 */ /* 0x000fe400078e0008 */
[----:B--2---:R-:W-:Y:S02]  /*d4d0*/  @!P3 FADD R12, -R3, R12 ;  /* 0x0000000c030cb221 */ /* 0x004fe40000000100 */
[----:B------:R-:W-:-:S03]  /*d4e0*/  @!P2 VIADD R8, R7, 0x1 ;  /* 0x000000010708a836 */ /* 0x000fc60000000000 */
[----:B------:R-:W-:-:S03]  /*d4f0*/  FSETP.GEU.AND P1, PT, |R12|, 9.9999997171806853657e-10, !P3 ;  /* 0x3089705f0c00780b */ /* 0x000fc60005f2e200 */
[----:B------:R-:W-:-:S05]  /*d500*/  @P0 IADD3 R8, PT, PT, R7, RZ, RZ ;  /* 0x000000ff07080210 */ /* 0x000fca0007ffe0ff */
[----:B------:R-:W-:-:S04]  /*d510*/  @!P2 IMAD.MOV.U32 R7, RZ, RZ, R8 ;  /* 0x000000ffff07a224 */ /* 0x000fc800078e0008 */
[C---:B------:R-:W-:Y:S01]  /*d520*/  @!P3 VIADD R8, R7.reuse, 0x1 ;  /* 0x000000010708b836 */ /* 0x040fe20000000000 */
[----:B------:R-:W-:-:S05]  /*d530*/  @P1 IADD3 R8, PT, PT, R7, RZ, RZ ;  /* 0x000000ff07081210 */ /* 0x000fca0007ffe0ff */
[----:B------:R-:W-:-:S07]  /*d540*/  @!P3 IMAD.MOV.U32 R7, RZ, RZ, R8 ;  /* 0x000000ffff07b224 */ /* 0x000fce00078e0008 */
.L_x_706:
[----:B------:R-:W-:Y:S05]  /*d550*/  @!P4 BRA `(.L_x_680) ;  /* 0x0000000000a8c947 */ /* 0x000fea0003800000 */
[----:B------:R-:W-:Y:S02]  /*d560*/  ISETP.NE.AND P0, PT, R16, 0x1, PT ;  /* 0x000000011000780c */ /* 0x000fe40003f05270 */
[----:B------:R-:W-:-:S04]  /*d570*/  LOP3.LUT R4, R4, 0x1, RZ, 0xc0, !PT ;  /* 0x0000000104047812 */ /* 0x000fc800078ec0ff */
[----:B------:R-:W-:-:S07]  /*d580*/  ISETP.NE.U32.AND P2, PT, R4, 0x1, PT ;  /* 0x000000010400780c */ /* 0x000fce0003f45070 */
[----:B------:R-:W-:Y:S06]  /*d590*/  @!P0 BRA `(.L_x_707) ;  /* 0x0000000000608947 */ /* 0x000fec0003800000 */
[----:B------:R-:W1:Y:S01]  /*d5a0*/  LDCU UR4, c[0x0][0x3e0] ;  /* 0x00007c00ff0477ac */ /* 0x000e620008000800 */
[----:B------:R-:W-:-:S05]  /*d5b0*/  IMAD R4, R5, R9, R19 ;  /* 0x0000000905047224 */ /* 0x000fca00078e0213 */
[----:B------:R-:W-:Y:S02]  /*d5c0*/  IADD3 R15, PT, PT, R5, R4, RZ ;  /* 0x00000004050f7210 */ /* 0x000fe40007ffe0ff */
[C---:B-1----:R-:W-:Y:S02]  /*d5d0*/  ISETP.GE.AND P0, PT, R4.reuse, UR4, PT ;  /* 0x0000000404007c0c */ /* 0x042fe4000bf06270 */
[C---:B------:R-:W-:Y:S02]  /*d5e0*/  ISETP.GE.AND P1, PT, R15.reuse, UR4, PT ;  /* 0x000000040f007c0c */ /* 0x040fe4000bf26270 */
[----:B------:R-:W-:Y:S02]  /*d5f0*/  ISETP.LT.OR P0, PT, R4, RZ, P0 ;  /* 0x000000ff0400720c */ /* 0x000fe40000701670 */
[----:B------:R-:W-:-:S11]  /*d600*/  ISETP.LT.OR P1, PT, R15, RZ, P1 ;  /* 0x000000ff0f00720c */ /* 0x000fd60000f21670 */
[----:B------:R-:W1:Y:S08]  /*d610*/  @!P0 LDC.64 R10, c[0x0][0x380] ;  /* 0x0000e000ff0a8b82 */ /* 0x000e700000000a00 */
[----:B------:R-:W2:Y:S01]  /*d620*/  @!P1 LDC.64 R12, c[0x0][0x380] ;  /* 0x0000e000ff0c9b82 */ /* 0x000ea20000000a00 */
[----:B-1----:R-:W-:-:S06]  /*d630*/  @!P0 IMAD.WIDE.U32 R10, R4, 0x4, R10 ;  /* 0x00000004040a8825 */ /* 0x002fcc00078e000a */
[----:B------:R-:W3:Y:S01]  /*d640*/  @!P0 LDG.E R10, desc[UR36][R10.64] ;  /* 0x000000240a0a8981 */ /* 0x000ee2000c1e1900 */
[----:B--2---:R-:W-:-:S06]  /*d650*/  @!P1 IMAD.WIDE.U32 R12, R15, 0x4, R12 ;  /* 0x000000040f0c9825 */ /* 0x004fcc00078e000c */
[----:B------:R-:W2:Y:S01]  /*d660*/  @!P1 LDG.E R12, desc[UR36][R12.64] ;  /* 0x000000240c0c9981 */ /* 0x000ea2000c1e1900 */
[----:B------:R-:W-:Y:S01]  /*d670*/  IADD3 R9, PT, PT, R9, 0x2, RZ ;  /* 0x0000000209097810 */ /* 0x000fe20007ffe0ff */
[----:B---3--:R-:W-:-:S05]  /*d680*/  @!P0 FADD R4, -R3, R10 ;  /* 0x0000000a03048221 */ /* 0x008fca0000000100 */
[----:B------:R-:W-:Y:S01]  /*d690*/  FSETP.GEU.AND P3, PT, |R4|, 9.9999997171806853657e-10, !P0 ;  /* 0x3089705f0400780b */ /* 0x000fe2000476e200 */
[----:B------:R-:W-:Y:S02]  /*d6a0*/  @!P0 VIADD R4, R7, 0x1 ;  /* 0x0000000107048836 */ /* 0x000fe40000000000 */
[----:B--2---:R-:W-:-:S05]  /*d6b0*/  @!P1 FADD R8, -R3, R12 ;  /* 0x0000000c03089221 */ /* 0x004fca0000000100 */
[----:B------:R-:W-:-:S05]  /*d6c0*/  FSETP.GEU.AND P4, PT, |R8|, 9.9999997171806853657e-10, !P1 ;  /* 0x3089705f0800780b */ /* 0x000fca0004f8e200 */
[----:B------:R-:W-:-:S05]  /*d6d0*/  @P3 IMAD.MOV R4, RZ, RZ, R7 ;  /* 0x000000ffff043224 */ /* 0x000fca00078e0207 */
[----:B------:R-:W-:-:S05]  /*d6e0*/  @!P0 MOV R7, R4 ;  /* 0x0000000400078202 */ /* 0x000fca0000000f00 */
[----:B------:R-:W-:Y:S02]  /*d6f0*/  @!P1 VIADD R4, R7, 0x1 ;  /* 0x0000000107049836 */ /* 0x000fe40000000000 */
[----:B------:R-:W-:-:S04]  /*d700*/  @P4 IMAD.MOV R4, RZ, RZ, R7 ;  /* 0x000000ffff044224 */ /* 0x000fc800078e0207 */
[----:B------:R-:W-:-:S07]  /*d710*/  @!P1 IMAD.MOV.U32 R7, RZ, RZ, R4 ;  /* 0x000000ffff079224 */ /* 0x000fce00078e0004 */
.L_x_707:
[----:B------:R-:W-:Y:S05]  /*d720*/  @P2 BRA `(.L_x_680) ;  /* 0x0000000000342947 */ /* 0x000fea0003800000 */
[----:B------:R-:W1:Y:S01]  /*d730*/  LDCU UR4, c[0x0][0x3e0] ;  /* 0x00007c00ff0477ac */ /* 0x000e620008000800 */
[----:B------:R-:W-:-:S05]  /*d740*/  IMAD R9, R5, R9, R19 ;  /* 0x0000000905097224 */ /* 0x000fca00078e0213 */
[----:B-1----:R-:W-:-:S04]  /*d750*/  ISETP.GE.AND P0, PT, R9, UR4, PT ;  /* 0x0000000409007c0c */ /* 0x002fc8000bf06270 */
[----:B------:R-:W-:-:S13]  /*d760*/  ISETP.LT.OR P0, PT, R9, RZ, P0 ;  /* 0x000000ff0900720c */ /* 0x000fda0000701670 */
[----:B------:R-:W-:Y:S05]  /*d770*/  @P0 BRA `(.L_x_680) ;  /* 0x0000000000200947 */ /* 0x000fea0003800000 */
[----:B------:R-:W1:Y:S02]  /*d780*/  LDC.64 R4, c[0x0][0x380] ;  /* 0x0000e000ff047b82 */ /* 0x000e640000000a00 */
[----:B-1----:R-:W-:-:S06]  /*d790*/  IMAD.WIDE.U32 R4, R9, 0x4, R4 ;  /* 0x0000000409047825 */ /* 0x002fcc00078e0004 */
[----:B------:R-:W2:Y:S02]  /*d7a0*/  LDG.E R4, desc[UR36][R4.64] ;  /* 0x0000002404047981 */ /* 0x000ea4000c1e1900 */
[----:B--2---:R-:W-:-:S05]  /*d7b0*/  FADD R8, -R3, R4 ;  /* 0x0000000403087221 */ /* 0x004fca0000000100 */
[----:B------:R-:W-:Y:S01]  /*d7c0*/  FSETP.GEU.AND P0, PT, |R8|, 9.9999997171806853657e-10, PT ;  /* 0x3089705f0800780b */ /* 0x000fe20003f0e200 */
[----:B------:R-:W-:-:S12]  /*d7d0*/  VIADD R8, R7, 0x1 ;  /* 0x0000000107087836 */ /* 0x000fd80000000000 */
[----:B------:R-:W-:-:S05]  /*d7e0*/  @P0 IADD3 R8, PT, PT, R7, RZ, RZ ;  /* 0x000000ff07080210 */ /* 0x000fca0007ffe0ff */
[----:B------:R-:W-:-:S07]  /*d7f0*/  IMAD.MOV.U32 R7, RZ, RZ, R8 ;  /* 0x000000ffff077224 */ /* 0x000fce00078e0008 */
.L_x_680:
[----:B------:R-:W-:Y:S05]  /*d800*/  BSYNC.RECONVERGENT B0 ;  /* 0x0000000000007941 */ /* 0x000fea0003800200 */
.L_x_678:
[----:B------:R-:W-:-:S13]  /*d810*/  ISETP.GE.AND P0, PT, R7, 0x1, PT ;  /* 0x000000010700780c */ /* 0x000fda0003f06270 */
[----:B------:R-:W-:Y:S05]  /*d820*/  @!P0 BRA `(.L_x_708) ;  /* 0x0000000000a48947 */ /* 0x000fea0003800000 */
[----:B0-----:R-:W-:Y:S01]  /*d830*/  I2FP.F32.U32 R13, R7 ;  /* 0x00000007000d7245 */ /* 0x001fe20000201000 */
[----:B------:R-:W-:Y:S03]  /*d840*/  BSSY.RECONVERGENT B0, `(.L_x_709) ;  /* 0x000000c000007945 */ /* 0x000fe60003800200 */
[----:B------:R-:W0:Y:S08]  /*d850*/  MUFU.RCP R4, R13 ;  /* 0x0000000d00047308 */ /* 0x000e300000001000 */
[----:B-----5:R-:W2:Y:S01]  /*d860*/  FCHK P0, R0, R13 ;  /* 0x0000000d00007302 */ /* 0x020ea20000000000 */
[----:B0-----:R-:W-:-:S04]  /*d870*/  FFMA R5, -R13, R4, 1 ;  /* 0x3f8000000d057423 */ /* 0x001fc80000000104 */
[----:B------:R-:W-:-:S04]  /*d880*/  FFMA R5, R4, R5, R4 ;  /* 0x0000000504057223 */ /* 0x000fc80000000004 */
[----:B------:R-:W-:-:S04]  /*d890*/  FFMA R4, R0, R5, RZ ;  /* 0x0000000500047223 */ /* 0x000fc800000000ff */
[----:B------:R-:W-:-:S04]  /*d8a0*/  FFMA R8, -R13, R4, R0 ;  /* 0x000000040d087223 */ /* 0x000fc80000000100 */
[----:B-1----:R-:W-:Y:S01]  /*d8b0*/  FFMA R11, R5, R8, R4 ;  /* 0x00000008050b7223 */ /* 0x002fe20000000004 */
[----:B--2---:R-:W-:Y:S06]  /*d8c0*/  @!P0 BRA `(.L_x_710) ;  /* 0x00000000000c8947 */ /* 0x004fec0003800000 */
[----:B------:R-:W-:-:S07]  /*d8d0*/  MOV R8, 0xd8f0 ;  /* 0x0000d8f000087802 */ /* 0x000fce0000000f00 */
[----:B----4-:R-:W-:Y:S05]  /*d8e0*/  CALL.REL.NOINC `($__internal_6_$__cuda_sm3x_div_rn_noftz_f32_slowpath) ;  /* 0x00000004005c7944 */ /* 0x010fea0003c00000 */
[----:B------:R-:W-:-:S07]  /*d8f0*/  IMAD.MOV.U32 R11, RZ, RZ, R4 ;  /* 0x000000ffff0b7224 */ /* 0x000fce00078e0004 */
.L_x_710:
[----:B------:R-:W-:Y:S05]  /*d900*/  BSYNC.RECONVERGENT B0 ;  /* 0x0000000000007941 */ /* 0x000fea0003800200 */
.L_x_709:
[----:B------:R-:W0:Y:S01]  /*d910*/  LDC.64 R4, c[0x0][0x398] ;  /* 0x0000e600ff047b82 */ /* 0x000e220000000a00 */
[C---:B------:R-:W-:Y:S01]  /*d920*/  ISETP.GT.AND P0, PT, R2.reuse, 0x9, PT ;  /* 0x000000090200780c */ /* 0x040fe20003f04270 */
[----:B0-----:R-:W-:-:S05]  /*d930*/  IMAD.WIDE R4, R2, 0x4, R4 ;  /* 0x0000000402047825 */ /* 0x001fca00078e0204 */
[----:B------:R0:W-:Y:S07]  /*d940*/  STG.E desc[UR36][R4.64], R11 ;  /* 0x0000000b04007986 */ /* 0x0001ee000c101924 */
[----:B------:R-:W-:Y:S05]  /*d950*/  @P0 EXIT ;  /* 0x000000000000094d */ /* 0x000fea0003800000 */
[----:B------:R1:W2:Y:S01]  /*d960*/  F2F.F64.F32 R12, R6 ;  /* 0x00000006000c7310 */ /* 0x0002a20000201800 */
[----:B------:R-:W-:Y:S01]  /*d970*/  MOV R16, 0xf0 ;  /* 0x000000f000107802 */ /* 0x000fe20000000f00 */
[----:B------:R-:W-:Y:S01]  /*d980*/  STL [R1+0x20], R2 ;  /* 0x0000200201007387 */ /* 0x000fe20000100800 */
[----:B------:R-:W3:Y:S04]  /*d990*/  LDCU.64 UR4, c[0x4][0x90] ;  /* 0x01001200ff0477ac */ /* 0x000ee80008000a00 */
[----:B------:R-:W4:Y:S01]  /*d9a0*/  LDC.64 R16, c[0x4][R16] ;  /* 0x0100000010107b82 */ /* 0x000f220000000a00 */
[----:B------:R-:W-:Y:S01]  /*d9b0*/  F2F.F64.F32 R8, R0 ;  /* 0x0000000000087310 */ /* 0x000fe20000201800 */
[----:B------:R-:W-:Y:S01]  /*d9c0*/  UIADD3 UR6, UP0, UPT, UR38, 0x20, URZ ;  /* 0x0000002026067890 */ /* 0x000fe2000ff1e0ff */
[----:B-1----:R-:W-:-:S03]  /*d9d0*/  HFMA2 R6, -RZ, RZ, 0, 5.9604644775390625e-08 ;  /* 0x00000001ff067431 */ /* 0x002fc600000001ff */
[----:B------:R-:W-:Y:S01]  /*d9e0*/  UIADD3.X UR7, UPT, UPT, URZ, UR39, URZ, UP0, !UPT ;  /* 0x00000027ff077290 */ /* 0x000fe200087fe4ff */
[----:B--2---:R-:W-:Y:S02]  /*d9f0*/  STL.64 [R1+0x28], R12 ;  /* 0x0000280c01007387 */ /* 0x004fe40000100a00 */
[----:B0-----:R-:W0:Y:S02]  /*da00*/  F2F.F64.F32 R10, R11 ;  /* 0x0000000b000a7310 */ /* 0x001e240000201800 */
[----:B------:R1:W-:Y:S01]  /*da10*/  STL.64 [R1+0x38], R6 ;  /* 0x0000380601007387 */ /* 0x0003e20000100a00 */
[----:B---3--:R-:W-:Y:S02]  /*da20*/  IMAD.U32 R4, RZ, RZ, UR4 ;  /* 0x00000004ff047e24 */ /* 0x008fe4000f8e00ff */
[----:B------:R-:W-:-:S03]  /*da30*/  IMAD.U32 R5, RZ, RZ, UR5 ;  /* 0x00000005ff057e24 */ /* 0x000fc6000f8e00ff */
[----:B------:R-:W2:Y:S01]  /*da40*/  F2F.F64.F32 R14, R3 ;  /* 0x00000003000e7310 */ /* 0x000ea20000201800 */
[----:B0-----:R0:W-:Y:S01]  /*da50*/  STL.128 [R1+0x40], R8 ;  /* 0x0000400801007387 */ /* 0x0011e20000100c00 */
[----:B-1----:R-:W-:Y:S01]  /*da60*/  MOV R6, UR6 ;  /* 0x0000000600067c02 */ /* 0x002fe20008000f00 */
[----:B------:R-:W-:Y:S02]  /*da70*/  IMAD.U32 R7, RZ, RZ, UR7 ;  /* 0x00000007ff077e24 */ /* 0x000fe4000f8e00ff */
[----:B--2---:R0:W-:Y:S05]  /*da80*/  STL.64 [R1+0x30], R14 ;  /* 0x0000300e01007387 */ /* 0x0041ea0000100a00 */
[----:B------:R-:W-:-:S07]  /*da90*/  LEPC R20, `(.L_x_711) ;  /* 0x000000001014794e */ /* 0x000fce0000000000 */
[----:B0---4-:R-:W-:Y:S05]  /*daa0*/  CALL.ABS.NOINC R16 ;  /* 0x0000000010007343 */ /* 0x011fea0003c00000 */
.L_x_711:
[----:B------:R-:W-:Y:S05]  /*dab0*/  EXIT ;  /* 0x000000000000794d */ /* 0x000fea0003800000 */
.L_x_708:
[----:B01----:R-:W0:Y:S01]  /*dac0*/  LDC.64 R8, c[0x0][0x398] ;  /* 0x0000e600ff087b82 */ /* 0x003e220000000a00 */
[----:B------:R-:W1:Y:S01]  /*dad0*/  F2F.F64.F32 R10, R6 ;  /* 0x00000006000a7310 */ /* 0x000e620000201800 */
[----:B-----5:R-:W-:Y:S01]  /*dae0*/  MOV R0, 0xf0 ;  /* 0x000000f000007802 */ /* 0x020fe20000000f00 */
[----:B------:R2:W-:Y:S01]  /*daf0*/  STL [R1+0x20], R2 ;  /* 0x0000200201007387 */ /* 0x0005e20000100800 */
[----:B------:R-:W3:Y:S04]  /*db00*/  LDCU.64 UR4, c[0x4][0x98] ;  /* 0x01001300ff0477ac */ /* 0x000ee80008000a00 */
[----:B------:R2:W2:Y:S01]  /*db10*/  LDC.64 R14, c[0x4][R0] ;  /* 0x01000000000e7b82 */ /* 0x0004a20000000a00 */
[----:B------:R-:W4:Y:S01]  /*db20*/  F2F.F64.F32 R12, R3 ;  /* 0x00000003000c7310 */ /* 0x000f220000201800 */
[----:B------:R-:W-:-:S04]  /*db30*/  UIADD3 UR6, UP0, UPT, UR38, 0x20, URZ ;  /* 0x0000002026067890 */ /* 0x000fc8000ff1e0ff */
[----:B------:R-:W-:Y:S01]  /*db40*/  UIADD3.X UR7, UPT, UPT, URZ, UR39, URZ, UP0, !UPT ;  /* 0x00000027ff077290 */ /* 0x000fe200087fe4ff */
[----:B-1----:R1:W-:Y:S01]  /*db50*/  STL.64 [R1+0x28], R10 ;  /* 0x0000280a01007387 */ /* 0x0023e20000100a00 */
[----:B------:R-:W-:-:S04]  /*db60*/  IMAD.U32 R6, RZ, RZ, UR6 ;  /* 0x00000006ff067e24 */ /* 0x000fc8000f8e00ff */
[----:B------:R-:W-:Y:S02]  /*db70*/  IMAD.U32 R7, RZ, RZ, UR7 ;  /* 0x00000007ff077e24 */ /* 0x000fe4000f8e00ff */
[----:B---3--:R-:W-:Y:S01]  /*db80*/  IMAD.U32 R4, RZ, RZ, UR4 ;  /* 0x00000004ff047e24 */ /* 0x008fe2000f8e00ff */
[----:B------:R-:W-:Y:S01]  /*db90*/  MOV R5, UR5 ;  /* 0x0000000500057c02 */ /* 0x000fe20008000f00 */
[----:B0-----:R-:W-:Y:S01]  /*dba0*/  IMAD.WIDE R8, R2, 0x4, R8 ;  /* 0x0000000402087825 */ /* 0x001fe200078e0208 */
[----:B----4-:R1:W-:Y:S04]  /*dbb0*/  STL.64 [R1+0x30], R12 ;  /* 0x0000300c01007387 */ /* 0x0103e80000100a00 */
[----:B------:R1:W-:Y:S02]  /*dbc0*/  STG.E desc[UR36][R8.64], RZ ;  /* 0x000000ff08007986 */ /* 0x0003e4000c101924 */
[----:B------:R-:W-:-:S07]  /*dbd0*/  LEPC R20, `(.L_x_712) ;  /* 0x000000001014794e */ /* 0x000fce0000000000 */
[----:B-12---:R-:W-:Y:S05]  /*dbe0*/  CALL.ABS.NOINC R14 ;  /* 0x000000000e007343 */ /* 0x006fea0003c00000 */
.L_x_712:
[----:B------:R-:W-:Y:S05]  /*dbf0*/  EXIT ;  /* 0x000000000000794d */ /* 0x000fea0003800000 */
.L_x_662:
[----:B------:R-:W-:Y:S01]  /*dc00*/  ISETP.NE.AND P0, PT, R2, RZ, PT ;  /* 0x000000ff0200720c */ /* 0x000fe20003f05270 */
[----:B------:R-:W-:-:S12]  /*dc10*/  BSSY.RECONVERGENT B6, `(.L_x_713) ;  /* 0x000000e000067945 */ /* 0x000fd80003800200 */
[----:B------:R-:W-:Y:S05]  /*dc20*/  @P0 BRA `(.L_x_714) ;  /* 0x0000000000300947 */ /* 0x000fea0003800000 */
[----:B------:R-:W-:Y:S01]  /*dc30*/  MOV R0, 0xf0 ;  /* 0x000000f000007802 */ /* 0x000fe20000000f00 */
[----:B------:R-:W0:Y:S01]  /*dc40*/  LDCU.64 UR4, c[0x4][0x88] ;  /* 0x01001100ff0477ac */ /* 0x000e220008000a00 */
[----:B------:R5:W-:Y:S02]  /*dc50*/  STL.128 [R1+0x20], R4 ;  /* 0x0000200401007387 */ /* 0x000be40000100c00 */
[----:B---3--:R3:W1:Y:S01]  /*dc60*/  LDC.64 R8, c[0x4][R0] ;  /* 0x0100000000087b82 */ /* 0x0086620000000a00 */
[----:B------:R-:W-:-:S04]  /*dc70*/  UIADD3 UR6, UP0, UPT, UR38, 0x20, URZ ;  /* 0x0000002026067890 */ /* 0x000fc8000ff1e0ff */
[----:B------:R-:W-:Y:S02]  /*dc80*/  UIADD3.X UR7, UPT, UPT, URZ, UR39, URZ, UP0, !UPT ;  /* 0x00000027ff077290 */ /* 0x000fe400087fe4ff */
[----:B-----5:R-:W-:Y:S01]  /*dc90*/  IMAD.U32 R6, RZ, RZ, UR6 ;  /* 0x00000006ff067e24 */ /* 0x020fe2000f8e00ff */
[----:B0-----:R-:W-:Y:S01]  /*dca0*/  MOV R4, UR4 ;  /* 0x0000000400047c02 */ /* 0x001fe20008000f00 */
[----:B------:R-:W-:Y:S02]  /*dcb0*/  IMAD.U32 R5, RZ, RZ, UR5 ;  /* 0x00000005ff057e24 */ /* 0x000fe4000f8e00ff */
[----:B---3--:R-:W-:-:S07]  /*dcc0*/  MOV R7, UR7 ;  /* 0x0000000700077c02 */ /* 0x008fce0008000f00 */
[----:B------:R-:W-:-:S07]  /*dcd0*/  LEPC R20, `(.L_x_714) ;  /* 0x000000001014794e */ /* 0x000fce0000000000 */
[----:B-12-4-:R-:W-:Y:S05]  /*dce0*/  CALL.ABS.NOINC R8 ;  /* 0x0000000008007343 */ /* 0x016fea0003c00000 */
.L_x_714:
[----:B------:R-:W-:Y:S05]  /*dcf0*/  BSYNC.RECONVERGENT B6 ;  /* 0x0000000000067941 */ /* 0x000fea0003800200 */
.L_x_713:
[----:B------:R-:W0:Y:S01]  /*dd00*/  LDC.64 R4, c[0x0][0x398] ;  /* 0x0000e600ff047b82 */ /* 0x000e220000000a00 */
[----:B------:R-:W-:Y:S02]  /*dd10*/  IMAD.MOV.U32 R3, RZ, RZ, 0x7fc00000 ;  /* 0x7fc00000ff037424 */ /* 0x000fe400078e00ff */
[----:B0-----:R-:W-:-:S05]  /*dd20*/  IMAD.WIDE R4, R2, 0x4, R4 ;  /* 0x0000000402047825 */ /* 0x001fca00078e0204 */
[----:B------:R-:W-:Y:S01]  /*dd30*/  STG.E desc[UR36][R4.64], R3 ;  /* 0x0000000304007986 */ /* 0x000fe2000c101924 */
[----:B------:R-:W-:Y:S05]  /*dd40*/  EXIT ;  /* 0x000000000000794d */ /* 0x000fea0003800000 */
.L_x_611:
[----:B------:R-:W-:-:S04]  /*dd50*/  LOP3.LUT R3, R3, UR41, RZ, 0xfc, !PT ;  /* 0x0000002903037c12 */ /* 0x000fc8000f8efcff */
[----:B------:R-:W-:-:S13]  /*dd60*/  ISETP.NE.AND P0, PT, R3, RZ, PT ;  /* 0x000000ff0300720c */ /* 0x000fda0003f05270 */
[----:B------:R-:W-:Y:S05]  /*dd70*/  @P0 EXIT ;  /* 0x000000000000094d */ /* 0x000fea0003800000 */
[----:B------:R-:W-:Y:S01]  /*dd80*/  MOV R2, 0xf0 ;  /* 0x000000f000027802 */ /* 0x000fe20000000f00 */
[----:B------:R-:W-:Y:S01]  /*dd90*/  IMAD.MOV.U32 R0, RZ, RZ, 0x8 ;  /* 0x00000008ff007424 */ /* 0x000fe200078e00ff */
[----:B------:R-:W0:Y:S04]  /*dda0*/  LDCU.64 UR4, c[0x4][0x80] ;  /* 0x01001000ff0477ac */ /* 0x000e280008000a00 */
[----:B------:R1:W-:Y:S01]  /*ddb0*/  STL [R1+0x20], R0 ;  /* 0x0000200001007387 */ /* 0x0003e20000100800 */
[----:B------:R-:W2:Y:S01]  /*ddc0*/  LDC.64 R2, c[0x4][R2] ;  /* 0x0100000002027b82 */ /* 0x000ea20000000a00 */
[----:B------:R-:W-:-:S04]  /*ddd0*/  UIADD3 UR6, UP0, UPT, UR38, 0x20, URZ ;  /* 0x0000002026067890 */ /* 0x000fc8000ff1e0ff */
[----:B------:R-:W-:Y:S02]  /*dde0*/  UIADD3.X UR7, UPT, UPT, URZ, UR39, URZ, UP0, !UPT ;  /* 0x00000027ff077290 */ /* 0x000fe400087fe4ff */
[----:B------:R-:W-:-:S04]  /*ddf0*/  IMAD.U32 R6, RZ, RZ, UR6 ;  /* 0x00000006ff067e24 */ /* 0x000fc8000f8e00ff */
[----:B------:R-:W-:Y:S02]  /*de00*/  MOV R7, UR7 ;  /* 0x0000000700077c02 */ /* 0x000fe40008000f00 */
[----:B0-----:R-:W-:Y:S01]  /*de10*/  MOV R4, UR4 ;  /* 0x0000000400047c02 */ /* 0x001fe20008000f00 */
[----:B-1----:R-:W-:-:S07]  /*de20*/  IMAD.U32 R5, RZ, RZ, UR5 ;  /* 0x00000005ff057e24 */ /* 0x002fce000f8e00ff */
[----:B------:R-:W-:-:S07]  /*de30*/  LEPC R20, `(.L_x_715) ;  /* 0x000000001014794e */ /* 0x000fce0000000000 */
[----:B--2---:R-:W-:Y:S05]  /*de40*/  CALL.ABS.NOINC R2 ;  /* 0x0000000002007343 */ /* 0x004fea0003c00000 */
.L_x_715:
[----:B------:R-:W-:Y:S05]  /*de50*/  EXIT ;  /* 0x000000000000794d */ /* 0x000fea0003800000 */
        .weak           $__internal_6_$__cuda_sm3x_div_rn_noftz_f32_slowpath
        .type           $__internal_6_$__cuda_sm3x_div_rn_noftz_f32_slowpath,@function
        .size           $__internal_6_$__cuda_sm3x_div_rn_noftz_f32_slowpath,(.L_x_1115 - $__internal_6_$__cuda_sm3x_div_rn_noftz_f32_slowpath)
$__internal_6_$__cuda_sm3x_div_rn_noftz_f32_slowpath:
[--C-:B------:R-:W-:Y:S01]  /*de60*/  SHF.R.U32.HI R10, RZ, 0x17, R13.reuse ;  /* 0x00000017ff0a7819 */ /* 0x100fe2000001160d */
[----:B------:R-:W-:Y:S01]  /*de70*/  BSSY.RECONVERGENT B1, `(.L_x_716) ;  /* 0x0000065000017945 */ /* 0x000fe20003800200 */
[----:B------:R-:W-:Y:S01]  /*de80*/  SHF.R.U32.HI R4, RZ, 0x17, R0 ;  /* 0x00000017ff047819 */ /* 0x000fe20000011600 */
[----:B------:R-:W-:Y:S01]  /*de90*/  IMAD.MOV.U32 R11, RZ, RZ, R13 ;  /* 0x000000ffff0b7224 */ /* 0x000fe200078e000d */
[----:B------:R-:W-:Y:S02]  /*dea0*/  LOP3.LUT R10, R10, 0xff, RZ, 0xc0, !PT ;  /* 0x000000ff0a0a7812 */ /* 0x000fe400078ec0ff */
[----:B------:R-:W-:Y:S02]  /*deb0*/  LOP3.LUT R14, R4, 0xff, RZ, 0xc0, !PT ;  /* 0x000000ff040e7812 */ /* 0x000fe400078ec0ff */
[----:B------:R-:W-:Y:S01]  /*dec0*/  MOV R4, R0 ;  /* 0x0000000000047202 */ /* 0x000fe20000000f00 */
[----:B------:R-:W-:Y:S02]  /*ded0*/  VIADD R15, R10, 0xffffffff ;  /* 0xffffffff0a0f7836 */ /* 0x000fe40000000000 */
[----:B------:R-:W-:-:S03]  /*dee0*/  VIADD R12, R14, 0xffffffff ;  /* 0xffffffff0e0c7836 */ /* 0x000fc60000000000 */
[----:B------:R-:W-:-:S04]  /*def0*/  ISETP.GT.U32.AND P0, PT, R15, 0xfd, PT ;  /* 0x000000fd0f00780c */ /* 0x000fc80003f04070 */
[----:B------:R-:W-:-:S13]  /*df00*/  ISETP.GT.U32.OR P0, PT, R12, 0xfd, P0 ;  /* 0x000000fd0c00780c */ /* 0x000fda0000704470 */
[----:B------:R-:W-:Y:S01]  /*df10*/  @!P0 IMAD.MOV.U32 R9, RZ, RZ, RZ ;  /* 0x000000ffff098224 */ /* 0x000fe200078e00ff */
[----:B------:R-:W-:Y:S06]  /*df20*/  @!P0 BRA `(.L_x_717) ;  /* 0x0000000000608947 */ /* 0x000fec0003800000 */
[----:B------:R-:W-:Y:S02]  /*df30*/  FSETP.GTU.FTZ.AND P0, PT, |R0|, +INF , PT ;  /* 0x7f8000000000780b */ /* 0x000fe40003f1c200 */
[----:B------:R-:W-:Y:S02]  /*df40*/  FSETP.GTU.FTZ.AND P1, PT, |R13|, +INF , PT ;  /* 0x7f8000000d00780b */ /* 0x000fe40003f3c200 */
[----:B------:R-:W-:Y:S02]  /*df50*/  MOV R5, R13 ;  /* 0x0000000d00057202 */ /* 0x000fe40000000f00 */
        /* <DEDUP_REMOVED lines=21> */
.L_x_717:
[----:B------:R-:W-:Y:S01]  /*e0b0*/  LEA R12, R10, 0xc0800000, 0x17 ;  /* 0xc08000000a0c7811 */ /* 0x000fe200078eb8ff */
[----:B------:R-:W-:Y:S01]  /*e0c0*/  VIADD R5, R14, 0xffffff81 ;  /* 0xffffff810e057836 */ /* 0x000fe20000000000 */
[----:B------:R-:W-:Y:S03]  /*e0d0*/  BSSY.RECONVERGENT B2, `(.L_x_722) ;  /* 0x0000035000027945 */ /* 0x000fe60003800200 */
[----:B------:R-:W-:Y:S01]  /*e0e0*/  IMAD.IADD R12, R11, 0x1, -R12 ;  /* 0x000000010b0c7824 */ /* 0x000fe200078e0a0c */
[C---:B------:R-:W-:Y:S01]  /*e0f0*/  IADD3 R10, PT, PT, R5.reuse, 0x7f, -R10 ;  /* 0x0000007f050a7810 */ /* 0x040fe20007ffe80a */
[----:B------:R-:W-:Y:S02]  /*e100*/  IMAD R4, R5, -0x800000, R4 ;  /* 0xff80000005047824 */ /* 0x000fe400078e0204 */
[----:B------:R-:W0:Y:S01]  /*e110*/  MUFU.RCP R11, R12 ;  /* 0x0000000c000b7308 */ /* 0x000e220000001000 */
[----:B------:R-:W-:Y:S01]  /*e120*/  FADD.FTZ R13, -R12, -RZ ;  /* 0x800000ff0c0d7221 */ /* 0x000fe20000010100 */
[----:B------:R-:W-:-:S03]  /*e130*/  IADD3 R10, PT, PT, R10, R9, RZ ;  /* 0x000000090a0a7210 */ /* 0x000fc60007ffe0ff */
        /* <DEDUP_REMOVED lines=21> */
[C---:B------:R-:W-:Y:S01]  /*e290*/  IADD3 R12, PT, PT, R13.reuse, 0x20, RZ ;  /* 0x000000200d0c7810 */ /* 0x040fe20007ffe0ff */
[CCC-:B------:R-:W-:Y:S01]  /*e2a0*/  FFMA.RM R10, R16.reuse, R14.reuse, R11.reuse ;  /* 0x0000000e100a7223 */ /* 0x1c0fe2000000400b */
[----:B------:R-:W-:Y:S02]  /*e2b0*/  ISETP.NE.AND P2, PT, R13, RZ, PT ;  /* 0x000000ff0d00720c */ /* 0x000fe40003f45270 */
[----:B------:R-:W-:Y:S01]  /*e2c0*/  LOP3.LUT R9, R5, 0x7fffff, RZ, 0xc0, !PT ;  /* 0x007fffff05097812 */ /* 0x000fe200078ec0ff */
[----:B------:R-:W-:Y:S01]  /*e2d0*/  FFMA.RP R5, R16, R14, R11 ;  /* 0x0000000e10057223 */ /* 0x000fe2000000800b */
[----:B------:R-:W-:Y:S01]  /*e2e0*/  IMAD.MOV R11, RZ, RZ, -R13 ;  /* 0x000000ffff0b7224 */ /* 0x000fe200078e0a0d */
[----:B------:R-:W-:Y:S02]  /*e2f0*/  ISETP.NE.AND P1, PT, R13, RZ, PT ;  /* 0x000000ff0d00720c */ /* 0x000fe40003f25270 */
        /* <DEDUP_REMOVED lines=14> */
.L_x_724:
[----:B------:R-:W-:-:S04]  /*e3e0*/  LOP3.LUT R4, R4, 0x80000000, RZ, 0xc0, !PT ;  /* 0x8000000004047812 */ /* 0x000fc800078ec0ff */
[----:B------:R-:W-:Y:S01]  /*e3f0*/  LOP3.LUT R4, R4, 0x7f800000, RZ, 0xfc, !PT ;  /* 0x7f80000004047812 */ /* 0x000fe200078efcff */
[----:B------:R-:W-:Y:S06]  /*e400*/  BRA `(.L_x_725) ;  /* 0x0000000000047947 */ /* 0x000fec0003800000 */
.L_x_723:
[----:B------:R-:W-:-:S07]  /*e410*/  LEA R4, R10, R4, 0x17 ;  /* 0x000000040a047211 */ /* 0x000fce00078eb8ff */
.L_x_725:
[----:B------:R-:W-:Y:S05]  /*e420*/  BSYNC.RECONVERGENT B2 ;  /* 0x0000000000027941 */ /* 0x000fea0003800200 */
.L_x_722:
[----:B------:R-:W-:Y:S05]  /*e430*/  BRA `(.L_x_726) ;  /* 0x0000000000207947 */ /* 0x000fea0003800000 */
.L_x_721:
[----:B------:R-:W-:-:S04]  /*e440*/  LOP3.LUT R4, R11, 0x80000000, R4, 0x48, !PT ;  /* 0x800000000b047812 */ /* 0x000fc800078e4804 */
[----:B------:R-:W-:Y:S01]  /*e450*/  LOP3.LUT R4, R4, 0x7f800000, RZ, 0xfc, !PT ;  /* 0x7f80000004047812 */ /* 0x000fe200078efcff */
[----:B------:R-:W-:Y:S06]  /*e460*/  BRA `(.L_x_726) ;  /* 0x0000000000147947 */ /* 0x000fec0003800000 */
.L_x_720:
[----:B------:R-:W-:Y:S01]  /*e470*/  LOP3.LUT R4, R11, 0x80000000, R4, 0x48, !PT ;  /* 0x800000000b047812 */ /* 0x000fe200078e4804 */
[----:B------:R-:W-:Y:S06]  /*e480*/  BRA `(.L_x_726) ;  /* 0x00000000000c7947 */ /* 0x000fec0003800000 */
.L_x_719:
[----:B------:R-:W0:Y:S01]  /*e490*/  MUFU.RSQ R4, -QNAN ;  /* 0xffc0000000047908 */ /* 0x000e220000001400 */
[----:B------:R-:W-:Y:S05]  /*e4a0*/  BRA `(.L_x_726) ;  /* 0x0000000000047947 */ /* 0x000fea0003800000 */
.L_x_718:
[----:B------:R-:W-:-:S07]  /*e4b0*/  FADD.FTZ R4, R0, R5 ;  /* 0x0000000500047221 */ /* 0x000fce0000010000 */
.L_x_726:
[----:B------:R-:W-:Y:S05]  /*e4c0*/  BSYNC.RECONVERGENT B1 ;  /* 0x0000000000017941 */ /* 0x000fea0003800200 */
.L_x_716:
[----:B------:R-:W-:-:S04]  /*e4d0*/  IMAD.MOV.U32 R9, RZ, RZ, 0x0 ;  /* 0x00000000ff097424 */ /* 0x000fc800078e00ff */
[----:B0-----:R-:W-:Y:S05]  /*e4e0*/  RET.REL.NODEC R8 `(min_backward_kernel) ;  /* 0xffffff1808c47950 */ /* 0x001fea0003c3ffff */
.L_x_727:
        /* <DEDUP_REMOVED lines=9> */
.L_x_1115:


//--------------------- .text.max_backward_kernel --------------------------
	.section	.text.max_backward_kernel,"ax",@progbits
	.align	128
        .global         max_backward_kernel
        .type           max_backward_kernel,@function
        .size           max_backward_kernel,(.L_x_1116 - max_backward_kernel)
        .other          max_backward_kernel,@"STO_CUDA_ENTRY STV_DEFAULT"
max_backward_kernel:
.text.max_backward_kernel:
[----:B------:R-:W0:Y:S01]  /*0000*/  LDC R1, c[0x0][0x37c] ;  /* 0x0000df00ff017b82 */ /* 0x000e220000000800 */
[----:B------:R-:W1:Y:S07]  /*0010*/  S2R R3, SR_TID.X ;  /* 0x0000000000037919 */ /* 0x000e6e0000002100 */
[----:B------:R-:W1:Y:S01]  /*0020*/  S2UR UR4, SR_CTAID.X ;  /* 0x00000000000479c3 */ /* 0x000e620000002500 */
[----:B------:R-:W2:Y:S01]  /*0030*/  LDCU UR5, c[0x0][0x3e0] ;  /* 0x00007c00ff0577ac */ /* 0x000ea20008000800 */
[----:B0-----:R-:W-:-:S06]  /*0040*/  VIADD R1, R1, 0xffffff80 ;  /* 0xffffff8001017836 */ /* 0x001fcc0000000000 */
[----:B------:R-:W1:Y:S02]  /*0050*/  LDC R2, c[0x0][0x360] ;  /* 0x0000d800ff027b82 */ /* 0x000e640000000800 */
[----:B-1----:R-:W-:-:S05]  /*0060*/  IMAD R2, R2, UR4, R3 ;  /* 0x0000000402027c24 */ /* 0x002fca000f8e0203 */
[----:B--2---:R-:W-:-:S13]  /*0070*/  ISETP.GE.AND P0, PT, R2, UR5, PT ;  /* 0x0000000502007c0c */ /* 0x004fda000bf06270 */
[----:B------:R-:W-:Y:S05]  /*0080*/  @P0 EXIT ;  /* 0x000000000000094d */ /* 0x000fea0003800000 */
[----:B------:R-:W0:Y:S01]  /*0090*/  LDC.64 R6, c[0x0][0x3d0] ;  /* 0x0000f400ff067b82 */ /* 0x000e220000000a00 */
[----:B------:R-:W0:Y:S02]  /*00a0*/  LDCU UR4, c[0x0][0x3d8] ;  /* 0x00007b00ff0477ac */ /* 0x000e240008000800 */
[----:B0-----:R-:W-:-:S04]  /*00b0*/  VIMNMX3 R7, R6, UR4, R7, !PT ;  /* 0x0000000406077c0f */ /* 0x001fc8000f800107 */
[----:B------:R-:W-:-:S13]  /*00c0*/  ISETP.GT.AND P0, PT, R7, 0x8, PT ;  /* 0x000000080700780c */ /* 0x000fda0003f04270 */
[----:B------:R-:W-:Y:S05]  /*00d0*/  @P0 EXIT ;  /* 0x000000000000094d */ /* 0x000fea0003800000 */
[----:B------:R-:W-:Y:S01]  /*00e0*/  ISETP.GE.AND P0, PT, R6, 0x1, PT ;  /* 0x000000010600780c */ /* 0x000fe20003f06270 */
[----:B------:R-:W0:-:S12]  /*00f0*/  LDCU.64 UR12, c[0x0][0x358] ;  /* 0x00006b00ff0c77ac */ /* 0x000e180008000a00 */
[----:B------:R-:W-:Y:S05]  /*0100*/  @!P0 BRA `(.L_x_728) ;  /* 0x0000002000d08947 */ /* 0x000fea0003800000 */
[----:B------:R-:W1:Y:S01]  /*0110*/  LDC R8, c[0x0][0x3d0] ;  /* 0x0000f400ff087b82 */ /* 0x000e620000000800 */
[C---:B------:R-:W-:Y:S01]  /*0120*/  ISETP.GE.U32.AND P1, PT, R6.reuse, 0x8, PT ;  /* 0x000000080600780c */ /* 0x040fe20003f26070 */
[----:B------:R-:W-:Y:S01]  /*0130*/  IMAD.MOV.U32 R0, RZ, RZ, R2 ;  /* 0x000000ffff007224 */ /* 0x000fe200078e0002 */
[----:B------:R-:W-:-:S11]  /*0140*/  LOP3.LUT R17, R6, 0x7, RZ, 0xc0, !PT ;  /* 0x0000000706117812 */ /* 0x000fd600078ec0ff */
[----:B------:R-:W-:Y:S05]  /*0150*/  @!P1 BRA `(.L_x_729) ;  /* 0x0000001000a09947 */ /* 0x000fea0003800000 */
[----:B------:R-:W2:Y:S01]  /*0160*/  LDC.64 R10, c[0x0][0x3a0] ;  /* 0x0000e800ff0a7b82 */ /* 0x000ea20000000a00 */
[----:B------:R-:W-:-:S05]  /*0170*/  IADD3 R0, PT, PT, R6, -0x1, RZ ;  /* 0xffffffff06007810 */ /* 0x000fca0007ffe0ff */
[----:B--2---:R-:W-:-:S05]  /*0180*/  IMAD.WIDE.U32 R4, R0, 0x4, R10 ;  /* 0x0000000400047825 */ /* 0x004fca00078e000a */
[----:B0-----:R-:W2:Y:S02]  /*0190*/  LDG.E R3, desc[UR12][R4.64] ;  /* 0x0000000c04037981 */ /* 0x001ea4000c1e1900 */
        /* <DEDUP_REMOVED lines=23> */
[----:B------:R-:W-:Y:S01]  /*0310*/  ISETP.GE.AND P3, PT, R4, RZ, PT ;  /* 0x000000ff0400720c */ /* 0x000fe20003f66270 */
[----:B------:R-:W-:-:S06]  /*0320*/  IMAD R4, R0, 0x4, R1 ;  /* 0x0000000400047824 */ /* 0x000fcc00078e0201 */
[----:B------:R-:W-:-:S06]  /*0330*/  @P1 VIADD R5, R5, 0x1 ;  /* 0x0000000105051836 */ /* 0x000fcc0000000000 */
[----:B------:R-:W-:Y:S02]  /*0340*/  @!P3 IADD3 R5, PT, PT, -R5, RZ, RZ ;  /* 0x000000ff0505b210 */ /* 0x000fe40007ffe1ff */
[----:B------:R-:W-:-:S04]  /*0350*/  @!P2 LOP3.LUT R5, RZ, R3, RZ, 0x33, !PT ;  /* 0x00000003ff05a212 */ /* 0x000fc800078e33ff */
[----:B------:R-:W-:Y:S01]  /*0360*/  MOV R0, R5 ;  /* 0x0000000500007202 */ /* 0x000fe20000000f00 */
[----:B------:R-:W-:-:S04]  /*0370*/  IMAD.MOV R7, RZ, RZ, -R5 ;  /* 0x000000ffff077224 */ /* 0x000fc800078e0a05 */
[----:B------:R-:W-:-:S05]  /*0380*/  IMAD R3, R3, R7, R2 ;  /* 0x0000000703037224 */ /* 0x000fca00078e0202 */
[----:B------:R2:W-:Y:S01]  /*0390*/  STL [R4], R3 ;  /* 0x0000000304007387 */ /* 0x0005e20000100800 */
[----:B------:R-:W-:Y:S05]  /*03a0*/  BRA `(.L_x_731) ;  /* 0x00000000000c7947 */ /* 0x000fea0003800000 */
.L_x_730:
[----:B------:R-:W-:Y:S02]  /*03b0*/  IMAD R3, R0, 0x4, R1 ;  /* 0x0000000400037824 */ /* 0x000fe400078e0201 */
[----:B------:R-:W-:-:S03]  /*03c0*/  IMAD.MOV.U32 R0, RZ, RZ, R2 ;  /* 0x000000ffff007224 */ /* 0x000fc600078e0002 */
[----:B------:R0:W-:Y:S04]  /*03d0*/  STL [R3], RZ ;  /* 0x000000ff03007387 */ /* 0x0001e80000100800 */
.L_x_731:
[C---:B------:R-:W-:Y:S01]  /*03e0*/  IADD3 R24, PT, PT, R6.reuse, -0x2, RZ ;  /* 0xfffffffe06187810 */ /* 0x040fe20007ffe0ff */
[C---:B------:R-:W-:Y:S02]  /*03f0*/  VIADD R22, R6.reuse, 0xfffffffd ;  /* 0xfffffffd06167836 */ /* 0x040fe40000000000 */
[----:B------:R-:W-:Y:S02]  /*0400*/  VIADD R12, R6, 0xfffffffc ;  /* 0xfffffffc060c7836 */ /* 0x000fe40000000000 */
[----:B-1----:R-:W-:-:S04]  /*0410*/  IMAD.WIDE.U32 R8, R24, 0x4, R10 ;  /* 0x0000000418087825 */ /* 0x002fc800078e000a */
[----:B------:R-:W-:Y:S01]  /*0420*/  IMAD.WIDE.U32 R28, R22, 0x4, R10 ;  /* 0x00000004161c7825 */ /* 0x000fe200078e000a */
[----:B------:R1:W3:Y:S01]  /*0430*/  LDG.E R19, desc[UR12][R8.64] ;  /* 0x0000000c08137981 */ /* 0x0002e2000c1e1900 */
[----:B------:R-:W-:-:S03]  /*0440*/  IADD3 R14, PT, PT, R6, -0x5, RZ ;  /* 0xfffffffb060e7810 */ /* 0x000fc60007ffe0ff */
[----:B------:R-:W4:Y:S01]  /*0450*/  LDG.E R13, desc[UR12][R28.64] ;  /* 0x0000000c1c0d7981 */ /* 0x000f22000c1e1900 */
[----:B--2---:R-:W-:Y:S01]  /*0460*/  IMAD.WIDE.U32 R4, R12, 0x4, R10 ;  /* 0x000000040c047825 */ /* 0x004fe200078e000a */
[----:B------:R-:W-:-:S03]  /*0470*/  IADD3 R20, PT, PT, R6, -0x8, RZ ;  /* 0xfffffff806147810 */ /* 0x000fc60007ffe0ff */
[C---:B------:R-:W-:Y:S01]  /*0480*/  VIADD R16, R6.reuse, 0xfffffffa ;  /* 0xfffffffa06107836 */ /* 0x040fe20000000000 */
[----:B0-----:R0:W2:Y:S01]  /*0490*/  LDG.E R3, desc[UR12][R4.64] ;  /* 0x0000000c04037981 */ /* 0x0010a2000c1e1900 */
[----:B------:R-:W-:Y:S02]  /*04a0*/  VIADD R18, R6, 0xfffffff9 ;  /* 0xfffffff906127836 */ /* 0x000fe40000000000 */
[----:B------:R-:W-:-:S04]  /*04b0*/  IMAD.WIDE.U32 R26, R14, 0x4, R10 ;  /* 0x000000040e1a7825 */ /* 0x000fc800078e000a */
[--C-:B-1----:R-:W-:Y:S01]  /*04c0*/  IMAD.WIDE.U32 R8, R18, 0x4, R10.reuse ;  /* 0x0000000412087825 */ /* 0x102fe200078e000a */
[----:B------:R-:W2:Y:S03]  /*04d0*/  LDG.E R7, desc[UR12][R26.64] ;  /* 0x0000000c1a077981 */ /* 0x000ea6000c1e1900 */
[--C-:B0-----:R-:W-:Y:S02]  /*04e0*/  IMAD.WIDE.U32 R4, R16, 0x4, R10.reuse ;  /* 0x0000000410047825 */ /* 0x101fe400078e000a */
[----:B------:R0:W5:Y:S02]  /*04f0*/  LDG.E R9, desc[UR12][R8.64] ;  /* 0x0000000c08097981 */ /* 0x000164000c1e1900 */
[----:B------:R-:W-:Y:S02]  /*0500*/  IMAD.WIDE.U32 R10, R20, 0x4, R10 ;  /* 0x00000004140a7825 */ /* 0x000fe400078e000a */
[----:B------:R0:W5:Y:S04]  /*0510*/  LDG.E R15, desc[UR12][R4.64] ;  /* 0x0000000c040f7981 */ /* 0x000168000c1e1900 */
[----:B------:R0:W5:Y:S01]  /*0520*/  LDG.E R11, desc[UR12][R10.64] ;  /* 0x0000000c0a0b7981 */ /* 0x000162000c1e1900 */
[----:B---3--:R-:W-:-:S13]  /*0530*/  ISETP.GT.AND P4, PT, R19, RZ, PT ;  /* 0x000000ff1300720c */ /* 0x008fda0003f84270 */
[----:B------:R-:W-:-:S05]  /*0540*/  @!P4 IMAD R23, R24, 0x4, R1 ;  /* 0x000000041817c824 */ /* 0x000fca00078e0201 */
[----:B------:R0:W-:Y:S01]  /*0550*/  @!P4 STL [R23], RZ ;  /* 0x000000ff1700c387 */ /* 0x0001e20000100800 */
[----:B----4-:R-:W-:Y:S02]  /*0560*/  ISETP.GT.AND P3, PT, R13, RZ, PT ;  /* 0x000000ff0d00720c */ /* 0x010fe40003f64270 */
[----:B--2---:R-:W-:Y:S02]  /*0570*/  ISETP.GT.AND P2, PT, R3, RZ, PT ;  /* 0x000000ff0300720c */ /* 0x004fe40003f44270 */
[----:B------:R-:W-:-:S09]  /*0580*/  ISETP.GT.AND P1, PT, R7, RZ, PT ;  /* 0x000000ff0700720c */ /* 0x000fd20003f24270 */
[----:B------:R-:W-:Y:S01]  /*0590*/  @!P3 IMAD R21, R22, 0x4, R1 ;  /* 0x000000041615b824 */ /* 0x000fe200078e0201 */
[----:B0-----:R-:W-:Y:S06]  /*05a0*/  @!P4 BRA `(.L_x_732) ;  /* 0x000000000074c947 */ /* 0x001fec0003800000 */
[----:B------:R-:W-:Y:S02]  /*05b0*/  IABS R8, R19 ;  /* 0x0000001300087213 */ /* 0x000fe40000000000 */
[----:B------:R-:W-:Y:S02]  /*05c0*/  IABS R26, R0 ;  /* 0x00000000001a7213 */ /* 0x000fe40000000000 */
[----:B------:R-:W0:Y:S01]  /*05d0*/  I2F.RP R10, R8 ;  /* 0x00000008000a7306 */ /* 0x000e220000209400 */
[----:B------:R-:W-:-:S07]  /*05e0*/  LEA R24, R24, R1, 0x2 ;  /* 0x0000000118187211 */ /* 0x000fce00078e10ff */
[----:B0-----:R-:W0:Y:S02]  /*05f0*/  MUFU.RCP R10, R10 ;  /* 0x0000000a000a7308 */ /* 0x001e240000001000 */
[----:B0-----:R-:W-:-:S06]  /*0600*/  IADD3 R4, PT, PT, R10, 0xffffffe, RZ ;  /* 0x0ffffffe0a047810 */ /* 0x001fcc0007ffe0ff */
[----:B------:R0:W1:Y:S02]  /*0610*/  F2I.FTZ.U32.TRUNC.NTZ R5, R4 ;  /* 0x0000000400057305 */ /* 0x000064000021f000 */
[----:B0-----:R-:W-:Y:S02]  /*0620*/  IMAD.MOV.U32 R4, RZ, RZ, RZ ;  /* 0x000000ffff047224 */ /* 0x001fe400078e00ff */
[----:B-1----:R-:W-:-:S04]  /*0630*/  IMAD.MOV R23, RZ, RZ, -R5 ;  /* 0x000000ffff177224 */ /* 0x002fc800078e0a05 */
[----:B------:R-:W-:-:S04]  /*0640*/  IMAD R23, R23, R8, RZ ;  /* 0x0000000817177224 */ /* 0x000fc800078e02ff */
[----:B------:R-:W-:Y:S01]  /*0650*/  IMAD.HI.U32 R5, R5, R23, R4 ;  /* 0x0000001705057227 */ /* 0x000fe200078e0004 */
[-C--:B------:R-:W-:Y:S02]  /*0660*/  IABS R23, R19.reuse ;  /* 0x0000001300177213 */ /* 0x080fe40000000000 */
[----:B------:R-:W-:Y:S02]  /*0670*/  LOP3.LUT R4, R0, R19, RZ, 0x3c, !PT ;  /* 0x0000001300047212 */ /* 0x000fe400078e3cff */
[----:B------:R-:W-:Y:S01]  /*0680*/  IADD3 R23, PT, PT, RZ, -R23, RZ ;  /* 0x80000017ff177210 */ /* 0x000fe20007ffe0ff */
[----:B------:R-:W-:Y:S01]  /*0690*/  IMAD.HI.U32 R5, R5, R26, RZ ;  /* 0x0000001a05057227 */ /* 0x000fe200078e00ff */
[----:B------:R-:W-:-:S03]  /*06a0*/  ISETP.GE.AND P5, PT, R4, RZ, PT ;  /* 0x000000ff0400720c */ /* 0x000fc60003fa6270 */
[----:B------:R-:W-:-:S05]  /*06b0*/  IMAD R23, R5, R23, R26 ;  /* 0x0000001705177224 */ /* 0x000fca00078e021a */
[----:B------:R-:W-:-:S13]  /*06c0*/  ISETP.GT.U32.AND P6, PT, R8, R23, PT ;  /* 0x000000170800720c */ /* 0x000fda0003fc4070 */
[----:B------:R-:W-:Y:S02]  /*06d0*/  @!P6 IMAD.IADD R23, R23, 0x1, -R8 ;  /* 0x000000011717e824 */ /* 0x000fe400078e0a08 */
[----:B------:R-:W-:Y:S01]  /*06e0*/  @!P6 VIADD R5, R5, 0x1 ;  /* 0x000000010505e836 */ /* 0x000fe20000000000 */
[----:B------:R-:W-:Y:S02]  /*06f0*/  ISETP.NE.AND P6, PT, R19, RZ, PT ;  /* 0x000000ff1300720c */ /* 0x000fe40003fc5270 */
[----:B------:R-:W-:-:S13]  /*0700*/  ISETP.GE.U32.AND P4, PT, R23, R8, PT ;  /* 0x000000081700720c */ /* 0x000fda0003f86070 */
[----:B------:R-:W-:-:S05]  /*0710*/  @P4 IADD3 R5, PT, PT, R5, 0x1, RZ ;  /* 0x0000000105054810 */ /* 0x000fca0007ffe0ff */
[----:B------:R-:W-:Y:S01]  /*0720*/  @!P5 IMAD.MOV R5, RZ, RZ, -R5 ;  /* 0x000000ffff05d224 */ /* 0x000fe200078e0a05 */
[----:B------:R-:W-:-:S05]  /*0730*/  @!P6 LOP3.LUT R5, RZ, R19, RZ, 0x33, !PT ;  /* 0x00000013ff05e212 */ /* 0x000fca00078e33ff */
[----:B------:R-:W-:-:S04]  /*0740*/  IMAD.MOV R4, RZ, RZ, -R5 ;  /* 0x000000ffff047224 */ /* 0x000fc800078e0a05 */
[----:B------:R-:W-:Y:S02]  /*0750*/  IMAD R19, R19, R4, R0 ;  /* 0x0000000413137224 */ /* 0x000fe400078e0200 */
[----:B------:R-:W-:-:S03]  /*0760*/  IMAD.MOV.U32 R0, RZ, RZ, R5 ;  /* 0x000000ffff007224 */ /* 0x000fc600078e0005 */
[----:B------:R0:W-:Y:S04]  /*0770*/  STL [R24], R19 ;  /* 0x0000001318007387 */ /* 0x0001e80000100800 */
.L_x_732:
[----:B------:R1:W-:Y:S01]  /*0780*/  @!P3 STL [R21], RZ ;  /* 0x000000ff1500b387 */ /* 0x0003e20000100800 */
[----:B------:R-:W-:Y:S05]  /*0790*/  @!P3 BRA `(.L_x_733) ;  /* 0x000000000074b947 */ /* 0x000fea0003800000 */
[-C--:B------:R-:W-:Y:S01]  /*07a0*/  IABS R8, R13.reuse ;  /* 0x0000000d00087213 */ /* 0x080fe20000000000 */
[----:B------:R-:W-:Y:S01]  /*07b0*/  IMAD R22, R22, 0x4, R1 ;  /* 0x0000000416167824 */ /* 0x000fe200078e0201 */
        /* <DEDUP_REMOVED lines=19> */
[----:B------:R-:W-:-:S13]  /*08f0*/  ISETP.GE.U32.AND P3, PT, R19, R8, PT ;  /* 0x000000081300720c */ /* 0x000fda0003f66070 */
[----:B------:R-:W-:-:S05]  /*0900*/  @P3 VIADD R5, R5, 0x1 ;  /* 0x0000000105053836 */ /* 0x000fca0000000000 */
[----:B------:R-:W-:Y:S02]  /*0910*/  @!P5 IADD3 R5, PT, PT, -R5, RZ, RZ ;  /* 0x000000ff0505d210 */ /* 0x000fe40007ffe1ff */
[----:B------:R-:W-:-:S05]  /*0920*/  @!P4 LOP3.LUT R5, RZ, R13, RZ, 0x33, !PT ;  /* 0x0000000dff05c212 */ /* 0x000fca00078e33ff */
[----:B------:R-:W-:-:S04]  /*0930*/  IMAD.MOV R4, RZ, RZ, -R5 ;  /* 0x000000ffff047224 */ /* 0x000fc800078e0a05 */
[----:B------:R-:W-:Y:S01]  /*0940*/  IMAD R13, R13, R4, R0 ;  /* 0x000000040d0d7224 */ /* 0x000fe200078e0200 */
[----:B------:R-:W-:-:S04]  /*0950*/  MOV R0, R5 ;  /* 0x0000000500007202 */ /* 0x000fc80000000f00 */
[----:B------:R2:W-:Y:S03]  /*0960*/  STL [R22], R13 ;  /* 0x0000000d16007387 */ /* 0x0005e60000100800 */
.L_x_733:
[--C-:B------:R-:W-:Y:S01]  /*0970*/  @!P2 IMAD R4, R12, 0x4, R1.reuse ;  /* 0x000000040c04a824 */ /* 0x100fe200078e0201 */
[----:B-----5:R-:W-:Y:S01]  /*0980*/  ISETP.GT.AND P3, PT, R15, RZ, PT ;  /* 0x000000ff0f00720c */ /* 0x020fe20003f64270 */
[----:B0-----:R-:W-:Y:S01]  /*0990*/  @!P1 IMAD R19, R14, 0x4, R1 ;  /* 0x000000040e139824 */ /* 0x001fe200078e0201 */
[----:B------:R-:W-:Y:S02]  /*09a0*/  ISETP.GT.AND P4, PT, R9, RZ, PT ;  /* 0x000000ff0900720c */ /* 0x000fe40003f84270 */
[----:B------:R0:W-:Y:S01]  /*09b0*/  @!P2 STL [R4], RZ ;  /* 0x000000ff0400a387 */ /* 0x0001e20000100800 */
[----:B------:R-:W-:Y:S01]  /*09c0*/  ISETP.GT.AND P5, PT, R11, RZ, PT ;  /* 0x000000ff0b00720c */ /* 0x000fe20003fa4270 */
[----:B------:R-:W-:-:S12]  /*09d0*/  @!P2 BRA `(.L_x_734) ;  /* 0x000000000074a947 */ /* 0x000fd80003800000 */
[-C--:B------:R-:W-:Y:S02]  /*09e0*/  IABS R8, R3.reuse ;  /* 0x0000000300087213 */ /* 0x080fe40000000000 */
[----:B--2---:R-:W-:Y:S02]  /*09f0*/  IABS R22, R0 ;  /* 0x0000000000167213 */ /* 0x004fe40000000000 */
[----:B------:R-:W2:Y:S01]  /*0a00*/  I2F.RP R10, R8 ;  /* 0x00000008000a7306 */ /* 0x000ea20000209400 */
[----:B-1----:R-:W-:Y:S02]  /*0a10*/  IABS R21, R3 ;  /* 0x0000000300157213 */ /* 0x002fe40000000000 */
[----:B------:R-:W-:-:S05]  /*0a20*/  LEA R12, R12, R1, 0x2 ;  /* 0x000000010c0c7211 */ /* 0x000fca00078e10ff */
[----:B--2---:R-:W0:Y:S02]  /*0a30*/  MUFU.RCP R10, R10 ;  /* 0x0000000a000a7308 */ /* 0x004e240000001000 */
[----:B0-----:R-:W-:Y:S02]  /*0a40*/  IADD3 R4, PT, PT, R10, 0xffffffe, RZ ;  /* 0x0ffffffe0a047810 */ /* 0x001fe40007ffe0ff */
[----:B------:R-:W-:-:S04]  /*0a50*/  IADD3 R10, PT, PT, RZ, -R21, RZ ;  /* 0x80000015ff0a7210 */ /* 0x000fc80007ffe0ff */
[----:B------:R0:W1:Y:S02]  /*0a60*/  F2I.FTZ.U32.TRUNC.NTZ R5, R4 ;  /* 0x0000000400057305 */ /* 0x000064000021f000 */
[----:B0-----:R-:W-:Y:S02]  /*0a70*/  IMAD.MOV.U32 R4, RZ, RZ, RZ ;  /* 0x000000ffff047224 */ /* 0x001fe400078e00ff */
        /* <DEDUP_REMOVED lines=10> */
[----:B------:R-:W-:-:S13]  /*0b20*/  ISETP.GE.U32.AND P6, PT, R13, R8, PT ;  /* 0x000000080d00720c */ /* 0x000fda0003fc6070 */
        /* <DEDUP_REMOVED lines=8> */
.L_x_734:
[----:B------:R4:W-:Y:S01]  /*0bb0*/  @!P1 STL [R19], RZ ;  /* 0x000000ff13009387 */ /* 0x0009e20000100800 */
[----:B------:R-:W-:Y:S01]  /*0bc0*/  @!P3 IMAD R10, R16, 0x4, R1 ;  /* 0x00000004100ab824 */ /* 0x000fe200078e0201 */
[----:B------:R-:W-:Y:S06]  /*0bd0*/  @!P1 BRA `(.L_x_735) ;  /* 0x0000000000789947 */ /* 0x000fec0003800000 */
[-C--:B---3--:R-:W-:Y:S01]  /*0be0*/  IABS R3, R7.reuse ;  /* 0x0000000700037213 */ /* 0x088fe20000000000 */
[----:B------:R-:W-:Y:S01]  /*0bf0*/  IMAD R14, R14, 0x4, R1 ;  /* 0x000000040e0e7824 */ /* 0x000fe200078e0201 */
[----:B----4-:R-:W-:Y:S02]  /*0c00*/  IABS R19, R0 ;  /* 0x0000000000137213 */ /* 0x010fe40000000000 */
[----:B------:R-:W3:Y:S01]  /*0c10*/  I2F.RP R8, R3 ;  /* 0x0000000300087306 */ /* 0x000ee20000209400 */
[----:B-1----:R-:W-:-:S07]  /*0c20*/  IABS R21, R7 ;  /* 0x0000000700157213 */ /* 0x002fce0000000000 */
[----:B---3--:R-:W0:Y:S02]  /*0c30*/  MUFU.RCP R8, R8 ;  /* 0x0000000800087308 */ /* 0x008e240000001000 */
[----:B0-----:R-:W-:Y:S01]  /*0c40*/  IADD3 R4, PT, PT, R8, 0xffffffe, RZ ;  /* 0x0ffffffe08047810 */ /* 0x001fe20007ffe0ff */
[----:B------:R-:W-:-:S05]  /*0c50*/  IMAD.MOV R8, RZ, RZ, -R21 ;  /* 0x000000ffff087224 */ /* 0x000fca00078e0a15 */
[----:B------:R0:W1:Y:S02]  /*0c60*/  F2I.FTZ.U32.TRUNC.NTZ R5, R4 ;  /* 0x0000000400057305 */ /* 0x000064000021f000 */
[----:B0-----:R-:W-:Y:S02]  /*0c70*/  HFMA2 R4, -RZ, RZ, 0, 0 ;  /* 0x00000000ff047431 */ /* 0x001fe400000001ff */
[----:B-1----:R-:W-:-:S04]  /*0c80*/  IMAD.MOV R12, RZ, RZ, -R5 ;  /* 0x000000ffff0c7224 */ /* 0x002fc800078e0a05 */
[----:B--2---:R-:W-:Y:S02]  /*0c90*/  IMAD R13, R12, R3, RZ ;  /* 0x000000030c0d7224 */ /* 0x004fe400078e02ff */
        /* <DEDUP_REMOVED lines=18> */
.L_x_735:
[----:B------:R0:W-:Y:S01]  /*0dc0*/  @!P3 STL [R10], RZ ;  /* 0x000000ff0a00b387 */ /* 0x0001e20000100800 */
[----:B---3--:R-:W-:Y:S01]  /*0dd0*/  @!P4 LEA R12, R18, R1, 0x2 ;  /* 0x00000001120cc211 */ /* 0x008fe200078e10ff */
[----:B------:R-:W-:Y:S01]  /*0de0*/  @!P5 IMAD R3, R20, 0x4, R1 ;  /* 0x000000041403d824 */ /* 0x000fe200078e0201 */
[----:B------:R-:W-:Y:S06]  /*0df0*/  @!P3 BRA `(.L_x_736) ;  /* 0x000000000078b947 */ /* 0x000fec0003800000 */
[-C--:B0-----:R-:W-:Y:S02]  /*0e00*/  IABS R7, R15.reuse ;  /* 0x0000000f00077213 */ /* 0x081fe40000000000 */
[----:B------:R-:W-:Y:S02]  /*0e10*/  IABS R14, R0 ;  /* 0x00000000000e7213 */ /* 0x000fe40000000000 */
[----:B------:R-:W0:Y:S01]  /*0e20*/  I2F.RP R8, R7 ;  /* 0x0000000700087306 */ /* 0x000e220000209400 */
[----:B----4-:R-:W-:Y:S02]  /*0e30*/  IABS R19, R15 ;  /* 0x0000000f00137213 */ /* 0x010fe40000000000 */
[----:B------:R-:W-:-:S05]  /*0e40*/  LEA R16, R16, R1, 0x2 ;  /* 0x0000000110107211 */ /* 0x000fca00078e10ff */
[----:B0-----:R-:W0:Y:S02]  /*0e50*/  MUFU.RCP R8, R8 ;  /* 0x0000000800087308 */ /* 0x001e240000001000 */
[----:B0-----:R-:W-:Y:S01]  /*0e60*/  VIADD R4, R8, 0xffffffe ;  /* 0x0ffffffe08047836 */ /* 0x001fe20000000000 */
[----:B------:R-:W-:-:S05]  /*0e70*/  IADD3 R8, PT, PT, RZ, -R19, RZ ;  /* 0x80000013ff087210 */ /* 0x000fca0007ffe0ff */
[----:B------:R0:W3:Y:S02]  /*0e80*/  F2I.FTZ.U32.TRUNC.NTZ R5, R4 ;  /* 0x0000000400057305 */ /* 0x0000e4000021f000 */
[----:B0-----:R-:W-:Y:S01]  /*0e90*/  IMAD.MOV.U32 R4, RZ, RZ, RZ ;  /* 0x000000ffff047224 */ /* 0x001fe200078e00ff */
[----:B---3--:R-:W-:-:S05]  /*0ea0*/  IADD3 R10, PT, PT, RZ, -R5, RZ ;  /* 0x80000005ff0a7210 */ /* 0x008fca0007ffe0ff */
[----:B--2---:R-:W-:Y:S02]  /*0eb0*/  IMAD R13, R10, R7, RZ ;  /* 0x000000070a0d7224 */ /* 0x004fe400078e02ff */
        /* <DEDUP_REMOVED lines=18> */
.L_x_736:
[----:B------:R0:W-:Y:S01]  /*0fe0*/  @!P4 STL [R12], RZ ;  /* 0x000000ff0c00c387 */ /* 0x0001e20000100800 */
[----:B------:R-:W-:Y:S05]  /*0ff0*/  @!P4 BRA `(.L_x_737) ;  /* 0x000000000074c947 */ /* 0x000fea0003800000 */
[----:B--2---:R-:W-:Y:S01]  /*1000*/  IABS R13, R9 ;  /* 0x00000009000d7213 */ /* 0x004fe20000000000 */
[----:B------:R-:W-:Y:S01]  /*1010*/  IMAD R18, R18, 0x4, R1 ;  /* 0x0000000412127824 */ /* 0x000fe200078e0201 */
[----:B0-----:R-:W-:Y:S02]  /*1020*/  IABS R10, R0 ;  /* 0x00000000000a7213 */ /* 0x001fe40000000000 */
[----:B------:R-:W0:Y:S08]  /*1030*/  I2F.RP R7, R13 ;  /* 0x0000000d00077306 */ /* 0x000e300000209400 */
[----:B0-----:R-:W0:Y:S02]  /*1040*/  MUFU.RCP R7, R7 ;  /* 0x0000000700077308 */ /* 0x001e240000001000 */
[----:B0-----:R-:W-:-:S06]  /*1050*/  VIADD R4, R7, 0xffffffe ;  /* 0x0ffffffe07047836 */ /* 0x001fcc0000000000 */
[----:B------:R0:W2:Y:S02]  /*1060*/  F2I.FTZ.U32.TRUNC.NTZ R5, R4 ;  /* 0x0000000400057305 */ /* 0x0000a4000021f000 */
[----:B0-----:R-:W-:Y:S01]  /*1070*/  IMAD.MOV.U32 R4, RZ, RZ, RZ ;  /* 0x000000ffff047224 */ /* 0x001fe200078e00ff */
[----:B--2---:R-:W-:-:S05]  /*1080*/  IADD3 R8, PT, PT, RZ, -R5, RZ ;  /* 0x80000005ff087210 */ /* 0x004fca0007ffe0ff */
[----:B---3--:R-:W-:Y:S01]  /*1090*/  IMAD R15, R8, R13, RZ ;  /* 0x0000000d080f7224 */ /* 0x008fe200078e02ff */
        /* <DEDUP_REMOVED lines=16> */
[----:B------:R-:W-:Y:S01]  /*11a0*/  IMAD R9, R9, R4, R0 ;  /* 0x0000000409097224 */ /* 0x000fe200078e0200 */
[----:B------:R-:W-:-:S04]  /*11b0*/  MOV R0, R5 ;  /* 0x0000000500007202 */ /* 0x000fc80000000f00 */
[----:B------:R0:W-:Y:S03]  /*11c0*/  STL [R18], R9 ;  /* 0x0000000912007387 */ /* 0x0001e60000100800 */
.L_x_737:
[----:B------:R0:W-:Y:S01]  /*11d0*/  @!P5 STL [R3], RZ ;  /* 0x000000ff0300d387 */ /* 0x0001e20000100800 */
[----:B------:R-:W-:Y:S01]  /*11e0*/  @!P5 IMAD.MOV.U32 R8, RZ, RZ, RZ ;  /* 0x000000ffff08d224 */ /* 0x000fe200078e00ff */
[----:B------:R-:W-:Y:S06]  /*11f0*/  @!P5 BRA `(.L_x_729) ;  /* 0x000000000078d947 */ /* 0x000fec0003800000 */
[-C--:B------:R-:W-:Y:S01]  /*1200*/  IABS R8, R11.reuse ;  /* 0x0000000b00087213 */ /* 0x080fe20000000000 */
[----:B------:R-:W-:Y:S01]  /*1210*/  IMAD R20, R20, 0x4, R1 ;  /* 0x0000000414147824 */ /* 0x000fe200078e0201 */
[----:B0-----:R-:W-:Y:S02]  /*1220*/  IABS R12, R0 ;  /* 0x00000000000c7213 */ /* 0x001fe40000000000 */
[----:B------:R-:W0:Y:S01]  /*1230*/  I2F.RP R3, R8 ;  /* 0x0000000800037306 */ /* 0x000e220000209400 */
[----:B------:R-:W-:-:S05]  /*1240*/  IABS R9, R11 ;  /* 0x0000000b00097213 */ /* 0x000fca0000000000 */
[----:B------:R-:W-:Y:S02]  /*1250*/  IMAD.MOV R10, RZ, RZ, -R9 ;  /* 0x000000ffff0a7224 */ /* 0x000fe400078e0a09 */
[----:B0-----:R-:W0:Y:S02]  /*1260*/  MUFU.RCP R3, R3 ;  /* 0x0000000300037308 */ /* 0x001e240000001000 */
[----:B0-----:R-:W-:-:S06]  /*1270*/  VIADD R4, R3, 0xffffffe ;  /* 0x0ffffffe03047836 */ /* 0x001fcc0000000000 */
[----:B------:R0:W5:Y:S02]  /*1280*/  F2I.FTZ.U32.TRUNC.NTZ R5, R4 ;  /* 0x0000000400057305 */ /* 0x000164000021f000 */
[----:B0-----:R-:W-:Y:S01]  /*1290*/  IMAD.MOV.U32 R4, RZ, RZ, RZ ;  /* 0x000000ffff047224 */ /* 0x001fe200078e00ff */
[----:B-----5:R-:W-:-:S05]  /*12a0*/  IADD3 R7, PT, PT, RZ, -R5, RZ ;  /* 0x80000005ff077210 */ /* 0x020fca0007ffe0ff */
        /* <DEDUP_REMOVED lines=8> */
[----:B------:R-:W-:Y:S01]  /*1330*/  ISETP.GE.U32.AND P1, PT, R3, R8, PT ;  /* 0x000000080300720c */ /* 0x000fe20003f26070 */
[----:B------:R-:W-:Y:S01]  /*1340*/  HFMA2 R8, -RZ, RZ, 0, 0 ;  /* 0x00000000ff087431 */ /* 0x000fe200000001ff */
        /* <DEDUP_REMOVED lines=9> */
.L_x_729:
[----:B------:R-:W-:-:S13]  /*13e0*/  ISETP.NE.AND P1, PT, R17, RZ, PT ;  /* 0x000000ff1100720c */ /* 0x000fda0003f25270 */
[----:B------:R-:W-:Y:S05]  /*13f0*/  @!P1 BRA `(.L_x_728) ;  /* 0x0000001000149947 */ /* 0x000fea0003800000 */
[----:B------:R-:W-:Y:S02]  /*1400*/  ISETP.GE.U32.AND P1, PT, R17, 0x4, PT ;  /* 0x000000041100780c */ /* 0x000fe40003f26070 */
[----:B0-----:R-:W-:-:S11]  /*1410*/  LOP3.LUT R18, R6, 0x3, RZ, 0xc0, !PT ;  /* 0x0000000306127812 */ /* 0x001fd600078ec0ff */
[----:B------:R-:W-:Y:S05]  /*1420*/  @!P1 BRA `(.L_x_738) ;  /* 0x0000000800489947 */ /* 0x000fea0003800000 */
[----:B------:R-:W3:Y:S01]  /*1430*/  LDC.64 R4, c[0x0][0x3a0] ;  /* 0x0000e800ff047b82 */ /* 0x000ee20000000a00 */
[C---:B-1----:R-:W-:Y:S01]  /*1440*/  VIADD R14, R8.reuse, 0xffffffff ;  /* 0xffffffff080e7836 */ /* 0x042fe20000000000 */
[C---:B------:R-:W-:Y:S01]  /*1450*/  IADD3 R12, PT, PT, R8.reuse, -0x2, RZ ;  /* 0xfffffffe080c7810 */ /* 0x040fe20007ffe0ff */
[----:B------:R-:W-:Y:S02]  /*1460*/  VIADD R10, R8, 0xfffffffd ;  /* 0xfffffffd080a7836 */ /* 0x000fe40000000000 */
[----:B---3--:R-:W-:-:S04]  /*1470*/  IMAD.WIDE.U32 R16, R14, 0x4, R4 ;  /* 0x000000040e107825 */ /* 0x008fc800078e0004 */
[--C-:B------:R-:W-:Y:S01]  /*1480*/  IMAD.WIDE.U32 R20, R12, 0x4, R4.reuse ;  /* 0x000000040c147825 */ /* 0x100fe200078e0004 */
[----:B------:R-:W3:Y:S03]  /*1490*/  LDG.E R7, desc[UR12][R16.64] ;  /* 0x0000000c10077981 */ /* 0x000ee6000c1e1900 */
[----:B------:R-:W-:Y:S01]  /*14a0*/  VIADD R8, R8, 0xfffffffc ;  /* 0xfffffffc08087836 */ /* 0x000fe20000000000 */
[----:B------:R-:W5:Y:S01]  /*14b0*/  LDG.E R3, desc[UR12][R20.64] ;  /* 0x0000000c14037981 */ /* 0x000f62000c1e1900 */
[----:B--2---:R-:W-:-:S04]  /*14c0*/  IMAD.WIDE.U32 R22, R10, 0x4, R4 ;  /* 0x000000040a167825 */ /* 0x004fc800078e0004 */
[----:B------:R-:W-:Y:S01]  /*14d0*/  IMAD.WIDE.U32 R4, R8, 0x4, R4 ;  /* 0x0000000408047825 */ /* 0x000fe200078e0004 */
[----:B------:R-:W2:Y:S04]  /*14e0*/  LDG.E R11, desc[UR12][R22.64] ;  /* 0x0000000c160b7981 */ /* 0x000ea8000c1e1900 */
[----:B------:R-:W4:Y:S01]  /*14f0*/  LDG.E R9, desc[UR12][R4.64] ;  /* 0x0000000c04097981 */ /* 0x000f22000c1e1900 */
[----:B---3--:R-:W-:Y:S02]  /*1500*/  ISETP.GT.AND P4, PT, R7, RZ, PT ;  /* 0x000000ff0700720c */ /* 0x008fe40003f84270 */
[----:B-----5:R-:W-:Y:S02]  /*1510*/  ISETP.GT.AND P3, PT, R3, RZ, PT ;  /* 0x000000ff0300720c */ /* 0x020fe40003f64270 */
[----:B--2---:R-:W-:-:S09]  /*1520*/  ISETP.GT.AND P1, PT, R11, RZ, PT ;  /* 0x000000ff0b00720c */ /* 0x004fd20003f24270 */
[----:B------:R-:W-:Y:S02]  /*1530*/  @!P4 LEA R15, R14, R1, 0x2 ;  /* 0x000000010e0fc211 */ /* 0x000fe400078e10ff */
[----:B----4-:R-:W-:Y:S01]  /*1540*/  ISETP.GT.AND P2, PT, R9, RZ, PT ;  /* 0x000000ff0900720c */ /* 0x010fe20003f44270 */
[----:B------:R-:W-:Y:S02]  /*1550*/  @!P3 IMAD R13, R12, 0x4, R1 ;  /* 0x000000040c0db824 */ /* 0x000fe400078e0201 */
[----:B------:R0:W-:Y:S01]  /*1560*/  @!P4 STL [R15], RZ ;  /* 0x000000ff0f00c387 */ /* 0x0001e20000100800 */
[----:B------:R-:W-:Y:S09]  /*1570*/  @!P4 BRA `(.L_x_739) ;  /* 0x000000000078c947 */ /* 0x000ff20003800000 */
[-C--:B0-----:R-:W-:Y:S02]  /*1580*/  IABS R15, R7.reuse ;  /* 0x00000007000f7213 */ /* 0x081fe40000000000 */
[----:B------:R-:W-:Y:S02]  /*1590*/  IABS R19, R0 ;  /* 0x0000000000137213 */ /* 0x000fe40000000000 */
[----:B------:R-:W0:Y:S01]  /*15a0*/  I2F.RP R16, R15 ;  /* 0x0000000f00107306 */ /* 0x000e220000209400 */
[----:B------:R-:W-:Y:S02]  /*15b0*/  IABS R21, R7 ;  /* 0x0000000700157213 */ /* 0x000fe40000000000 */
[----:B------:R-:W-:-:S05]  /*15c0*/  LEA R14, R14, R1, 0x2 ;  /* 0x000000010e0e7211 */ /* 0x000fca00078e10ff */
        /* <DEDUP_REMOVED lines=25> */
.L_x_739:
[----:B------:R2:W-:Y:S01]  /*1760*/  @!P3 STL [R13], RZ ;  /* 0x000000ff0d00b387 */ /* 0x0005e20000100800 */
[----:B------:R-:W-:Y:S01]  /*1770*/  @!P1 IMAD R17, R10, 0x4, R1 ;  /* 0x000000040a119824 */ /* 0x000fe200078e0201 */
[----:B-1----:R-:W-:Y:S01]  /*1780*/  @!P2 LEA R14, R8, R1, 0x2 ;  /* 0x00000001080ea211 */ /* 0x002fe200078e10ff */
[----:B------:R-:W-:Y:S06]  /*1790*/  @!P3 BRA `(.L_x_740) ;  /* 0x000000000074b947 */ /* 0x000fec0003800000 */
[----:B------:R-:W-:Y:S01]  /*17a0*/  IABS R7, R3 ;  /* 0x0000000300077213 */ /* 0x000fe20000000000 */
[----:B------:R-:W-:Y:S01]  /*17b0*/  IMAD R12, R12, 0x4, R1 ;  /* 0x000000040c0c7824 */ /* 0x000fe200078e0201 */
[----:B------:R-:W-:Y:S02]  /*17c0*/  IABS R20, R0 ;  /* 0x0000000000147213 */ /* 0x000fe40000000000 */
[----:B--2---:R-:W1:Y:S08]  /*17d0*/  I2F.RP R13, R7 ;  /* 0x00000007000d7306 */ /* 0x004e700000209400 */
[----:B-1----:R-:W1:Y:S02]  /*17e0*/  MUFU.RCP R13, R13 ;  /* 0x0000000d000d7308 */ /* 0x002e640000001000 */
[----:B-1----:R-:W-:-:S06]  /*17f0*/  VIADD R4, R13, 0xffffffe ;  /* 0x0ffffffe0d047836 */ /* 0x002fcc0000000000 */
[----:B------:R1:W2:Y:S02]  /*1800*/  F2I.FTZ.U32.TRUNC.NTZ R5, R4 ;  /* 0x0000000400057305 */ /* 0x0002a4000021f000 */
[----:B-1----:R-:W-:Y:S01]  /*1810*/  MOV R4, RZ ;  /* 0x000000ff00047202 */ /* 0x002fe20000000f00 */
[----:B--2---:R-:W-:-:S04]  /*1820*/  IMAD.MOV R16, RZ, RZ, -R5 ;  /* 0x000000ffff107224 */ /* 0x004fc800078e0a05 */
[----:B0-----:R-:W-:Y:S01]  /*1830*/  IMAD R15, R16, R7, RZ ;  /* 0x00000007100f7224 */ /* 0x001fe200078e02ff */
[----:B------:R-:W-:-:S03]  /*1840*/  IABS R16, R3 ;  /* 0x0000000300107213 */ /* 0x000fc60000000000 */
[----:B------:R-:W-:-:S04]  /*1850*/  IMAD.HI.U32 R5, R5, R15, R4 ;  /* 0x0000000f05057227 */ /* 0x000fc800078e0004 */
[----:B------:R-:W-:Y:S02]  /*1860*/  IMAD.MOV R16, RZ, RZ, -R16 ;  /* 0x000000ffff107224 */ /* 0x000fe400078e0a10 */
        /* <DEDUP_REMOVED lines=16> */
.L_x_740:
[----:B------:R3:W-:Y:S01]  /*1970*/  @!P1 STL [R17], RZ ;  /* 0x000000ff11009387 */ /* 0x0007e20000100800 */
[----:B------:R-:W-:Y:S05]  /*1980*/  @!P1 BRA `(.L_x_741) ;  /* 0x0000000000749947 */ /* 0x000fea0003800000 */
[-C--:B-1----:R-:W-:Y:S02]  /*1990*/  IABS R12, R11.reuse ;  /* 0x0000000b000c7213 */ /* 0x082fe40000000000 */
[----:B------:R-:W-:Y:S02]  /*19a0*/  IABS R20, R0 ;  /* 0x0000000000147213 */ /* 0x000fe40000000000 */
[----:B------:R-:W1:Y:S01]  /*19b0*/  I2F.RP R3, R12 ;  /* 0x0000000c00037306 */ /* 0x000e620000209400 */
[----:B--2---:R-:W-:Y:S02]  /*19c0*/  IABS R13, R11 ;  /* 0x0000000b000d7213 */ /* 0x004fe40000000000 */
[----:B------:R-:W-:Y:S02]  /*19d0*/  LEA R10, R10, R1, 0x2 ;  /* 0x000000010a0a7211 */ /* 0x000fe400078e10ff */
[----:B------:R-:W-:-:S03]  /*19e0*/  IADD3 R16, PT, PT, RZ, -R13, RZ ;  /* 0x8000000dff107210 */ /* 0x000fc60007ffe0ff */
[----:B-1----:R-:W1:Y:S02]  /*19f0*/  MUFU.RCP R3, R3 ;  /* 0x0000000300037308 */ /* 0x002e640000001000 */
[----:B-1----:R-:W-:-:S06]  /*1a00*/  IADD3 R4, PT, PT, R3, 0xffffffe, RZ ;  /* 0x0ffffffe03047810 */ /* 0x002fcc0007ffe0ff */
[----:B------:R1:W2:Y:S02]  /*1a10*/  F2I.FTZ.U32.TRUNC.NTZ R5, R4 ;  /* 0x0000000400057305 */ /* 0x0002a4000021f000 */
[----:B-1----:R-:W-:Y:S02]  /*1a20*/  IMAD.MOV.U32 R4, RZ, RZ, RZ ;  /* 0x000000ffff047224 */ /* 0x002fe400078e00ff */
[----:B--2---:R-:W-:-:S04]  /*1a30*/  IMAD.MOV R7, RZ, RZ, -R5 ;  /* 0x000000ffff077224 */ /* 0x004fc800078e0a05 */
        /* <DEDUP_REMOVED lines=18> */
.L_x_741:
[----:B------:R0:W-:Y:S01]  /*1b60*/  @!P2 STL [R14], RZ ;  /* 0x000000ff0e00a387 */ /* 0x0001e20000100800 */
[----:B------:R-:W-:Y:S05]  /*1b70*/  @!P2 BRA `(.L_x_738) ;  /* 0x000000000074a947 */ /* 0x000fea0003800000 */
[-C--:B----4-:R-:W-:Y:S02]  /*1b80*/  IABS R10, R9.reuse ;  /* 0x00000009000a7213 */ /* 0x090fe40000000000 */
[----:B0-----:R-:W-:Y:S02]  /*1b90*/  IABS R14, R0 ;  /* 0x00000000000e7213 */ /* 0x001fe40000000000 */
[----:B-1----:R-:W0:Y:S01]  /*1ba0*/  I2F.RP R3, R10 ;  /* 0x0000000a00037306 */ /* 0x002e220000209400 */
[----:B------:R-:W-:-:S05]  /*1bb0*/  IABS R11, R9 ;  /* 0x00000009000b7213 */ /* 0x000fca0000000000 */
[----:B------:R-:W-:Y:S02]  /*1bc0*/  IMAD.MOV R12, RZ, RZ, -R11 ;  /* 0x000000ffff0c7224 */ /* 0x000fe400078e0a0b */
[----:B0-----:R-:W0:Y:S02]  /*1bd0*/  MUFU.RCP R3, R3 ;  /* 0x0000000300037308 */ /* 0x001e240000001000 */
[----:B0-----:R-:W-:-:S06]  /*1be0*/  VIADD R4, R3, 0xffffffe ;  /* 0x0ffffffe03047836 */ /* 0x001fcc0000000000 */
[----:B------:R0:W1:Y:S02]  /*1bf0*/  F2I.FTZ.U32.TRUNC.NTZ R5, R4 ;  /* 0x0000000400057305 */ /* 0x000064000021f000 */
[----:B0-----:R-:W-:Y:S01]  /*1c00*/  IMAD.MOV.U32 R4, RZ, RZ, RZ ;  /* 0x000000ffff047224 */ /* 0x001fe200078e00ff */
[----:B-1----:R-:W-:-:S05]  /*1c10*/  IADD3 R7, PT, PT, RZ, -R5, RZ ;  /* 0x80000005ff077210 */ /* 0x002fca0007ffe0ff */
[----:B------:R-:W-:-:S04]  /*1c20*/  IMAD R7, R7, R10, RZ ;  /* 0x0000000a07077224 */ /* 0x000fc800078e02ff */
[----:B------:R-:W-:-:S04]  /*1c30*/  IMAD.HI.U32 R5, R5, R7, R4 ;  /* 0x0000000705057227 */ /* 0x000fc800078e0004 */
[----:B------:R-:W-:Y:S02]  /*1c40*/  IMAD R4, R8, 0x4, R1 ;  /* 0x0000000408047824 */ /* 0x000fe400078e0201 */
        /* <DEDUP_REMOVED lines=16> */
.L_x_738:
[----:B------:R-:W-:-:S13]  /*1d50*/  ISETP.NE.AND P1, PT, R18, RZ, PT ;  /* 0x000000ff1200720c */ /* 0x000fda0003f25270 */
[----:B------:R-:W-:Y:S05]  /*1d60*/  @!P1 BRA `(.L_x_728) ;  /* 0x0000000400b89947 */ /* 0x000fea0003800000 */
[----:B------:R-:W-:-:S13]  /*1d70*/  ISETP.NE.AND P1, PT, R18, 0x1, PT ;  /* 0x000000011200780c */ /* 0x000fda0003f25270 */
[----:B------:R-:W-:Y:S05]  /*1d80*/  @!P1 BRA `(.L_x_742) ;  /* 0x0000000400249947 */ /* 0x000fea0003800000 */
[----:B-12---:R-:W4:Y:S01]  /*1d90*/  LDC.64 R12, c[0x0][0x3a0] ;  /* 0x0000e800ff0c7b82 */ /* 0x006f220000000a00 */
[C---:B0-----:R-:W-:Y:S02]  /*1da0*/  VIADD R4, R8.reuse, 0xffffffff ;  /* 0xffffffff08047836 */ /* 0x041fe40000000000 */
[----:B------:R-:W-:Y:S02]  /*1db0*/  VIADD R8, R8, 0xfffffffe ;  /* 0xfffffffe08087836 */ /* 0x000fe40000000000 */
[----:B----4-:R-:W-:-:S04]  /*1dc0*/  IMAD.WIDE.U32 R10, R4, 0x4, R12 ;  /* 0x00000004040a7825 */ /* 0x010fc800078e000c */
[----:B------:R-:W-:Y:S01]  /*1dd0*/  IMAD.WIDE.U32 R12, R8, 0x4, R12 ;  /* 0x00000004080c7825 */ /* 0x000fe200078e000c */
[----:B------:R-:W2:Y:S04]  /*1de0*/  LDG.E R5, desc[UR12][R10.64] ;  /* 0x0000000c0a057981 */ /* 0x000ea8000c1e1900 */
[----:B------:R-:W4:Y:S01]  /*1df0*/  LDG.E R3, desc[UR12][R12.64] ;  /* 0x0000000c0c037981 */ /* 0x000f22000c1e1900 */
[----:B--2---:R-:W-:Y:S02]  /*1e00*/  ISETP.GT.AND P1, PT, R5, RZ, PT ;  /* 0x000000ff0500720c */ /* 0x004fe40003f24270 */
[----:B----4-:R-:W-:-:S11]  /*1e10*/  ISETP.GT.AND P4, PT, R3, RZ, PT ;  /* 0x000000ff0300720c */ /* 0x010fd60003f84270 */
[----:B------:R-:W-:Y:S02]  /*1e20*/  @!P1 LEA R9, R4, R1, 0x2 ;  /* 0x0000000104099211 */ /* 0x000fe400078e10ff */
[----:B------:R-:W-:-:S03]  /*1e30*/  @!P4 IMAD R7, R8, 0x4, R1 ;  /* 0x000000040807c824 */ /* 0x000fc600078e0201 */
[----:B------:R0:W-:Y:S01]  /*1e40*/  @!P1 STL [R9], RZ ;  /* 0x000000ff09009387 */ /* 0x0001e20000100800 */
[----:B------:R-:W-:Y:S05]  /*1e50*/  @!P1 BRA `(.L_x_743) ;  /* 0x0000000000749947 */ /* 0x000fea0003800000 */
[-C--:B------:R-:W-:Y:S01]  /*1e60*/  IABS R12, R5.reuse ;  /* 0x00000005000c7213 */ /* 0x080fe20000000000 */
[----:B------:R-:W-:Y:S01]  /*1e70*/  IMAD R4, R4, 0x4, R1 ;  /* 0x0000000404047824 */ /* 0x000fe200078e0201 */
[----:B---3--:R-:W-:Y:S02]  /*1e80*/  IABS R16, R0 ;  /* 0x0000000000107213 */ /* 0x008fe40000000000 */
[----:B0-----:R-:W0:Y:S01]  /*1e90*/  I2F.RP R9, R12 ;  /* 0x0000000c00097306 */ /* 0x001e220000209400 */
        /* <DEDUP_REMOVED lines=25> */
.L_x_743:
[----:B------:R2:W-:Y:S01]  /*2030*/  @!P4 STL [R7], RZ ;  /* 0x000000ff0700c387 */ /* 0x0005e20000100800 */
[----:B------:R-:W-:Y:S05]  /*2040*/  @!P4 BRA `(.L_x_742) ;  /* 0x000000000074c947 */ /* 0x000fea0003800000 */
[----:B0-----:R-:W-:Y:S02]  /*2050*/  IABS R9, R3 ;  /* 0x0000000300097213 */ /* 0x001fe40000000000 */
[----:B------:R-:W-:Y:S02]  /*2060*/  IABS R12, R0 ;  /* 0x00000000000c7213 */ /* 0x000fe40000000000 */
[----:B--2---:R-:W0:Y:S08]  /*2070*/  I2F.RP R7, R9 ;  /* 0x0000000900077306 */ /* 0x004e300000209400 */
[----:B0-----:R-:W1:Y:S02]  /*2080*/  MUFU.RCP R7, R7 ;  /* 0x0000000700077308 */ /* 0x001e640000001000 */
[----:B-1----:R-:W-:-:S06]  /*2090*/  VIADD R4, R7, 0xffffffe ;  /* 0x0ffffffe07047836 */ /* 0x002fcc0000000000 */
[----:B------:R0:W1:Y:S02]  /*20a0*/  F2I.FTZ.U32.TRUNC.NTZ R5, R4 ;  /* 0x0000000400057305 */ /* 0x000064000021f000 */
[----:B0-----:R-:W-:Y:S02]  /*20b0*/  HFMA2 R4, -RZ, RZ, 0, 0 ;  /* 0x00000000ff047431 */ /* 0x001fe400000001ff */
[----:B-1----:R-:W-:-:S04]  /*20c0*/  IMAD.MOV R10, RZ, RZ, -R5 ;  /* 0x000000ffff0a7224 */ /* 0x002fc800078e0a05 */
[----:B------:R-:W-:Y:S01]  /*20d0*/  IMAD R11, R10, R9, RZ ;  /* 0x000000090a0b7224 */ /* 0x000fe200078e02ff */
[----:B------:R-:W-:-:S03]  /*20e0*/  IABS R10, R3 ;  /* 0x00000003000a7213 */ /* 0x000fc60000000000 */
[----:B------:R-:W-:-:S04]  /*20f0*/  IMAD.HI.U32 R5, R5, R11, R4 ;  /* 0x0000000b05057227 */ /* 0x000fc800078e0004 */
[----:B------:R-:W-:Y:S02]  /*2100*/  IMAD.MOV R10, RZ, RZ, -R10 ;  /* 0x000000ffff0a7224 */ /* 0x000fe400078e0a0a */
[----:B------:R-:W-:-:S04]  /*2110*/  IMAD.HI.U32 R5, R5, R12, RZ ;  /* 0x0000000c05057227 */ /* 0x000fc800078e00ff */
[----:B------:R-:W-:Y:S02]  /*2120*/  IMAD R4, R5, R10, R12 ;  /* 0x0000000a05047224 */ /* 0x000fe400078e020c */
[----:B------:R-:W-:-:S03]  /*2130*/  IMAD R10, R8, 0x4, R1 ;  /* 0x00000004080a7824 */ /* 0x000fc600078e0201 */
        /* <DEDUP_REMOVED lines=14> */
.L_x_742:
[----:B01----:R-:W-:-:S04]  /*2220*/  LOP3.LUT R3, R6, 0x1, RZ, 0xc0, !PT ;  /* 0x0000000106037812 */ /* 0x003fc800078ec0ff */
[----:B------:R-:W-:-:S13]  /*2230*/  ISETP.NE.U32.AND P1, PT, R3, 0x1, PT ;  /* 0x000000010300780c */ /* 0x000fda0003f25070 */
[----:B------:R-:W-:Y:S05]  /*2240*/  @P1 BRA `(.L_x_728) ;  /* 0x0000000000801947 */ /* 0x000fea0003800000 */
[----:B------:R-:W0:Y:S01]  /*2250*/  LDC.64 R4, c[0x0][0x3a0] ;  /* 0x0000e800ff047b82 */ /* 0x000e220000000a00 */
[----:B------:R-:W-:-:S05]  /*2260*/  IADD3 R8, PT, PT, R8, -0x1, RZ ;  /* 0xffffffff08087810 */ /* 0x000fca0007ffe0ff */
[----:B0-----:R-:W-:-:S05]  /*2270*/  IMAD.WIDE.U32 R4, R8, 0x4, R4 ;  /* 0x0000000408047825 */ /* 0x001fca00078e0004 */
[----:B------:R-:W5:Y:S02]  /*2280*/  LDG.E R9, desc[UR12][R4.64] ;  /* 0x0000000c04097981 */ /* 0x000f64000c1e1900 */
[----:B-----5:R-:W-:-:S13]  /*2290*/  ISETP.GT.AND P1, PT, R9, RZ, PT ;  /* 0x000000ff0900720c */ /* 0x020fda0003f24270 */
[----:B------:R-:W-:-:S05]  /*22a0*/  @!P1 IMAD R3, R8, 0x4, R1 ;  /* 0x0000000408039824 */ /* 0x000fca00078e0201 */
[----:B------:R0:W-:Y:S01]  /*22b0*/  @!P1 STL [R3], RZ ;  /* 0x000000ff03009387 */ /* 0x0001e20000100800 */
[----:B------:R-:W-:Y:S05]  /*22c0*/  @!P1 BRA `(.L_x_728) ;  /* 0x0000000000609947 */ /* 0x000fea0003800000 */
[-C--:B----4-:R-:W-:Y:S02]  /*22d0*/  IABS R10, R9.reuse ;  /* 0x00000009000a7213 */ /* 0x090fe40000000000 */
[----:B------:R-:W-:Y:S02]  /*22e0*/  IABS R11, R9 ;  /* 0x00000009000b7213 */ /* 0x000fe40000000000 */
[----:B0-----:R-:W0:Y:S01]  /*22f0*/  I2F.RP R3, R10 ;  /* 0x0000000a00037306 */ /* 0x001e220000209400 */
[----:B------:R-:W-:Y:S02]  /*2300*/  IABS R12, R0 ;  /* 0x00000000000c7213 */ /* 0x000fe40000000000 */
[----:B------:R-:W-:Y:S02]  /*2310*/  ISETP.GE.AND P3, PT, R0, RZ, PT ;  /* 0x000000ff0000720c */ /* 0x000fe40003f66270 */
[----:B------:R-:W-:-:S03]  /*2320*/  LEA R8, R8, R1, 0x2 ;  /* 0x0000000108087211 */ /* 0x000fc600078e10ff */
[----:B0-----:R-:W0:Y:S02]  /*2330*/  MUFU.RCP R3, R3 ;  /* 0x0000000300037308 */ /* 0x001e240000001000 */
[----:B0-----:R-:W-:Y:S02]  /*2340*/  VIADD R4, R3, 0xffffffe ;  /* 0x0ffffffe03047836 */ /* 0x001fe40000000000 */
[----:B------:R-:W-:-:S04]  /*2350*/  IMAD.MOV R3, RZ, RZ, -R11 ;  /* 0x000000ffff037224 */ /* 0x000fc800078e0a0b */
[----:B------:R0:W2:Y:S02]  /*2360*/  F2I.FTZ.U32.TRUNC.NTZ R5, R4 ;  /* 0x0000000400057305 */ /* 0x0000a4000021f000 */
[----:B0-----:R-:W-:Y:S01]  /*2370*/  IMAD.MOV.U32 R4, RZ, RZ, RZ ;  /* 0x000000ffff047224 */ /* 0x001fe200078e00ff */
[----:B--2---:R-:W-:-:S05]  /*2380*/  IADD3 R7, PT, PT, RZ, -R5, RZ ;  /* 0x80000005ff077210 */ /* 0x004fca0007ffe0ff */
        /* <DEDUP_REMOVED lines=12> */
.L_x_728:
[----:B------:R-:W5:Y:S01]  /*2450*/  LDCU UR5, c[0x0][0x3dc] ;  /* 0x00007b80ff0577ac */ /* 0x000f620008000800 */
[----:B---3--:R-:W-:Y:S02]  /*2460*/  CS2R R16, SRZ ;  /* 0x0000000000107805 */ /* 0x008fe4000001ff00 */
[----:B01----:R-:W-:Y:S01]  /*2470*/  CS2R R8, SRZ ;  /* 0x0000000000087805 */ /* 0x003fe2000001ff00 */
[----:B-----5:R-:W-:-:S09]  /*2480*/  UISETP.NE.AND UP0, UPT, UR5, -0x1, UPT ;  /* 0xffffffff0500788c */ /* 0x020fd2000bf05270 */
[----:B------:R-:W-:Y:S05]  /*2490*/  BRA.U !UP0, `(.L_x_744) ;  /* 0x00000015088c7547 */ /* 0x000fea000b800000 */
[----:B------:R-:W-:Y:S01]  /*24a0*/  IMAD.MOV.U32 R0, RZ, RZ, RZ ;  /* 0x000000ffff007224 */ /* 0x000fe200078e00ff */
[C---:B------:R-:W-:Y:S01]  /*24b0*/  IADD3 R3, PT, PT, R1.reuse, 0x20, RZ ;  /* 0x0000002001037810 */ /* 0x040fe20007ffe0ff */
[----:B--2---:R-:W-:Y:S02]  /*24c0*/  IMAD.MOV.U32 R7, RZ, RZ, RZ ;  /* 0x000000ffff077224 */ /* 0x004fe400078e00ff */
[----:B------:R-:W-:Y:S01]  /*24d0*/  VIADD R4, R1, 0x40 ;  /* 0x0000004001047836 */ /* 0x000fe20000000000 */
[----:B------:R-:W-:Y:S06]  /*24e0*/  @!P0 BRA `(.L_x_745) ;  /* 0x0000000400848947 */ /* 0x000fec0003800000 */
[C---:B------:R-:W-:Y:S01]  /*24f0*/  ISETP.GE.U32.AND P0, PT, R6.reuse, 0x4, PT ;  /* 0x000000040600780c */ /* 0x040fe20003f06070 */
[----:B------:R-:W-:Y:S01]  /*2500*/  IMAD.MOV.U32 R8, RZ, RZ, RZ ;  /* 0x000000ffff087224 */ /* 0x000fe200078e00ff */
[----:B------:R-:W-:Y:S01]  /*2510*/  LOP3.LUT R5, R6, 0x3, RZ, 0xc0, !PT ;  /* 0x0000000306057812 */ /* 0x000fe200078ec0ff */
[----:B------:R-:W-:Y:S01]  /*2520*/  IMAD.MOV.U32 R0, RZ, RZ, RZ ;  /* 0x000000ffff007224 */ /* 0x000fe200078e00ff */
[----:B------:R-:W-:-:S09]  /*2530*/  MOV R7, RZ ;  /* 0x000000ff00077202 */ /* 0x000fd20000000f00 */
[----:B------:R-:W-:Y:S05]  /*2540*/  @!P0 BRA `(.L_x_746) ;  /* 0x00000004000c8947 */ /* 0x000fea0003800000 */
[----:B------:R-:W0:Y:S01]  /*2550*/  LDC R14, c[0x0][0x3d8] ;  /* 0x0000f600ff0e7b82 */ /* 0x000e220000000800 */
[----:B------:R-:W-:Y:S01]  /*2560*/  HFMA2 R7, -RZ, RZ, 0, 0 ;  /* 0x00000000ff077431 */ /* 0x000fe200000001ff */
[----:B----4-:R-:W-:Y:S01]  /*2570*/  LOP3.LUT R10, R6, 0x7ffffffc, RZ, 0xc0, !PT ;  /* 0x7ffffffc060a7812 */ /* 0x010fe200078ec0ff */
[----:B------:R-:W-:Y:S01]  /*2580*/  VIADD R12, R1, 0x8 ;  /* 0x00000008010c7836 */ /* 0x000fe20000000000 */
[----:B------:R-:W1:Y:S01]  /*2590*/  LDCU UR6, c[0x0][0x3dc] ;  /* 0x00007b80ff0677ac */ /* 0x000e620008000800 */
[----:B------:R-:W-:-:S03]  /*25a0*/  IMAD.MOV.U32 R0, RZ, RZ, RZ ;  /* 0x000000ffff007224 */ /* 0x000fc600078e00ff */
[----:B------:R-:W2:Y:S01]  /*25b0*/  LDC R13, c[0x0][0x3d4] ;  /* 0x0000f500ff0d7b82 */ /* 0x000ea20000000800 */
[----:B------:R-:W-:Y:S01]  /*25c0*/  UIADD3 UR7, UPT, UPT, -UR5, URZ, URZ ;  /* 0x000000ff05077290 */ /* 0x000fe2000fffe1ff */
[----:B------:R-:W-:-:S11]  /*25d0*/  UMOV UR4, URZ ;  /* 0x000000ff00047c82 */ /* 0x000fd60008000000 */
.L_x_751:
[----:B------:R-:W-:Y:S02]  /*25e0*/  UISETP.NE.AND UP0, UPT, UR7, URZ, UPT ;  /* 0x000000ff0700728c */ /* 0x000fe4000bf05270 */
[----:B------:R-:W-:Y:S02]  /*25f0*/  UIADD3 UR8, UPT, UPT, UR4, 0x1, URZ ;  /* 0x0000000104087890 */ /* 0x000fe4000fffe0ff */
[----:B------:R-:W-:Y:S02]  /*2600*/  UIADD3 UR9, UPT, UPT, UR4, 0x2, URZ ;  /* 0x0000000204097890 */ /* 0x000fe4000fffe0ff */
[----:B------:R-:W-:Y:S01]  /*2610*/  UIADD3 UR10, UPT, UPT, UR4, 0x3, URZ ;  /* 0x00000003040a7890 */ /* 0x000fe2000fffe0ff */
[----:B-1----:R-:W-:Y:S02]  /*2620*/  UMOV UR5, UR6 ;  /* 0x0000000600057c82 */ /* 0x002fe40008000000 */
[----:B------:R-:W-:Y:S02]  /*2630*/  UISETP.NE.AND UP1, UPT, UR8, UR5, UPT ;  /* 0x000000050800728c */ /* 0x000fe4000bf25270 */
[----:B------:R-:W-:-:S02]  /*2640*/  UISETP.NE.AND UP2, UPT, UR9, UR5, UPT ;  /* 0x000000050900728c */ /* 0x000fc4000bf45270 */
[----:B------:R-:W-:Y:S01]  /*2650*/  UISETP.NE.AND UP3, UPT, UR10, UR5, UPT ;  /* 0x000000050a00728c */ /* 0x000fe2000bf65270 */
[----:B0--34-:R-:W-:Y:S10]  /*2660*/  BRA.U !UP0, `(.L_x_747) ;  /* 0x0000000108287547 */ /* 0x019ff4000b800000 */
[----:B--2---:R-:W-:-:S13]  /*2670*/  ISETP.GE.AND P0, PT, R0, R13, PT ;  /* 0x0000000d0000720c */ /* 0x004fda0003f06270 */
[----:B------:R-:W2:Y:S01]  /*2680*/  @!P0 LDL R6, [R12+-0x8] ;  /* 0xfffff8000c068983 */ /* 0x000ea20000100800 */
[----:B0-----:R-:W-:Y:S01]  /*2690*/  ISETP.GE.AND P1, PT, R7, R14, PT ;  /* 0x0000000e0700720c */ /* 0x001fe20003f26270 */
[----:B------:R-:W-:-:S05]  /*26a0*/  @!P0 IMAD R9, R0, 0x4, R3 ;  /* 0x0000000400098824 */ /* 0x000fca00078e0203 */
[----:B--2---:R1:W-:Y:S07]  /*26b0*/  @!P0 STL [R9], R6 ;  /* 0x0000000609008387 */ /* 0x0043ee0000100800 */
[----:B------:R-:W2:Y:S01]  /*26c0*/  @!P1 LDL R8, [R12+-0x8] ;  /* 0xfffff8000c089983 */ /* 0x000ea20000100800 */
[C---:B------:R-:W-:Y:S01]  /*26d0*/  @!P1 LEA R11, R7.reuse, R4, 0x2 ;  /* 0x00000004070b9211 */ /* 0x040fe200078e10ff */
[----:B------:R-:W-:Y:S02]  /*26e0*/  @!P0 VIADD R0, R0, 0x1 ;  /* 0x0000000100008836 */ /* 0x000fe40000000000 */
[----:B------:R-:W-:-:S02]  /*26f0*/  @!P1 VIADD R7, R7, 0x1 ;  /* 0x0000000107079836 */ /* 0x000fc40000000000 */
[----:B--2---:R1:W-:Y:S05]  /*2700*/  @!P1 STL [R11], R8 ;  /* 0x000000080b009387 */ /* 0x0043ea0000100800 */
.L_x_747:
[----:B------:R-:W-:Y:S05]  /*2710*/  BRA.U !UP1, `(.L_x_748) ;  /* 0x0000000109287547 */ /* 0x000fea000b800000 */
[----:B--2---:R-:W-:-:S13]  /*2720*/  ISETP.GE.AND P0, PT, R0, R13, PT ;  /* 0x0000000d0000720c */ /* 0x004fda0003f06270 */
[----:B-1----:R-:W2:Y:S01]  /*2730*/  @!P0 LDL R6, [R12+-0x4] ;  /* 0xfffffc000c068983 */ /* 0x002ea20000100800 */
[----:B0-----:R-:W-:Y:S02]  /*2740*/  ISETP.GE.AND P1, PT, R7, R14, PT ;  /* 0x0000000e0700720c */ /* 0x001fe40003f26270 */
[----:B------:R-:W-:-:S05]  /*2750*/  @!P0 LEA R9, R0, R3, 0x2 ;  /* 0x0000000300098211 */ /* 0x000fca00078e10ff */
[----:B--2---:R3:W-:Y:S06]  /*2760*/  @!P0 STL [R9], R6 ;  /* 0x0000000609008387 */ /* 0x0047ec0000100800 */
[----:B------:R-:W2:Y:S01]  /*2770*/  @!P1 LDL R8, [R12+-0x4] ;  /* 0xfffffc000c089983 */ /* 0x000ea20000100800 */
[C---:B------:R-:W-:Y:S01]  /*2780*/  @!P1 IMAD R11, R7.reuse, 0x4, R4 ;  /* 0x00000004070b9824 */ /* 0x040fe200078e0204 */
[----:B------:R-:W-:Y:S01]  /*2790*/  @!P1 IADD3 R7, PT, PT, R7, 0x1, RZ ;  /* 0x0000000107079810 */ /* 0x000fe20007ffe0ff */
[----:B------:R-:W-:-:S03]  /*27a0*/  @!P0 VIADD R0, R0, 0x1 ;  /* 0x0000000100008836 */ /* 0x000fc60000000000 */
[----:B--2---:R3:W-:Y:S04]  /*27b0*/  @!P1 STL [R11], R8 ;  /* 0x000000080b009387 */ /* 0x0047e80000100800 */
.L_x_748:
[----:B------:R-:W-:Y:S05]  /*27c0*/  BRA.U !UP2, `(.L_x_749) ;  /* 0x000000010a287547 */ /* 0x000fea000b800000 */
[----:B--2---:R-:W-:-:S13]  /*27d0*/  ISETP.GE.AND P0, PT, R0, R13, PT ;  /* 0x0000000d0000720c */ /* 0x004fda0003f06270 */
[----:B-1-3--:R-:W2:Y:S01]  /*27e0*/  @!P0 LDL R6, [R12] ;  /* 0x000000000c068983 */ /* 0x00aea20000100800 */
[----:B0-----:R-:W-:Y:S01]  /*27f0*/  ISETP.GE.AND P1, PT, R7, R14, PT ;  /* 0x0000000e0700720c */ /* 0x001fe20003f26270 */
[----:B------:R-:W-:-:S05]  /*2800*/  @!P0 IMAD R9, R0, 0x4, R3 ;  /* 0x0000000400098824 */ /* 0x000fca00078e0203 */
[----:B--2---:R4:W-:Y:S07]  /*2810*/  @!P0 STL [R9], R6 ;  /* 0x0000000609008387 */ /* 0x0049ee0000100800 */
[----:B------:R-:W2:Y:S01]  /*2820*/  @!P1 LDL R8, [R12] ;  /* 0x000000000c089983 */ /* 0x000ea20000100800 */
[C---:B------:R-:W-:Y:S01]  /*2830*/  @!P1 IMAD R11, R7.reuse, 0x4, R4 ;  /* 0x00000004070b9824 */ /* 0x040fe200078e0204 */
[----:B------:R-:W-:Y:S01]  /*2840*/  @!P0 IADD3 R0, PT, PT, R0, 0x1, RZ ;  /* 0x0000000100008810 */ /* 0x000fe20007ffe0ff */
[----:B------:R-:W-:-:S03]  /*2850*/  @!P1 VIADD R7, R7, 0x1 ;  /* 0x0000000107079836 */ /* 0x000fc60000000000 */
[----:B--2---:R4:W-:Y:S04]  /*2860*/  @!P1 STL [R11], R8 ;  /* 0x000000080b009387 */ /* 0x0049e80000100800 */
.L_x_749:
[----:B------:R-:W-:Y:S05]  /*2870*/  BRA.U !UP3, `(.L_x_750) ;  /* 0x000000010b287547 */ /* 0x000fea000b800000 */
[----:B--2---:R-:W-:-:S13]  /*2880*/  ISETP.GE.AND P0, PT, R0, R13, PT ;  /* 0x0000000d0000720c */ /* 0x004fda0003f06270 */
[----:B-1-34-:R-:W2:Y:S01]  /*2890*/  @!P0 LDL R6, [R12+0x4] ;  /* 0x000004000c068983 */ /* 0x01aea20000100800 */
[----:B0-----:R-:W-:Y:S01]  /*28a0*/  ISETP.GE.AND P1, PT, R7, R14, PT ;  /* 0x0000000e0700720c */ /* 0x001fe20003f26270 */
[----:B------:R-:W-:-:S05]  /*28b0*/  @!P0 IMAD R9, R0, 0x4, R3 ;  /* 0x0000000400098824 */ /* 0x000fca00078e0203 */
[----:B--2---:R0:W-:Y:S07]  /*28c0*/  @!P0 STL [R9], R6 ;  /* 0x0000000609008387 */ /* 0x0041ee0000100800 */
[----:B------:R-:W2:Y:S01]  /*28d0*/  @!P1 LDL R8, [R12+0x4] ;  /* 0x000004000c089983 */ /* 0x000ea20000100800 */
[C---:B------:R-:W-:Y:S01]  /*28e0*/  @!P1 LEA R11, R7.reuse, R4, 0x2 ;  /* 0x00000004070b9211 */ /* 0x040fe200078e10ff */
[----:B------:R-:W-:Y:S02]  /*28f0*/  @!P0 VIADD R0, R0, 0x1 ;  /* 0x0000000100008836 */ /* 0x000fe40000000000 */
[----:B------:R-:W-:-:S02]  /*2900*/  @!P1 VIADD R7, R7, 0x1 ;  /* 0x0000000107079836 */ /* 0x000fc40000000000 */
[----:B--2---:R0:W-:Y:S05]  /*2910*/  @!P1 STL [R11], R8 ;  /* 0x000000080b009387 */ /* 0x0041ea0000100800 */
.L_x_750:
[----:B------:R-:W-:Y:S01]  /*2920*/  UIADD3 UR4, UPT, UPT, UR4, 0x4, URZ ;  /* 0x0000000404047890 */ /* 0x000fe2000fffe0ff */
[----:B------:R-:W-:Y:S01]  /*2930*/  IADD3 R12, PT, PT, R12, 0x10, RZ ;  /* 0x000000100c0c7810 */ /* 0x000fe20007ffe0ff */
[----:B------:R-:W-:-:S04]  /*2940*/  UIADD3 UR7, UPT, UPT, UR7, 0x4, URZ ;  /* 0x0000000407077890 */ /* 0x000fc8000fffe0ff */
[----:B------:R-:W-:-:S13]  /*2950*/  ISETP.NE.AND P0, PT, R10, UR4, PT ;  /* 0x000000040a007c0c */ /* 0x000fda000bf05270 */
[----:B------:R-:W-:Y:S05]  /*2960*/  @P0 BRA `(.L_x_751) ;  /* 0xfffffffc001c0947 */ /* 0x000fea000383ffff */
[----:B01-34-:R-:W-:-:S07]  /*2970*/  IMAD.MOV.U32 R8, RZ, RZ, R10 ;  /* 0x000000ffff087224 */ /* 0x01bfce00078e000a */
.L_x_746:
[----:B------:R-:W-:-:S13]  /*2980*/  ISETP.NE.AND P0, PT, R5, RZ, PT ;  /* 0x000000ff0500720c */ /* 0x000fda0003f05270 */
[----:B------:R-:W-:Y:S05]  /*2990*/  @!P0 BRA `(.L_x_745) ;  /* 0x0000000000588947 */ /* 0x000fea0003800000 */
[----:B------:R-:W0:Y:S01]  /*29a0*/  LDC R12, c[0x0][0x3d8] ;  /* 0x0000f600ff0c7b82 */ /* 0x000e220000000800 */
[C---:B----4-:R-:W-:Y:S01]  /*29b0*/  IMAD R10, R8.reuse, 0x4, R1 ;  /* 0x00000004080a7824 */ /* 0x050fe200078e0201 */
[----:B------:R-:W-:Y:S01]  /*29c0*/  IADD3 R8, PT, PT, R8, -UR5, RZ ;  /* 0x8000000508087c10 */ /* 0x000fe2000fffe0ff */
[----:B------:R-:W-:-:S05]  /*29d0*/  IMAD.MOV R5, RZ, RZ, -R5 ;  /* 0x000000ffff057224 */ /* 0x000fca00078e0a05 */
[----:B------:R-:W1:Y:S02]  /*29e0*/  LDC R11, c[0x0][0x3d4] ;  /* 0x0000f500ff0b7b82 */ /* 0x000e640000000800 */
.L_x_753:
[----:B------:R-:W-:Y:S01]  /*29f0*/  ISETP.NE.AND P0, PT, R8, RZ, PT ;  /* 0x000000ff0800720c */ /* 0x000fe20003f05270 */
[----:B------:R-:W-:-:S05]  /*2a00*/  VIADD R5, R5, 0x1 ;  /* 0x0000000105057836 */ /* 0x000fca0000000000 */
[----:B------:R-:W-:-:S07]  /*2a10*/  ISETP.NE.AND P1, PT, R5, RZ, PT ;  /* 0x000000ff0500720c */ /* 0x000fce0003f25270 */
[----:B---3--:R-:W-:Y:S06]  /*2a20*/  @!P0 BRA `(.L_x_752) ;  /* 0x0000000000288947 */ /* 0x008fec0003800000 */
[----:B-1----:R-:W-:-:S13]  /*2a30*/  ISETP.GE.AND P0, PT, R0, R11, PT ;  /* 0x0000000b0000720c */ /* 0x002fda0003f06270 */
[----:B------:R-:W3:Y:S01]  /*2a40*/  @!P0 LDL R6, [R10] ;  /* 0x000000000a068983 */ /* 0x000ee20000100800 */
[----:B0-----:R-:W-:Y:S01]  /*2a50*/  ISETP.GE.AND P2, PT, R7, R12, PT ;  /* 0x0000000c0700720c */ /* 0x001fe20003f46270 */
[----:B--2---:R-:W-:-:S05]  /*2a60*/  @!P0 IMAD R13, R0, 0x4, R3 ;  /* 0x00000004000d8824 */ /* 0x004fca00078e0203 */
[----:B---3--:R3:W-:Y:S07]  /*2a70*/  @!P0 STL [R13], R6 ;  /* 0x000000060d008387 */ /* 0x0087ee0000100800 */
[----:B------:R-:W2:Y:S01]  /*2a80*/  @!P2 LDL R9, [R10] ;  /* 0x000000000a09a983 */ /* 0x000ea20000100800 */
[C---:B------:R-:W-:Y:S01]  /*2a90*/  @!P2 LEA R14, R7.reuse, R4, 0x2 ;  /* 0x00000004070ea211 */ /* 0x040fe200078e10ff */
[----:B------:R-:W-:Y:S02]  /*2aa0*/  @!P0 VIADD R0, R0, 0x1 ;  /* 0x0000000100008836 */ /* 0x000fe40000000000 */
[----:B------:R-:W-:-:S02]  /*2ab0*/  @!P2 VIADD R7, R7, 0x1 ;  /* 0x000000010707a836 */ /* 0x000fc40000000000 */
[----:B--2---:R3:W-:Y:S05]  /*2ac0*/  @!P2 STL [R14], R9 ;  /* 0x000000090e00a387 */ /* 0x0047ea0000100800 */
.L_x_752:
[----:B------:R-:W-:Y:S01]  /*2ad0*/  IADD3 R8, PT, PT, R8, 0x1, RZ ;  /* 0x0000000108087810 */ /* 0x000fe20007ffe0ff */
[----:B------:R-:W-:Y:S01]  /*2ae0*/  VIADD R10, R10, 0x4 ;  /* 0x000000040a0a7836 */ /* 0x000fe20000000000 */
[----:B------:R-:W-:Y:S06]  /*2af0*/  @P1 BRA `(.L_x_753) ;  /* 0xfffffffc00bc1947 */ /* 0x000fec000383ffff */
.L_x_745:
[----:B------:R-:W5:Y:S08]  /*2b00*/  LDC R5, c[0x0][0x3d8] ;  /* 0x0000f600ff057b82 */ /* 0x000f700000000800 */
[----:B---3--:R-:W3:Y:S01]  /*2b10*/  LDC R6, c[0x0][0x3d4] ;  /* 0x0000f500ff067b82 */ /* 0x008ee20000000800 */
[----:B-----5:R-:W-:-:S04]  /*2b20*/  ISETP.NE.AND P0, PT, R7, R5, PT ;  /* 0x000000050700720c */ /* 0x020fc80003f05270 */
[----:B---3--:R-:W-:-:S13]  /*2b30*/  ISETP.NE.OR P0, PT, R0, R6, P0 ;  /* 0x000000060000720c */ /* 0x008fda0000705670 */
[----:B------:R-:W-:Y:S05]  /*2b40*/  @P0 BRA `(.L_x_754) ;  /* 0x0000003c00c40947 */ /* 0x000fea0003800000 */
        /* <DEDUP_REMOVED lines=9> */
[----:B------:R-:W3:Y:S01]  /*2be0*/  LDCU.64 UR4, c[0x0][0x3c0] ;  /* 0x00007800ff0477ac */ /* 0x000ee20008000a00 */
[----:B------:R-:W-:Y:S01]  /*2bf0*/  LOP3.LUT R0, R6, 0x7ffffff0, RZ, 0xc0, !PT ;  /* 0x7ffffff006007812 */ /* 0x000fe200078ec0ff */
[----:B------:R-:W-:Y:S02]  /*2c00*/  VIADD R18, R1, 0x40 ;  /* 0x0000004001127836 */ /* 0x000fe40000000000 */
[----:B------:R-:W-:Y:S01]  /*2c10*/  IMAD.MOV.U32 R7, RZ, RZ, RZ ;  /* 0x000000ffff077224 */ /* 0x000fe200078e00ff */
[----:B----4-:R-:W-:Y:S01]  /*2c20*/  IADD3 R19, PT, PT, -R0, RZ, RZ ;  /* 0x000000ff00137210 */ /* 0x010fe20007ffe1ff */
[----:B---3--:R-:W-:-:S04]  /*2c30*/  UIADD3 UR4, UP0, UPT, UR4, 0x20, URZ ;  /* 0x0000002004047890 */ /* 0x008fc8000ff1e0ff */
[----:B------:R-:W-:Y:S02]  /*2c40*/  UIADD3.X UR5, UPT, UPT, URZ, UR5, URZ, UP0, !UPT ;  /* 0x00000005ff057290 */ /* 0x000fe400087fe4ff */
[----:B------:R-:W-:-:S04]  /*2c50*/  IMAD.U32 R9, RZ, RZ, UR4 ;  /* 0x00000004ff097e24 */ /* 0x000fc8000f8e00ff */
[----:B------:R-:W-:-:S07]  /*2c60*/  IMAD.U32 R8, RZ, RZ, UR5 ;  /* 0x00000005ff087e24 */ /* 0x000fce000f8e00ff */
.L_x_757:
[----:B------:R-:W-:Y:S01]  /*2c70*/  MOV R16, R9 ;  /* 0x0000000900107202 */ /* 0x000fe20000000f00 */
[----:B------:R-:W-:Y:S01]  /*2c80*/  IMAD.MOV.U32 R17, RZ, RZ, R8 ;  /* 0x000000ffff117224 */ /* 0x000fe200078e0008 */
[----:B0-2---:R-:W2:Y:S04]  /*2c90*/  LDL.128 R12, [R18+-0x20] ;  /* 0xffffe000120c7983 */ /* 0x005ea80000100c00 */
[----:B------:R-:W2:Y:S04]  /*2ca0*/  LDG.E R23, desc[UR12][R16.64+-0x20] ;  /* 0xffffe00c10177981 */ /* 0x000ea8000c1e1900 */
[----:B------:R-:W3:Y:S04]  /*2cb0*/  LDG.E R26, desc[UR12][R16.64+-0x1c] ;  /* 0xffffe40c101a7981 */ /* 0x000ee8000c1e1900 */
[----:B------:R-:W4:Y:S04]  /*2cc0*/  LDG.E R25, desc[UR12][R16.64+-0x18] ;  /* 0xffffe80c10197981 */ /* 0x000f28000c1e1900 */
[----:B------:R-:W5:Y:S04]  /*2cd0*/  LDG.E R22, desc[UR12][R16.64+-0x14] ;  /* 0xffffec0c10167981 */ /* 0x000f68000c1e1900 */
[----:B------:R-:W5:Y:S04]  /*2ce0*/  LDG.E R21, desc[UR12][R16.64+-0x10] ;  /* 0xfffff00c10157981 */ /* 0x000f68000c1e1900 */
[----:B-1----:R-:W5:Y:S04]  /*2cf0*/  LDL.128 R8, [R18+-0x10] ;  /* 0xfffff00012087983 */ /* 0x002f680000100c00 */
        /* <DEDUP_REMOVED lines=26> */
[----:B------:R-:W-:Y:S01]  /*2ea0*/  ISETP.NE.AND P0, PT, R19, RZ, PT ;  /* 0x000000ff1300720c */ /* 0x000fe20003f05270 */
[----:B0-----:R-:W-:Y:S02]  /*2eb0*/  VIADD R18, R18, 0x40 ;  /* 0x0000004012127836 */ /* 0x001fe40000000000 */
[----:B--2---:R-:W-:-:S04]  /*2ec0*/  IMAD R8, R8, R23, R13 ;  /* 0x0000001708087224 */ /* 0x004fc800078e020d */
[----:B---3--:R-:W-:Y:S01]  /*2ed0*/  IMAD R8, R9, R12, R8 ;  /* 0x0000000c09087224 */ /* 0x008fe200078e0208 */
[----:B------:R-:W-:-:S03]  /*2ee0*/  IADD3 R9, P2, PT, R16, 0x40, RZ ;  /* 0x0000004010097810 */ /* 0x000fc60007f5e0ff */
[----:B----4-:R-:W-:Y:S01]  /*2ef0*/  IMAD R7, R10, R7, R8 ;  /* 0x000000070a077224 */ /* 0x010fe200078e0208 */
[----:B------:R-:W-:-:S03]  /*2f00*/  IADD3.X R8, PT, PT, RZ, R17, RZ, P2, !PT ;  /* 0x00000011ff087210 */ /* 0x000fc600017fe4ff */
[----:B-----5:R-:W-:Y:S01]  /*2f10*/  IMAD R7, R11, R22, R7 ;  /* 0x000000160b077224 */ /* 0x020fe200078e0207 */
[----:B------:R-:W-:Y:S06]  /*2f20*/  @P0 BRA `(.L_x_757) ;  /* 0xfffffffc00500947 */ /* 0x000fec000383ffff */
.L_x_756:
[----:B------:R-:W-:Y:S05]  /*2f30*/  @!P1 BRA `(.L_x_758) ;  /* 0x0000000000e89947 */ /* 0x000fea0003800000 */
[----:B------:R-:W-:Y:S02]  /*2f40*/  ISETP.GE.U32.AND P0, PT, R20, 0x8, PT ;  /* 0x000000081400780c */ /* 0x000fe40003f06070 */
[----:B------:R-:W-:-:S04]  /*2f50*/  LOP3.LUT R24, R6, 0x7, RZ, 0xc0, !PT ;  /* 0x0000000706187812 */ /* 0x000fc800078ec0ff */
[----:B------:R-:W-:-:S07]  /*2f60*/  ISETP.NE.AND P1, PT, R24, RZ, PT ;  /* 0x000000ff1800720c */ /* 0x000fce0003f25270 */
[----:B------:R-:W-:Y:S06]  /*2f70*/  @!P0 BRA `(.L_x_759) ;  /* 0x0000000000588947 */ /* 0x000fec0003800000 */
[----:B------:R-:W3:Y:S01]  /*2f80*/  LDC.64 R16, c[0x0][0x3c0] ;  /* 0x0000f000ff107b82 */ /* 0x000ee20000000a00 */
[----:B------:R-:W-:-:S05]  /*2f90*/  IMAD R27, R0, 0x4, R1 ;  /* 0x00000004001b7824 */ /* 0x000fca00078e0201 */
[----:B-1--4-:R-:W4:Y:S04]  /*2fa0*/  LDL.128 R8, [R27+0x20] ;  /* 0x000020001b087983 */ /* 0x012f280000100c00 */
[----:B0-2---:R-:W2:Y:S01]  /*2fb0*/  LDL.128 R12, [R27+0x30] ;  /* 0x000030001b0c7983 */ /* 0x005ea20000100c00 */
[----:B---3--:R-:W-:-:S05]  /*2fc0*/  IMAD.WIDE.U32 R16, R0, 0x4, R16 ;  /* 0x0000000400107825 */ /* 0x008fca00078e0010 */
[----:B------:R-:W4:Y:S04]  /*2fd0*/  LDG.E R25, desc[UR12][R16.64] ;  /* 0x0000000c10197981 */ /* 0x000f28000c1e1900 */
[----:B------:R-:W3:Y:S04]  /*2fe0*/  LDG.E R26, desc[UR12][R16.64+0x4] ;  /* 0x0000040c101a7981 */ /* 0x000ee8000c1e1900 */
[----:B------:R-:W5:Y:S04]  /*2ff0*/  LDG.E R23, desc[UR12][R16.64+0x8] ;  /* 0x0000080c10177981 */ /* 0x000f68000c1e1900 */
[----:B------:R-:W2:Y:S04]  /*3000*/  LDG.E R20, desc[UR12][R16.64+0xc] ;  /* 0x00000c0c10147981 */ /* 0x000ea8000c1e1900 */
[----:B------:R-:W2:Y:S04]  /*3010*/  LDG.E R21, desc[UR12][R16.64+0x10] ;  /* 0x0000100c10157981 */ /* 0x000ea8000c1e1900 */
[----:B------:R-:W2:Y:S04]  /*3020*/  LDG.E R18, desc[UR12][R16.64+0x14] ;  /* 0x0000140c10127981 */ /* 0x000ea8000c1e1900 */
[----:B------:R-:W2:Y:S04]  /*3030*/  LDG.E R19, desc[UR12][R16.64+0x18] ;  /* 0x0000180c10137981 */ /* 0x000ea8000c1e1900 */
[----:B------:R-:W2:Y:S01]  /*3040*/  LDG.E R22, desc[UR12][R16.64+0x1c] ;  /* 0x00001c0c10167981 */ /* 0x000ea2000c1e1900 */
[----:B------:R-:W-:Y:S01]  /*3050*/  IADD3 R0, PT, PT, R0, 0x8, RZ ;  /* 0x0000000800007810 */ /* 0x000fe20007ffe0ff */
[----:B----4-:R-:W-:-:S04]  /*3060*/  IMAD R8, R8, R25, R7 ;  /* 0x0000001908087224 */ /* 0x010fc800078e0207 */
[----:B---3--:R-:W-:-:S04]  /*3070*/  IMAD R8, R26, R9, R8 ;  /* 0x000000091a087224 */ /* 0x008fc800078e0208 */
[----:B-----5:R-:W-:-:S04]  /*3080*/  IMAD R8, R23, R10, R8 ;  /* 0x0000000a17087224 */ /* 0x020fc800078e0208 */
[----:B--2---:R-:W-:-:S04]  /*3090*/  IMAD R8, R20, R11, R8 ;  /* 0x0000000b14087224 */ /* 0x004fc800078e0208 */
[----:B------:R-:W-:-:S04]  /*30a0*/  IMAD R8, R12, R21, R8 ;  /* 0x000000150c087224 */ /* 0x000fc800078e0208 */
[----:B------:R-:W-:-:S04]  /*30b0*/  IMAD R8, R18, R13, R8 ;  /* 0x0000000d12087224 */ /* 0x000fc800078e0208 */
[----:B------:R-:W-:-:S04]  /*30c0*/  IMAD R8, R19, R14, R8 ;  /* 0x0000000e13087224 */ /* 0x000fc800078e0208 */
[----:B------:R-:W-:-:S07]  /*30d0*/  IMAD R7, R22, R15, R8 ;  /* 0x0000000f16077224 */ /* 0x000fce00078e0208 */
.L_x_759:
[----:B------:R-:W-:Y:S05]  /*30e0*/  @!P1 BRA `(.L_x_758) ;  /* 0x00000000007c9947 */ /* 0x000fea0003800000 */
[----:B------:R-:W-:Y:S02]  /*30f0*/  ISETP.GE.U32.AND P0, PT, R24, 0x4, PT ;  /* 0x000000041800780c */ /* 0x000fe40003f06070 */
[----:B------:R-:W-:-:S04]  /*3100*/  LOP3.LUT R6, R6, 0x3, RZ, 0xc0, !PT ;  /* 0x0000000306067812 */ /* 0x000fc800078ec0ff */
[----:B------:R-:W-:-:S07]  /*3110*/  ISETP.NE.AND P1, PT, R6, RZ, PT ;  /* 0x000000ff0600720c */ /* 0x000fce0003f25270 */
[----:B------:R-:W-:Y:S06]  /*3120*/  @!P0 BRA `(.L_x_760) ;  /* 0x0000000000348947 */ /* 0x000fec0003800000 */
[----:B0-2---:R-:W0:Y:S01]  /*3130*/  LDC.64 R12, c[0x0][0x3c0] ;  /* 0x0000f000ff0c7b82 */ /* 0x005e220000000a00 */
[----:B------:R-:W-:-:S06]  /*3140*/  IMAD R8, R0, 0x4, R1 ;  /* 0x0000000400087824 */ /* 0x000fcc00078e0201 */
[----:B-1--4-:R-:W2:Y:S01]  /*3150*/  LDL.128 R8, [R8+0x20] ;  /* 0x0000200008087983 */ /* 0x012ea20000100c00 */
        /* <DEDUP_REMOVED lines=10> */
.L_x_760:
[----:B------:R-:W-:Y:S05]  /*3200*/  @!P1 BRA `(.L_x_758) ;  /* 0x0000000000349947 */ /* 0x000fea0003800000 */
[----:B------:R-:W3:Y:S01]  /*3210*/  LDC.64 R8, c[0x0][0x3c0] ;  /* 0x0000f000ff087b82 */ /* 0x000ee20000000a00 */
[----:B----4-:R-:W-:Y:S01]  /*3220*/  IMAD R10, R0, 0x4, R3 ;  /* 0x00000004000a7824 */ /* 0x010fe200078e0203 */
[----:B------:R-:W-:Y:S01]  /*3230*/  IADD3 R6, PT, PT, -R6, RZ, RZ ;  /* 0x000000ff06067210 */ /* 0x000fe20007ffe1ff */
[----:B---3--:R-:W-:-:S07]  /*3240*/  IMAD.WIDE.U32 R8, R0, 0x4, R8 ;  /* 0x0000000400087825 */ /* 0x008fce00078e0008 */
.L_x_761:
[----:B------:R3:W4:Y:S04]  /*3250*/  LDL R0, [R10] ;  /* 0x000000000a007983 */ /* 0x0007280000100800 */
[----:B------:R5:W4:Y:S01]  /*3260*/  LDG.E R3, desc[UR12][R8.64] ;  /* 0x0000000c08037981 */ /* 0x000b22000c1e1900 */
[----:B------:R-:W-:Y:S02]  /*3270*/  VIADD R6, R6, 0x1 ;  /* 0x0000000106067836 */ /* 0x000fe40000000000 */
[----:B---3--:R-:W-:-:S03]  /*3280*/  VIADD R10, R10, 0x4 ;  /* 0x000000040a0a7836 */ /* 0x008fc60000000000 */
[----:B------:R-:W-:Y:S02]  /*3290*/  ISETP.NE.AND P0, PT, R6, RZ, PT ;  /* 0x000000ff0600720c */ /* 0x000fe40003f05270 */
[----:B-----5:R-:W-:-:S04]  /*32a0*/  IADD3 R8, P1, PT, R8, 0x4, RZ ;  /* 0x0000000408087810 */ /* 0x020fc80007f3e0ff */
[----:B------:R-:W-:Y:S01]  /*32b0*/  IADD3.X R9, PT, PT, RZ, R9, RZ, P1, !PT ;  /* 0x00000009ff097210 */ /* 0x000fe20000ffe4ff */
[----:B----4-:R-:W-:-:S06]  /*32c0*/  IMAD R7, R0, R3, R7 ;  /* 0x0000000300077224 */ /* 0x010fcc00078e0207 */
[----:B------:R-:W-:Y:S05]  /*32d0*/  @P0 BRA `(.L_x_761) ;  /* 0xfffffffc00dc0947 */ /* 0x000fea000383ffff */
.L_x_758:
[--C-:B------:R-:W-:Y:S01]  /*32e0*/  SHF.R.S32.HI R17, RZ, 0x1f, R7.reuse ;  /* 0x0000001fff117819 */ /* 0x100fe20000011407 */
[----:B------:R-:W-:-:S07]  /*32f0*/  IMAD.MOV.U32 R16, RZ, RZ, R7 ;  /* 0x000000ffff107224 */ /* 0x000fce00078e0007 */
.L_x_755:
[----:B------:R-:W-:Y:S02]  /*3300*/  ISETP.GE.AND P0, PT, R5, 0x1, PT ;  /* 0x000000010500780c */ /* 0x000fe40003f06270 */
[----:B------:R-:W-:-:S11]  /*3310*/  CS2R R8, SRZ ;  /* 0x0000000000087805 */ /* 0x000fd6000001ff00 */
[----:B------:R-:W-:Y:S05]  /*3320*/  @!P0 BRA `(.L_x_744) ;  /* 0x0000000400e88947 */ /* 0x000fea0003800000 */
[C---:B------:R-:W-:Y:S01]  /*3330*/  ISETP.GE.U32.AND P0, PT, R5.reuse, 0x10, PT ;  /* 0x000000100500780c */ /* 0x040fe20003f06070 */
[----:B----4-:R-:W-:Y:S01]  /*3340*/  HFMA2 R19, -RZ, RZ, 0, 0 ;  /* 0x00000000ff137431 */ /* 0x010fe200000001ff */
        /* <DEDUP_REMOVED lines=8> */
[----:B------:R-:W-:Y:S01]  /*33d0*/  IADD3 R18, PT, PT, -R0, RZ, RZ ;  /* 0x000000ff00127210 */ /* 0x000fe20007ffe1ff */
[----:B---3--:R-:W-:-:S04]  /*33e0*/  UIADD3 UR4, UP0, UPT, UR4, 0x20, URZ ;  /* 0x0000002004047890 */ /* 0x008fc8000ff1e0ff */
[----:B------:R-:W-:Y:S02]  /*33f0*/  UIADD3.X UR5, UPT, UPT, URZ, UR5, URZ, UP0, !UPT ;  /* 0x00000005ff057290 */ /* 0x000fe400087fe4ff */
[----:B------:R-:W-:-:S04]  /*3400*/  IMAD.U32 R9, RZ, RZ, UR4 ;  /* 0x00000004ff097e24 */ /* 0x000fc8000f8e00ff */
[----:B------:R-:W-:-:S07]  /*3410*/  IMAD.U32 R10, RZ, RZ, UR5 ;  /* 0x00000005ff0a7e24 */ /* 0x000fce000f8e00ff */
.L_x_763:
        /* <DEDUP_REMOVED lines=44> */
.L_x_762:
[----:B------:R-:W-:Y:S05]  /*36e0*/  @!P1 BRA `(.L_x_764) ;  /* 0x0000000000f09947 */ /* 0x000fea0003800000 */
[----:B------:R-:W-:Y:S02]  /*36f0*/  ISETP.GE.U32.AND P0, PT, R20, 0x8, PT ;  /* 0x000000081400780c */ /* 0x000fe40003f06070 */
[----:B------:R-:W-:-:S04]  /*3700*/  LOP3.LUT R24, R5, 0x7, RZ, 0xc0, !PT ;  /* 0x0000000705187812 */ /* 0x000fc800078ec0ff */
[----:B------:R-:W-:-:S07]  /*3710*/  ISETP.NE.AND P1, PT, R24, RZ, PT ;  /* 0x000000ff1800720c */ /* 0x000fce0003f25270 */
[----:B------:R-:W-:Y:S06]  /*3720*/  @!P0 BRA `(.L_x_765) ;  /* 0x0000000000588947 */ /* 0x000fec0003800000 */
[----:B------:R-:W3:Y:S01]  /*3730*/  LDC.64 R6, c[0x0][0x3c8] ;  /* 0x0000f200ff067b82 */ /* 0x000ee20000000a00 */
[----:B------:R-:W-:-:S05]  /*3740*/  IMAD R27, R0, 0x4, R1 ;  /* 0x00000004001b7824 */ /* 0x000fca00078e0201 */
[----:B-1----:R-:W4:Y:S04]  /*3750*/  LDL.128 R8, [R27+0x40] ;  /* 0x000040001b087983 */ /* 0x002f280000100c00 */
        /* <DEDUP_REMOVED lines=19> */
.L_x_765:
[----:B------:R-:W-:Y:S05]  /*3890*/  @!P1 BRA `(.L_x_764) ;  /* 0x0000000000849947 */ /* 0x000fea0003800000 */
[----:B------:R-:W-:Y:S02]  /*38a0*/  ISETP.GE.U32.AND P0, PT, R24, 0x4, PT ;  /* 0x000000041800780c */ /* 0x000fe40003f06070 */
[----:B------:R-:W-:-:S04]  /*38b0*/  LOP3.LUT R5, R5, 0x3, RZ, 0xc0, !PT ;  /* 0x0000000305057812 */ /* 0x000fc800078ec0ff */
[----:B------:R-:W-:-:S07]  /*38c0*/  ISETP.NE.AND P1, PT, R5, RZ, PT ;  /* 0x000000ff0500720c */ /* 0x000fce0003f25270 */
[----:B------:R-:W-:Y:S06]  /*38d0*/  @!P0 BRA `(.L_x_766) ;  /* 0x0000000000348947 */ /* 0x000fec0003800000 */
[----:B------:R-:W3:Y:S01]  /*38e0*/  LDC.64 R6, c[0x0][0x3c8] ;  /* 0x0000f200ff067b82 */ /* 0x000ee20000000a00 */
[----:B------:R-:W-:-:S06]  /*38f0*/  IMAD R8, R0, 0x4, R1 ;  /* 0x0000000400087824 */ /* 0x000fcc00078e0201 */
[----:B-1----:R-:W0:Y:S01]  /*3900*/  LDL.128 R8, [R8+0x40] ;  /* 0x0000400008087983 */ /* 0x002e220000100c00 */
[----:B---3--:R-:W-:-:S05]  /*3910*/  IMAD.WIDE.U32 R6, R0, 0x4, R6 ;  /* 0x0000000400067825 */ /* 0x008fca00078e0006 */
[----:B------:R-:W0:Y:S04]  /*3920*/  LDG.E R3, desc[UR12][R6.64] ;  /* 0x0000000c06037981 */ /* 0x000e28000c1e1900 */
[----:B--2---:R-:W2:Y:S04]  /*3930*/  LDG.E R13, desc[UR12][R6.64+0x4] ;  /* 0x0000040c060d7981 */ /* 0x004ea8000c1e1900 */
[----:B------:R-:W3:Y:S04]  /*3940*/  LDG.E R14, desc[UR12][R6.64+0x8] ;  /* 0x0000080c060e7981 */ /* 0x000ee8000c1e1900 */
[----:B------:R-:W4:Y:S01]  /*3950*/  LDG.E R15, desc[UR12][R6.64+0xc] ;  /* 0x00000c0c060f7981 */ /* 0x000f22000c1e1900 */
[----:B------:R-:W-:-:S02]  /*3960*/  VIADD R0, R0, 0x4 ;  /* 0x0000000400007836 */ /* 0x000fc40000000000 */
[----:B0-----:R-:W-:-:S04]  /*3970*/  IMAD R12, R8, R3, R19 ;  /* 0x00000003080c7224 */ /* 0x001fc800078e0213 */
[----:B--2---:R-:W-:-:S04]  /*3980*/  IMAD R9, R13, R9, R12 ;  /* 0x000000090d097224 */ /* 0x004fc800078e020c */
[----:B---3--:R-:W-:-:S04]  /*3990*/  IMAD R10, R14, R10, R9 ;  /* 0x0000000a0e0a7224 */ /* 0x008fc800078e0209 */
[----:B----4-:R-:W-:-:S07]  /*39a0*/  IMAD R19, R15, R11, R10 ;  /* 0x0000000b0f137224 */ /* 0x010fce00078e020a */
.L_x_766:
[----:B------:R-:W-:Y:S05]  /*39b0*/  @!P1 BRA `(.L_x_764) ;  /* 0x00000000003c9947 */ /* 0x000fea0003800000 */
[----:B------:R-:W3:Y:S01]  /*39c0*/  LDC.64 R6, c[0x0][0x3c8] ;  /* 0x0000f200ff067b82 */ /* 0x000ee20000000a00 */
[C---:B------:R-:W-:Y:S02]  /*39d0*/  IMAD R8, R0.reuse, 0x4, R4 ;  /* 0x0000000400087824 */ /* 0x040fe400078e0204 */
[----:B---3--:R-:W-:-:S04]  /*39e0*/  IMAD.WIDE.U32 R6, R0, 0x4, R6 ;  /* 0x0000000400067825 */ /* 0x008fc800078e0006 */
[----:B------:R-:W-:Y:S01]  /*39f0*/  IMAD.MOV R0, RZ, RZ, -R5 ;  /* 0x000000ffff007224 */ /* 0x000fe200078e0a05 */
[----:B------:R-:W-:-:S07]  /*3a00*/  MOV R4, R6 ;  /* 0x0000000600047202 */ /* 0x000fce0000000f00 */
.L_x_767:
[----:B------:R-:W-:Y:S01]  /*3a10*/  IMAD.MOV.U32 R5, RZ, RZ, R7 ;  /* 0x000000ffff057224 */ /* 0x000fe200078e0007 */
[----:B------:R3:W4:Y:S04]  /*3a20*/  LDL R6, [R8] ;  /* 0x0000000008067983 */ /* 0x0007280000100800 */
[----:B------:R5:W4:Y:S01]  /*3a30*/  LDG.E R3, desc[UR12][R4.64] ;  /* 0x0000000c04037981 */ /* 0x000b22000c1e1900 */
[----:B------:R-:W-:Y:S01]  /*3a40*/  IADD3 R0, PT, PT, R0, 0x1, RZ ;  /* 0x0000000100007810 */ /* 0x000fe20007ffe0ff */
[----:B---3--:R-:W-:-:S03]  /*3a50*/  VIADD R8, R8, 0x4 ;  /* 0x0000000408087836 */ /* 0x008fc60000000000 */
[----:B------:R-:W-:Y:S02]  /*3a60*/  ISETP.NE.AND P0, PT, R0, RZ, PT ;  /* 0x000000ff0000720c */ /* 0x000fe40003f05270 */
[----:B-----5:R-:W-:-:S05]  /*3a70*/  IADD3 R4, P1, PT, R4, 0x4, RZ ;  /* 0x0000000404047810 */ /* 0x020fca0007f3e0ff */
[----:B------:R-:W-:Y:S02]  /*3a80*/  IMAD.X R7, RZ, RZ, R7, P1 ;  /* 0x000000ffff077224 */ /* 0x000fe400008e0607 */
[----:B----4-:R-:W-:-:S04]  /*3a90*/  IMAD R19, R6, R3, R19 ;  /* 0x0000000306137224 */ /* 0x010fc800078e0213 */
[----:B------:R-:W-:Y:S05]  /*3aa0*/  @P0 BRA `(.L_x_767) ;  /* 0xfffffffc00d80947 */ /* 0x000fea000383ffff */
.L_x_764:
[----:B------:R-:W-:Y:S02]  /*3ab0*/  SHF.R.S32.HI R9, RZ, 0x1f, R19 ;  /* 0x0000001fff097819 */ /* 0x000fe40000011413 */
[----:B------:R-:W-:-:S07]  /*3ac0*/  MOV R8, R19 ;  /* 0x0000001300087202 */ /* 0x000fce0000000f00 */
.L_x_744:
[----:B--2---:R-:W2:Y:S01]  /*3ad0*/  LDC.64 R22, c[0x0][0x380] ;  /* 0x0000e000ff167b82 */ /* 0x004ea20000000a00 */
[----:B------:R-:W4:Y:S02]  /*3ae0*/  LDCU.64 UR4, c[0x0][0x388] ;  /* 0x00007100ff0477ac */ /* 0x000f240008000a00 */
[----:B----4-:R-:W-:-:S04]  /*3af0*/  LEA R10, P0, R16, UR4, 0x2 ;  /* 0x00000004100a7c11 */ /* 0x010fc8000f8010ff */
[----:B-1----:R-:W-:Y:S01]  /*3b00*/  LEA.HI.X R11, R16, UR5, R17, 0x2, P0 ;  /* 0x00000005100b7c11 */ /* 0x002fe200080f1411 */
[----:B--2---:R-:W-:Y:S01]  /*3b10*/  IMAD.WIDE R4, R2, 0x4, R22 ;  /* 0x0000000402047825 */ /* 0x004fe200078e0216 */
[----:B------:R-:W0:Y:S03]  /*3b20*/  LDCU.64 UR4, c[0x0][0x390] ;  /* 0x00007200ff0477ac */ /* 0x000e260008000a00 */
[----:B------:R-:W2:Y:S04]  /*3b30*/  LDG.E R3, desc[UR12][R10.64] ;  /* 0x0000000c0a037981 */ /* 0x000ea8000c1e1900 */
[----:B------:R-:W2:Y:S01]  /*3b40*/  LDG.E R4, desc[UR12][R4.64] ;  /* 0x0000000c04047981 */ /* 0x000ea2000c1e1900 */
[----:B0-----:R-:W-:-:S04]  /*3b50*/  LEA R12, P0, R8, UR4, 0x2 ;  /* 0x00000004080c7c11 */ /* 0x001fc8000f8010ff */
[----:B------:R-:W-:-:S05]  /*3b60*/  LEA.HI.X R13, R8, UR5, R9, 0x2, P0 ;  /* 0x00000005080d7c11 */ /* 0x000fca00080f1409 */
[----:B------:R0:W5:Y:S01]  /*3b70*/  LDG.E R0, desc[UR12][R12.64] ;  /* 0x0000000c0c007981 */ /* 0x000162000c1e1900 */
[----:B--2---:R-:W-:-:S05]  /*3b80*/  FADD R6, R4, -R3 ;  /* 0x8000000304067221 */ /* 0x004fca0000000000 */
[----:B------:R-:W-:-:S13]  /*3b90*/  FSETP.GEU.AND P0, PT, |R6|, 9.9999997171806853657e-10, PT ;  /* 0x3089705f0600780b */ /* 0x000fda0003f0e200 */
[----:B------:R-:W1:Y:S02]  /*3ba0*/  @P0 LDC.64 R6, c[0x0][0x398] ;  /* 0x0000e600ff060b82 */ /* 0x000e640000000a00 */
[----:B-1----:R-:W-:-:S05]  /*3bb0*/  @P0 IMAD.WIDE R6, R2, 0x4, R6 ;  /* 0x0000000402060825 */ /* 0x002fca00078e0206 */
[----:B------:R0:W-:Y:S01]  /*3bc0*/  @P0 STG.E desc[UR12][R6.64], RZ ;  /* 0x000000ff06000986 */ /* 0x0001e2000c10190c */
[----:B------:R-:W-:Y:S05]  /*3bd0*/  @P0 EXIT ;  /* 0x000000000000094d */ /* 0x000fea0003800000 */
[----:B------:R-:W1:Y:S02]  /*3be0*/  LDC R24, c[0x0][0x3dc] ;  /* 0x0000f700ff187b82 */ /* 0x000e640000000800 */
[----:B-1----:R-:W-:-:S13]  /*3bf0*/  ISETP.NE.AND P0, PT, R24, -0x1, PT ;  /* 0xffffffff1800780c */ /* 0x002fda0003f05270 */
[----:B------:R-:W-:Y:S05]  /*3c00*/  @P0 BRA `(.L_x_768) ;  /* 0x0000000c00340947 */ /* 0x000fea0003800000 */
[----:B------:R-:W1:Y:S01]  /*3c10*/  LDC R8, c[0x0][0x3e0] ;  /* 0x0000f800ff087b82 */ /* 0x000e620000000800 */
[----:B0-----:R-:W-:Y:S01]  /*3c20*/  IMAD.MOV.U32 R6, RZ, RZ, RZ ;  /* 0x000000ffff067224 */ /* 0x001fe200078e00ff */
[----:B-1----:R-:W-:-:S13]  /*3c30*/  ISETP.GE.AND P0, PT, R8, 0x1, PT ;  /* 0x000000010800780c */ /* 0x002fda0003f06270 */
[----:B------:R-:W-:Y:S05]  /*3c40*/  @!P0 BRA `(.L_x_769) ;  /* 0x0000002c00248947 */ /* 0x000fea0003800000 */
[C---:B------:R-:W-:Y:S02]  /*3c50*/  ISETP.GE.U32.AND P1, PT, R8.reuse, 0x10, PT ;  /* 0x000000100800780c */ /* 0x040fe40003f26070 */
[----:B------:R-:W-:Y:S02]  /*3c60*/  CS2R R6, SRZ ;  /* 0x0000000000067805 */ /* 0x000fe4000001ff00 */
[----:B------:R-:W-:-:S04]  /*3c70*/  LOP3.LUT R19, R8, 0xf, RZ, 0xc0, !PT ;  /* 0x0000000f08137812 */ /* 0x000fc800078ec0ff */
[----:B------:R-:W-:-:S05]  /*3c80*/  ISETP.NE.AND P0, PT, R19, RZ, PT ;  /* 0x000000ff1300720c */ /* 0x000fca0003f05270 */
[----:B------:R-:W-:Y:S08]  /*3c90*/  @!P1 BRA `(.L_x_770) ;  /* 0x0000000400749947 */ /* 0x000ff00003800000 */
[----:B------:R-:W0:Y:S01]  /*3ca0*/  LDCU.64 UR4, c[0x0][0x380] ;  /* 0x00007000ff0477ac */ /* 0x000e220008000a00 */
[----:B------:R-:W-:Y:S01]  /*3cb0*/  LOP3.LUT R7, R8, 0x7ffffff0, RZ, 0xc0, !PT ;  /* 0x7ffffff008077812 */ /* 0x000fe200078ec0ff */
[----:B------:R-:W-:-:S03]  /*3cc0*/  IMAD.MOV.U32 R6, RZ, RZ, RZ ;  /* 0x000000ffff067224 */ /* 0x000fc600078e00ff */
[----:B------:R-:W-:Y:S01]  /*3cd0*/  IADD3 R21, PT, PT, -R7, RZ, RZ ;  /* 0x000000ff07157210 */ /* 0x000fe20007ffe1ff */
[----:B0-----:R-:W-:-:S04]  /*3ce0*/  UIADD3 UR4, UP0, UPT, UR4, 0x20, URZ ;  /* 0x0000002004047890 */ /* 0x001fc8000ff1e0ff */
[----:B------:R-:W-:Y:S02]  /*3cf0*/  UIADD3.X UR5, UPT, UPT, URZ, UR5, URZ, UP0, !UPT ;  /* 0x00000005ff057290 */ /* 0x000fe400087fe4ff */
[----:B------:R-:W-:-:S04]  /*3d00*/  IMAD.U32 R4, RZ, RZ, UR4 ;  /* 0x00000004ff047e24 */ /* 0x000fc8000f8e00ff */
[----:B------:R-:W-:-:S07]  /*3d10*/  IMAD.U32 R5, RZ, RZ, UR5 ;  /* 0x00000005ff057e24 */ /* 0x000fce000f8e00ff */
.L_x_771:
[----:B------:R-:W2:Y:S04]  /*3d20*/  LDG.E R11, desc[UR12][R4.64+-0x20] ;  /* 0xffffe00c040b7981 */ /* 0x000ea8000c1e1900 */
[----:B------:R-:W3:Y:S04]  /*3d30*/  LDG.E R17, desc[UR12][R4.64+-0x1c] ;  /* 0xffffe40c04117981 */ /* 0x000ee8000c1e1900 */
[----:B------:R-:W4:Y:S04]  /*3d40*/  LDG.E R10, desc[UR12][R4.64+-0x18] ;  /* 0xffffe80c040a7981 */ /* 0x000f28000c1e1900 */
        /* <DEDUP_REMOVED lines=8> */
[----:B------:R-:W4:Y:S01]  /*3dd0*/  LDG.E R9, desc[UR12][R4.64+0xc] ;  /* 0x00000c0c04097981 */ /* 0x000f22000c1e1900 */
[----:B------:R-:W-:Y:S01]  /*3de0*/  IADD3 R15, PT, PT, R6, 0x1, RZ ;  /* 0x00000001060f7810 */ /* 0x000fe20007ffe0ff */
[----:B--2---:R-:W-:-:S02]  /*3df0*/  FADD R13, -R3, R11 ;  /* 0x0000000b030d7221 */ /* 0x004fc40000000100 */
[----:B------:R-:W2:Y:S03]  /*3e00*/  LDG.E R11, desc[UR12][R4.64+0x10] ;  /* 0x0000100c040b7981 */ /* 0x000ea6000c1e1900 */
[----:B------:R-:W-:Y:S02]  /*3e10*/  FSETP.GEU.AND P1, PT, |R13|, 9.9999997171806853657e-10, PT ;  /* 0x3089705f0d00780b */ /* 0x000fe40003f2e200 */
[----:B------:R-:W2:Y:S11]  /*3e20*/  LDG.E R13, desc[UR12][R4.64+0x14] ;  /* 0x0000140c040d7981 */ /* 0x000eb6000c1e1900 */
[----:B------:R-:W-:-:S02]  /*3e30*/  @P1 IMAD.MOV R15, RZ, RZ, R6 ;  /* 0x000000ffff0f1224 */ /* 0x000fc400078e0206 */
[----:B------:R-:W2:Y:S01]  /*3e40*/  LDG.E R6, desc[UR12][R4.64+0x18] ;  /* 0x0000180c04067981 */ /* 0x000ea2000c1e1900 */
[----:B---3--:R-:W-:-:S05]  /*3e50*/  FADD R17, -R3, R17 ;  /* 0x0000001103117221 */ /* 0x008fca0000000100 */
[----:B------:R-:W-:Y:S02]  /*3e60*/  FSETP.GEU.AND P1, PT, |R17|, 9.9999997171806853657e-10, PT ;  /* 0x3089705f1100780b */ /* 0x000fe40003f2e200 */
[----:B------:R0:W3:Y:S01]  /*3e70*/  LDG.E R17, desc[UR12][R4.64+0x1c] ;  /* 0x00001c0c04117981 */ /* 0x0000e2000c1e1900 */
[C---:B----4-:R-:W-:Y:S01]  /*3e80*/  FADD R10, -R3.reuse, R10 ;  /* 0x0000000a030a7221 */ /* 0x050fe20000000100 */
[C---:B------:R-:W-:Y:S01]  /*3e90*/  FADD R12, -R3.reuse, R12 ;  /* 0x0000000c030c7221 */ /* 0x040fe20000000100 */
[C---:B------:R-:W-:Y:S01]  /*3ea0*/  FADD R14, -R3.reuse, R14 ;  /* 0x0000000e030e7221 */ /* 0x040fe20000000100 */
[C---:B------:R-:W-:Y:S01]  /*3eb0*/  FADD R16, -R3.reuse, R16 ;  /* 0x0000001003107221 */ /* 0x040fe20000000100 */
[----:B------:R-:W-:Y:S01]  /*3ec0*/  FADD R18, -R3, R18 ;  /* 0x0000001203127221 */ /* 0x000fe20000000100 */
[----:B------:R-:W-:Y:S01]  /*3ed0*/  FSETP.GEU.AND P2, PT, |R10|, 9.9999997171806853657e-10, PT ;  /* 0x3089705f0a00780b */ /* 0x000fe20003f4e200 */
[----:B------:R-:W-:Y:S02]  /*3ee0*/  VIADD R10, R15, 0x1 ;  /* 0x000000010f0a7836 */ /* 0x000fe40000000000 */
[C---:B------:R-:W-:Y:S01]  /*3ef0*/  FADD R20, -R3.reuse, R20 ;  /* 0x0000001403147221 */ /* 0x040fe20000000100 */
[C---:B------:R-:W-:Y:S01]  /*3f00*/  FADD R24, -R3.reuse, R24 ;  /* 0x0000001803187221 */ /* 0x040fe20000000100 */
[----:B------:R-:W-:Y:S01]  /*3f10*/  FADD R26, -R3, R26 ;  /* 0x0000001a031a7221 */ /* 0x000fe20000000100 */
[----:B------:R-:W-:Y:S01]  /*3f20*/  @P1 IADD3 R10, PT, PT, R15, RZ, RZ ;  /* 0x000000ff0f0a1210 */ /* 0x000fe20007ffe0ff */
[----:B------:R-:W-:Y:S01]  /*3f30*/  FADD R28, -R3, R28 ;  /* 0x0000001c031c7221 */ /* 0x000fe20000000100 */
[----:B------:R-:W-:Y:S01]  /*3f40*/  FSETP.GEU.AND P1, PT, |R12|, 9.9999997171806853657e-10, PT ;  /* 0x3089705f0c00780b */ /* 0x000fe20003f2e200 */
[----:B------:R-:W-:Y:S01]  /*3f50*/  VIADD R21, R21, 0x10 ;  /* 0x0000001015157836 */ /* 0x000fe20000000000 */
[----:B0-----:R-:W-:Y:S01]  /*3f60*/  IADD3 R4, P3, PT, R4, 0x40, RZ ;  /* 0x0000004004047810 */ /* 0x001fe20007f7e0ff */
[----:B------:R-:W-:-:S02]  /*3f70*/  VIADD R12, R10, 0x1 ;  /* 0x000000010a0c7836 */ /* 0x000fc40000000000 */
[----:B------:R-:W-:Y:S01]  /*3f80*/  FADD R9, -R3, R9 ;  /* 0x0000000903097221 */ /* 0x000fe20000000100 */
[----:B------:R-:W-:Y:S01]  /*3f90*/  @P2 IMAD.MOV R12, RZ, RZ, R10 ;  /* 0x000000ffff0c2224 */ /* 0x000fe200078e020a */
[----:B------:R-:W-:Y:S01]  /*3fa0*/  FSETP.GEU.AND P2, PT, |R14|, 9.9999997171806853657e-10, PT ;  /* 0x3089705f0e00780b */ /* 0x000fe20003f4e200 */
[----:B------:R-:W-:-:S03]  /*3fb0*/  IMAD.X R5, RZ, RZ, R5, P3 ;  /* 0x000000ffff057224 */ /* 0x000fc600018e0605 */
[----:B------:R-:W-:Y:S02]  /*3fc0*/  IADD3 R10, PT, PT, R12, 0x1, RZ ;  /* 0x000000010c0a7810 */ /* 0x000fe40007ffe0ff */
[----:B------:R-:W-:Y:S01]  /*3fd0*/  @P1 IMAD.MOV R10, RZ, RZ, R12 ;  /* 0x000000ffff0a1224 */ /* 0x000fe200078e020c */
[----:B------:R-:W-:-:S03]  /*3fe0*/  FSETP.GEU.AND P1, PT, |R16|, 9.9999997171806853657e-10, PT ;  /* 0x3089705f1000780b */ /* 0x000fc60003f2e200 */
[----:B------:R-:W-:-:S03]  /*3ff0*/  VIADD R12, R10, 0x1 ;  /* 0x000000010a0c7836 */ /* 0x000fc60000000000 */
[----:B------:R-:W-:Y:S02]  /*4000*/  @P2 IADD3 R12, PT, PT, R10, RZ, RZ ;  /* 0x000000ff0a0c2210 */ /* 0x000fe40007ffe0ff */
        /* <DEDUP_REMOVED lines=19> */
[----:B------:R-:W-:-:S05]  /*4140*/  @P1 IMAD.MOV R10, RZ, RZ, R9 ;  /* 0x000000ffff0a1224 */ /* 0x000fca00078e0209 */
[----:B------:R-:W-:Y:S01]  /*4150*/  IADD3 R9, PT, PT, R10, 0x1, RZ ;  /* 0x000000010a097810 */ /* 0x000fe20007ffe0ff */
[----:B--2---:R-:W-:-:S05]  /*4160*/  FADD R11, -R3, R11 ;  /* 0x0000000b030b7221 */ /* 0x004fca0000000100 */
[----:B------:R-:W-:Y:S01]  /*4170*/  FSETP.GEU.AND P2, PT, |R11|, 9.9999997171806853657e-10, PT ;  /* 0x3089705f0b00780b */ /* 0x000fe20003f4e200 */
[----:B------:R-:W-:-:S05]  /*4180*/  FADD R13, -R3, R13 ;  /* 0x0000000d030d7221 */ /* 0x000fca0000000100 */
[----:B------:R-:W-:Y:S01]  /*4190*/  FSETP.GEU.AND P1, PT, |R13|, 9.9999997171806853657e-10, PT ;  /* 0x3089705f0d00780b */ /* 0x000fe20003f2e200 */
[----:B------:R-:W-:-:S06]  /*41a0*/  FADD R6, -R3, R6 ;  /* 0x0000000603067221 */ /* 0x000fcc0000000100 */
[----:B------:R-:W-:Y:S01]  /*41b0*/  @P2 IMAD.MOV R9, RZ, RZ, R10 ;  /* 0x000000ffff092224 */ /* 0x000fe200078e020a */
[----:B------:R-:W-:-:S03]  /*41c0*/  FSETP.GEU.AND P2, PT, |R6|, 9.9999997171806853657e-10, PT ;  /* 0x3089705f0600780b */ /* 0x000fc60003f4e200 */
[C---:B------:R-:W-:Y:S02]  /*41d0*/  VIADD R6, R9.reuse, 0x1 ;  /* 0x0000000109067836 */ /* 0x040fe40000000000 */
[----:B------:R-:W-:Y:S01]  /*41e0*/  @P1 IADD3 R6, PT, PT, R9, RZ, RZ ;  /* 0x000000ff09061210 */ /* 0x000fe20007ffe0ff */
[----:B---3--:R-:W-:-:S04]  /*41f0*/  FADD R17, -R3, R17 ;  /* 0x0000001103117221 */ /* 0x008fc80000000100 */
[C---:B------:R-:W-:Y:S01]  /*4200*/  VIADD R9, R6.reuse, 0x1 ;  /* 0x0000000106097836 */ /* 0x040fe20000000000 */
[----:B------:R-:W-:Y:S02]  /*4210*/  FSETP.GEU.AND P1, PT, |R17|, 9.9999997171806853657e-10, PT ;  /* 0x3089705f1100780b */ /* 0x000fe40003f2e200 */
[----:B------:R-:W-:Y:S02]  /*4220*/  @P2 IADD3 R9, PT, PT, R6, RZ, RZ ;  /* 0x000000ff06092210 */ /* 0x000fe40007ffe0ff */
[----:B------:R-:W-:-:S03]  /*4230*/  ISETP.NE.AND P2, PT, R21, RZ, PT ;  /* 0x000000ff1500720c */ /* 0x000fc60003f45270 */
[----:B------:R-:W-:-:S06]  /*4240*/  VIADD R6, R9, 0x1 ;  /* 0x0000000109067836 */ /* 0x000fcc0000000000 */
[----:B------:R-:W-:-:S04]  /*4250*/  @P1 IADD3 R6, PT, PT, R9, RZ, RZ ;  /* 0x000000ff09061210 */ /* 0x000fc80007ffe0ff */
[----:B------:R-:W-:Y:S05]  /*4260*/  @P2 BRA `(.L_x_771) ;  /* 0xfffffff800ac2947 */ /* 0x000fea000383ffff */
.L_x_770:
[----:B------:R-:W-:Y:S05]  /*4270*/  @!P0 BRA `(.L_x_769) ;  /* 0x0000002400988947 */ /* 0x000fea0003800000 */
[----:B------:R-:W-:Y:S02]  /*4280*/  ISETP.GE.U32.AND P1, PT, R19, 0x8, PT ;  /* 0x000000081300780c */ /* 0x000fe40003f26070 */
[----:B------:R-:W-:-:S04]  /*4290*/  LOP3.LUT R11, R8, 0x7, RZ, 0xc0, !PT ;  /* 0x00000007080b7812 */ /* 0x000fc800078ec0ff */
[----:B------:R-:W-:-:S07]  /*42a0*/  ISETP.NE.AND P0, PT, R11, RZ, PT ;  /* 0x000000ff0b00720c */ /* 0x000fce0003f05270 */
[----:B------:R-:W-:Y:S06]  /*42b0*/  @!P1 BRA `(.L_x_772) ;  /* 0x0000000000a89947 */ /* 0x000fec0003800000 */
[----:B------:R-:W-:-:S05]  /*42c0*/  IMAD.WIDE.U32 R4, R7, 0x4, R22 ;  /* 0x0000000407047825 */ /* 0x000fca00078e0016 */
[----:B------:R-:W2:Y:S04]  /*42d0*/  LDG.E R14, desc[UR12][R4.64] ;  /* 0x0000000c040e7981 */ /* 0x000ea8000c1e1900 */
[----:B------:R-:W3:Y:S04]  /*42e0*/  LDG.E R16, desc[UR12][R4.64+0x4] ;  /* 0x0000040c04107981 */ /* 0x000ee8000c1e1900 */
[----:B------:R-:W4:Y:S04]  /*42f0*/  LDG.E R18, desc[UR12][R4.64+0x8] ;  /* 0x0000080c04127981 */ /* 0x000f28000c1e1900 */
[----:B------:R-:W4:Y:S04]  /*4300*/  LDG.E R20, desc[UR12][R4.64+0xc] ;  /* 0x00000c0c04147981 */ /* 0x000f28000c1e1900 */
[----:B------:R-:W4:Y:S04]  /*4310*/  LDG.E R24, desc[UR12][R4.64+0x10] ;  /* 0x0000100c04187981 */ /* 0x000f28000c1e1900 */
[----:B------:R-:W4:Y:S04]  /*4320*/  LDG.E R26, desc[UR12][R4.64+0x14] ;  /* 0x0000140c041a7981 */ /* 0x000f28000c1e1900 */
[----:B------:R-:W4:Y:S04]  /*4330*/  LDG.E R10, desc[UR12][R4.64+0x18] ;  /* 0x0000180c040a7981 */ /* 0x000f28000c1e1900 */
[----:B------:R0:W4:Y:S01]  /*4340*/  LDG.E R12, desc[UR12][R4.64+0x1c] ;  /* 0x00001c0c040c7981 */ /* 0x000122000c1e1900 */
[----:B------:R-:W-:-:S02]  /*4350*/  VIADD R9, R6, 0x1 ;  /* 0x0000000106097836 */ /* 0x000fc40000000000 */
[----:B------:R-:W-:Y:S02]  /*4360*/  VIADD R7, R7, 0x8 ;  /* 0x0000000807077836 */ /* 0x000fe40000000000 */
        /* <DEDUP_REMOVED lines=9> */
[----:B------:R-:W-:-:S03]  /*4400*/  FADD R26, -R3, R26 ;  /* 0x0000001a031a7221 */ /* 0x000fc60000000100 */
[----:B------:R-:W-:Y:S01]  /*4410*/  IADD3 R6, PT, PT, R9, 0x1, RZ ;  /* 0x0000000109067810 */ /* 0x000fe20007ffe0ff */
[----:B------:R-:W-:Y:S01]  /*4420*/  @P2 IMAD.MOV R6, RZ, RZ, R9 ;  /* 0x000000ffff062224 */ /* 0x000fe200078e0209 */
[----:B------:R-:W-:Y:S01]  /*4430*/  FSETP.GEU.AND P2, PT, |R20|, 9.9999997171806853657e-10, PT ;  /* 0x3089705f1400780b */ /* 0x000fe20003f4e200 */
[C---:B------:R-:W-:Y:S02]  /*4440*/  FADD R10, -R3.reuse, R10 ;  /* 0x0000000a030a7221 */ /* 0x040fe40000000100 */
[C---:B0-----:R-:W-:Y:S02]  /*4450*/  VIADD R4, R6.reuse, 0x1 ;  /* 0x0000000106047836 */ /* 0x041fe40000000000 */
[----:B------:R-:W-:Y:S02]  /*4460*/  FADD R12, -R3, R12 ;  /* 0x0000000c030c7221 */ /* 0x000fe40000000100 */
        /* <DEDUP_REMOVED lines=12> */
[----:B------:R-:W-:-:S05]  /*4530*/  @P1 IMAD.MOV R4, RZ, RZ, R5 ;  /* 0x000000ffff041224 */ /* 0x000fca00078e0205 */
[----:B------:R-:W-:Y:S02]  /*4540*/  IADD3 R6, PT, PT, R4, 0x1, RZ ;  /* 0x0000000104067810 */ /* 0x000fe40007ffe0ff */
[----:B------:R-:W-:-:S07]  /*4550*/  @P2 IMAD.MOV R6, RZ, RZ, R4 ;  /* 0x000000ffff062224 */ /* 0x000fce00078e0204 */
.L_x_772:
        /* <DEDUP_REMOVED lines=9> */
[----:B------:R-:W4:Y:S01]  /*45f0*/  LDG.E R16, desc[UR12][R4.64+0xc] ;  /* 0x00000c0c04107981 */ /* 0x000f22000c1e1900 */
[----:B------:R-:W-:Y:S01]  /*4600*/  IADD3 R9, PT, PT, R6, 0x1, RZ ;  /* 0x0000000106097810 */ /* 0x000fe20007ffe0ff */
[----:B------:R-:W-:-:S02]  /*4610*/  VIADD R7, R7, 0x4 ;  /* 0x0000000407077836 */ /* 0x000fc40000000000 */
[C---:B--2---:R-:W-:Y:S01]  /*4620*/  FADD R10, -R3.reuse, R10 ;  /* 0x0000000a030a7221 */ /* 0x044fe20000000100 */
[----:B---3--:R-:W-:-:S04]  /*4630*/  FADD R12, -R3, R12 ;  /* 0x0000000c030c7221 */ /* 0x008fc80000000100 */
[----:B------:R-:W-:Y:S01]  /*4640*/  FSETP.GEU.AND P0, PT, |R10|, 9.9999997171806853657e-10, PT ;  /* 0x3089705f0a00780b */ /* 0x000fe20003f0e200 */
[C---:B----4-:R-:W-:Y:S01]  /*4650*/  FADD R14, -R3.reuse, R14 ;  /* 0x0000000e030e7221 */ /* 0x050fe20000000100 */
[----:B------:R-:W-:Y:S01]  /*4660*/  FSETP.GEU.AND P2, PT, |R12|, 9.9999997171806853657e-10, PT ;  /* 0x3089705f0c00780b */ /* 0x000fe20003f4e200 */
[----:B------:R-:W-:-:S10]  /*4670*/  FADD R16, -R3, R16 ;  /* 0x0000001003107221 */ /* 0x000fd40000000100 */
[----:B------:R-:W-:Y:S01]  /*4680*/  @P0 IMAD.MOV R9, RZ, RZ, R6 ;  /* 0x000000ffff090224 */ /* 0x000fe200078e0206 */
[----:B------:R-:W-:-:S03]  /*4690*/  FSETP.GEU.AND P0, PT, |R14|, 9.9999997171806853657e-10, PT ;  /* 0x3089705f0e00780b */ /* 0x000fc60003f0e200 */
[C---:B------:R-:W-:Y:S01]  /*46a0*/  VIADD R6, R9.reuse, 0x1 ;  /* 0x0000000109067836 */ /* 0x040fe20000000000 */
[----:B------:R-:W-:Y:S02]  /*46b0*/  @P2 IADD3 R6, PT, PT, R9, RZ, RZ ;  /* 0x000000ff09062210 */ /* 0x000fe40007ffe0ff */
[----:B------:R-:W-:-:S03]  /*46c0*/  FSETP.GEU.AND P2, PT, |R16|, 9.9999997171806853657e-10, PT ;  /* 0x3089705f1000780b */ /* 0x000fc60003f4e200 */
[----:B------:R-:W-:-:S04]  /*46d0*/  VIADD R4, R6, 0x1 ;  /* 0x0000000106047836 */ /* 0x000fc80000000000 */
[----:B------:R-:W-:-:S05]  /*46e0*/  @P0 IMAD.MOV R4, RZ, RZ, R6 ;  /* 0x000000ffff040224 */ /* 0x000fca00078e0206 */
[----:B------:R-:W-:Y:S01]  /*46f0*/  IADD3 R6, PT, PT, R4, 0x1, RZ ;  /* 0x0000000104067810 */ /* 0x000fe20007ffe0ff */
[----:B------:R-:W-:-:S07]  /*4700*/  @P2 IMAD.MOV R6, RZ, RZ, R4 ;  /* 0x000000ffff062224 */ /* 0x000fce00078e0204 */
.L_x_773:
[----:B------:R-:W-:Y:S05]  /*4710*/  @!P1 BRA `(.L_x_769) ;  /* 0x0000002000709947 */ /* 0x000fea0003800000 */
[----:B------:R-:W-:-:S05]  /*4720*/  IMAD.WIDE.U32 R22, R7, 0x4, R22 ;  /* 0x0000000407167825 */ /* 0x000fca00078e0016 */
[----:B------:R-:W2:Y:S01]  /*4730*/  LDG.E R4, desc[UR12][R22.64] ;  /* 0x0000000c16047981 */ /* 0x000ea2000c1e1900 */
[----:B------:R-:W-:Y:S02]  /*4740*/  IADD3 R7, PT, PT, -R8, 0x1, RZ ;  /* 0x0000000108077810 */ /* 0x000fe40007ffe1ff */
[----:B------:R-:W-:Y:S02]  /*4750*/  IADD3 R5, P2, PT, R22, 0x4, RZ ;  /* 0x0000000416057810 */ /* 0x000fe40007f5e0ff */
[----:B------:R-:W-:-:S03]  /*4760*/  ISETP.NE.AND P1, PT, R7, RZ, PT ;  /* 0x000000ff0700720c */ /* 0x000fc60003f25270 */
[----:B------:R-:W-:Y:S02]  /*4770*/  IMAD.X R8, RZ, RZ, R23, P2 ;  /* 0x000000ffff087224 */ /* 0x000fe400010e0617 */
[----:B--2---:R-:W-:-:S05]  /*4780*/  FADD R4, -R3, R4 ;  /* 0x0000000403047221 */ /* 0x004fca0000000100 */
[----:B------:R-:W-:Y:S02]  /*4790*/  FSETP.GEU.AND P0, PT, |R4|, 9.9999997171806853657e-10, PT ;  /* 0x3089705f0400780b */ /* 0x000fe40003f0e200 */
[----:B------:R-:W-:-:S11]  /*47a0*/  IADD3 R4, PT, PT, R6, 0x1, RZ ;  /* 0x0000000106047810 */ /* 0x000fd60007ffe0ff */
[----:B------:R-:W-:-:S05]  /*47b0*/  @P0 IMAD.MOV R4, RZ, RZ, R6 ;  /* 0x000000ffff040224 */ /* 0x000fca00078e0206 */
[----:B------:R-:W-:Y:S01]  /*47c0*/  MOV R6, R4 ;  /* 0x0000000400067202 */ /* 0x000fe20000000f00 */
[----:B------:R-:W-:Y:S06]  /*47d0*/  @!P1 BRA `(.L_x_769) ;  /* 0x0000002000409947 */ /* 0x000fec0003800000 */
[----:B------:R-:W-:Y:S02]  /*47e0*/  IMAD.MOV.U32 R9, RZ, RZ, R5 ;  /* 0x000000ffff097224 */ /* 0x000fe400078e0005 */
[----:B------:R-:W-:-:S07]  /*47f0*/  IMAD.MOV.U32 R10, RZ, RZ, R8 ;  /* 0x000000ffff0a7224 */ /* 0x000fce00078e0008 */
.L_x_774:
[----:B------:R-:W-:Y:S01]  /*4800*/  MOV R4, R9 ;  /* 0x0000000900047202 */ /* 0x000fe20000000f00 */
[----:B------:R-:W-:-:S05]  /*4810*/  IMAD.MOV.U32 R5, RZ, RZ, R10 ;  /* 0x000000ffff057224 */ /* 0x000fca00078e000a */
[----:B------:R-:W2:Y:S01]  /*4820*/  LDG.E R4, desc[UR12][R4.64] ;  /* 0x0000000c04047981 */ /* 0x000ea2000c1e1900 */
[----:B------:R-:W-:Y:S01]  /*4830*/  VIADD R7, R7, 0x1 ;  /* 0x0000000107077836 */ /* 0x000fe20000000000 */
[----:B------:R-:W-:-:S04]  /*4840*/  IADD3 R9, P2, PT, R9, 0x4, RZ ;  /* 0x0000000409097810 */ /* 0x000fc80007f5e0ff */
[----:B------:R-:W-:Y:S01]  /*4850*/  ISETP.NE.AND P1, PT, R7, RZ, PT ;  /* 0x000000ff0700720c */ /* 0x000fe20003f25270 */
[----:B------:R-:W-:Y:S02]  /*4860*/  IMAD.X R10, RZ, RZ, R10, P2 ;  /* 0x000000ffff0a7224 */ /* 0x000fe400010e060a */
[----:B--2---:R-:W-:-:S05]  /*4870*/  FADD R8, -R3, R4 ;  /* 0x0000000403087221 */ /* 0x004fca0000000100 */
[----:B------:R-:W-:Y:S02]  /*4880*/  FSETP.GEU.AND P0, PT, |R8|, 9.9999997171806853657e-10, PT ;  /* 0x3089705f0800780b */ /* 0x000fe40003f0e200 */
[----:B------:R-:W-:-:S11]  /*4890*/  IADD3 R8, PT, PT, R6, 0x1, RZ ;  /* 0x0000000106087810 */ /* 0x000fd60007ffe0ff */
[----:B------:R-:W-:-:S05]  /*48a0*/  @P0 IMAD.MOV R8, RZ, RZ, R6 ;  /* 0x000000ffff080224 */ /* 0x000fca00078e0206 */
[----:B------:R-:W-:Y:S01]  /*48b0*/  MOV R6, R8 ;  /* 0x0000000800067202 */ /* 0x000fe20000000f00 */
[----:B------:R-:W-:Y:S06]  /*48c0*/  @P1 BRA `(.L_x_774) ;  /* 0xfffffffc00cc1947 */ /* 0x000fec000383ffff */
[----:B------:R-:W-:Y:S05]  /*48d0*/  BRA `(.L_x_769) ;  /* 0x0000002000007947 */ /* 0x000fea0003800000 */
.L_x_768:
[----:B------:R-:W1:Y:S08]  /*48e0*/  LDC.64 R8, c[0x0][0x3a0] ;  /* 0x0000e800ff087b82 */ /* 0x000e700000000a00 */
[----:B------:R-:W2:Y:S08]  /*48f0*/  LDC.64 R20, c[0x0][0x3b8] ;  /* 0x0000ee00ff147b82 */ /* 0x000eb00000000a00 */
[----:B0-----:R-:W0:Y:S01]  /*4900*/  LDC R6, c[0x0][0x3d0] ;  /* 0x0000f400ff067b82 */ /* 0x001e220000000800 */
[----:B-1----:R-:W-:-:S05]  /*4910*/  IMAD.WIDE R8, R24, 0x4, R8 ;  /* 0x0000000418087825 */ /* 0x002fca00078e0208 */
[----:B------:R1:W5:Y:S01]  /*4920*/  LDG.E R4, desc[UR12][R8.64] ;  /* 0x0000000c08047981 */ /* 0x000362000c1e1900 */
[----:B--2---:R-:W-:-:S05]  /*4930*/  IMAD.WIDE R10, R24, 0x4, R20 ;  /* 0x00000004180a7825 */ /* 0x004fca00078e0214 */
[----:B------:R1:W5:Y:S01]  /*4940*/  LDG.E R5, desc[UR12][R10.64] ;  /* 0x0000000c0a057981 */ /* 0x000362000c1e1900 */
[----:B0-----:R-:W-:-:S13]  /*4950*/  ISETP.GE.AND P0, PT, R6, 0x1, PT ;  /* 0x000000010600780c */ /* 0x001fda0003f06270 */
[----:B-1----:R-:W-:Y:S05]  /*4960*/  @!P0 BRA `(.L_x_775) ;  /* 0x0000000c00188947 */ /* 0x002fea0003800000 */
[C---:B------:R-:W-:Y:S01]  /*4970*/  ISETP.GE.U32.AND P1, PT, R6.reuse, 0x10, PT ;  /* 0x000000100600780c */ /* 0x040fe20003f26070 */
[----:B------:R-:W-:Y:S01]  /*4980*/  IMAD.MOV.U32 R28, RZ, RZ, RZ ;  /* 0x000000ffff1c7224 */ /* 0x000fe200078e00ff */
[----:B------:R-:W-:-:S04]  /*4990*/  LOP3.LUT R7, R6, 0xf, RZ, 0xc0, !PT ;  /* 0x0000000f06077812 */ /* 0x000fc800078ec0ff */
[----:B------:R-:W-:-:S07]  /*49a0*/  ISETP.NE.AND P0, PT, R7, RZ, PT ;  /* 0x000000ff0700720c */ /* 0x000fce0003f05270 */
[----:B------:R-:W-:Y:S06]  /*49b0*/  @!P1 BRA `(.L_x_776) ;  /* 0x0000000000449947 */ /* 0x000fec0003800000 */
[----:B------:R-:W-:Y:S01]  /*49c0*/  LOP3.LUT R28, R6, 0x7ffffff0, RZ, 0xc0, !PT ;  /* 0x7ffffff0061c7812 */ /* 0x000fe200078ec0ff */
[C---:B------:R-:W-:Y:S01]  /*49d0*/  VIADD R25, R1.reuse, 0x20 ;  /* 0x0000002001197836 */ /* 0x040fe20000000000 */
[----:B------:R-:W-:-:S03]  /*49e0*/  IADD3 R26, PT, PT, R1, 0x80, RZ ;  /* 0x00000080011a7810 */ /* 0x000fc60007ffe0ff */
[----:B------:R-:W-:-:S07]  /*49f0*/  IMAD.MOV R27, RZ, RZ, -R28 ;  /* 0x000000ffff1b7224 */ /* 0x000fce00078e0a1c */
.L_x_777:
        /* <DEDUP_REMOVED lines=8> */
[----:B------:R0:W2:Y:S02]  /*4a80*/  LDL.128 R16, [R25+0x10] ;  /* 0x0000100019107983 */ /* 0x0000a40000100c00 */
[----:B0-----:R-:W-:Y:S02]  /*4a90*/  IADD3 R25, PT, PT, R25, 0x40, RZ ;  /* 0x0000004019197810 */ /* 0x001fe40007ffe0ff */
[----:B--2---:R0:W-:Y:S02]  /*4aa0*/  STL.128 [R26+0x10], R16 ;  /* 0x000010101a007387 */ /* 0x0041e40000100c00 */
[----:B0-----:R-:W-:-:S02]  /*4ab0*/  VIADD R26, R26, 0x40 ;  /* 0x000000401a1a7836 */ /* 0x001fc40000000000 */
[----:B------:R-:W-:Y:S05]  /*4ac0*/  @P2 BRA `(.L_x_777) ;  /* 0xfffffffc00cc2947 */ /* 0x000fea000383ffff */
.L_x_776:
        /* <DEDUP_REMOVED lines=9> */
[----:B------:R-:W4:Y:S04]  /*4b60*/  LDL R15, [R8+0x8] ;  /* 0x00000800080f7983 */ /* 0x000f280000100800 */
[----:B------:R-:W4:Y:S04]  /*4b70*/  LDL R17, [R8+0xc] ;  /* 0x00000c0008117983 */ /* 0x000f280000100800 */
[----:B------:R-:W4:Y:S04]  /*4b80*/  LDL R19, [R8+0x10] ;  /* 0x0000100008137983 */ /* 0x000f280000100800 */
[----:B------:R-:W4:Y:S04]  /*4b90*/  LDL R25, [R8+0x14] ;  /* 0x0000140008197983 */ /* 0x000f280000100800 */
[----:B------:R-:W4:Y:S04]  /*4ba0*/  LDL R27, [R8+0x18] ;  /* 0x00001800081b7983 */ /* 0x000f280000100800 */
[----:B------:R-:W4:Y:S01]  /*4bb0*/  LDL R29, [R8+0x1c] ;  /* 0x00001c00081d7983 */ /* 0x000f220000100800 */
[----:B------:R-:W-:-:S03]  /*4bc0*/  VIADD R28, R28, 0x8 ;  /* 0x000000081c1c7836 */ /* 0x000fc60000000000 */
[----:B--2---:R0:W-:Y:S04]  /*4bd0*/  STL [R8+0x60], R11 ;  /* 0x0000600b08007387 */ /* 0x0041e80000100800 */
[----:B---3--:R0:W-:Y:S04]  /*4be0*/  STL [R8+0x64], R13 ;  /* 0x0000640d08007387 */ /* 0x0081e80000100800 */
[----:B----4-:R0:W-:Y:S04]  /*4bf0*/  STL [R8+0x68], R15 ;  /* 0x0000680f08007387 */ /* 0x0101e80000100800 */
[----:B------:R0:W-:Y:S04]  /*4c00*/  STL [R8+0x6c], R17 ;  /* 0x00006c1108007387 */ /* 0x0001e80000100800 */
[----:B------:R0:W-:Y:S04]  /*4c10*/  STL [R8+0x70], R19 ;  /* 0x0000701308007387 */ /* 0x0001e80000100800 */
[----:B------:R0:W-:Y:S04]  /*4c20*/  STL [R8+0x74], R25 ;  /* 0x0000741908007387 */ /* 0x0001e80000100800 */
[----:B------:R0:W-:Y:S04]  /*4c30*/  STL [R8+0x78], R27 ;  /* 0x0000781b08007387 */ /* 0x0001e80000100800 */
[----:B------:R0:W-:Y:S02]  /*4c40*/  STL [R8+0x7c], R29 ;  /* 0x00007c1d08007387 */ /* 0x0001e40000100800 */
.L_x_779:
[----:B------:R-:W-:Y:S05]  /*4c50*/  @!P3 BRA `(.L_x_778) ;  /* 0x000000000064b947 */ /* 0x000fea0003800000 */
[----:B------:R-:W-:Y:S02]  /*4c60*/  ISETP.GE.U32.AND P2, PT, R10, 0x4, PT ;  /* 0x000000040a00780c */ /* 0x000fe40003f46070 */
[----:B0-----:R-:W-:-:S04]  /*4c70*/  LOP3.LUT R13, R6, 0x3, RZ, 0xc0, !PT ;  /* 0x00000003060d7812 */ /* 0x001fc800078ec0ff */
[----:B------:R-:W-:-:S07]  /*4c80*/  ISETP.NE.AND P3, PT, R13, RZ, PT ;  /* 0x000000ff0d00720c */ /* 0x000fce0003f65270 */
[----:B------:R-:W-:Y:S06]  /*4c90*/  @!P2 BRA `(.L_x_780) ;  /* 0x000000000028a947 */ /* 0x000fec0003800000 */
[----:B------:R-:W-:-:S05]  /*4ca0*/  IMAD R15, R28, 0x4, R1 ;  /* 0x000000041c0f7824 */ /* 0x000fca00078e0201 */
        /* <DEDUP_REMOVED lines=9> */
.L_x_780:
[----:B------:R-:W-:Y:S05]  /*4d40*/  @!P3 BRA `(.L_x_778) ;  /* 0x000000000028b947 */ /* 0x000fea0003800000 */
[C---:B0-----:R-:W-:Y:S02]  /*4d50*/  IMAD R10, R28.reuse, 0x4, R9 ;  /* 0x000000041c0a7824 */ /* 0x041fe400078e0209 */
[----:B------:R-:W-:Y:S02]  /*4d60*/  IMAD R28, R28, 0x4, R1 ;  /* 0x000000041c1c7824 */ /* 0x000fe400078e0201 */
[----:B------:R-:W-:-:S07]  /*4d70*/  IMAD.MOV R8, RZ, RZ, -R13 ;  /* 0x000000ffff087224 */ /* 0x000fce00078e0a0d */
.L_x_781:
[----:B------:R0:W2:Y:S01]  /*4d80*/  LDL R9, [R28] ;  /* 0x000000001c097983 */ /* 0x0000a20000100800 */
[----:B------:R-:W-:-:S05]  /*4d90*/  VIADD R8, R8, 0x1 ;  /* 0x0000000108087836 */ /* 0x000fca0000000000 */
[----:B------:R-:W-:Y:S02]  /*4da0*/  ISETP.NE.AND P2, PT, R8, RZ, PT ;  /* 0x000000ff0800720c */ /* 0x000fe40003f45270 */
[----:B0-----:R-:W-:Y:S01]  /*4db0*/  IADD3 R28, PT, PT, R28, 0x4, RZ ;  /* 0x000000041c1c7810 */ /* 0x001fe20007ffe0ff */
[----:B--2---:R0:W-:Y:S02]  /*4dc0*/  STL [R10], R9 ;  /* 0x000000090a007387 */ /* 0x0041e40000100800 */
[----:B0-----:R-:W-:-:S08]  /*4dd0*/  VIADD R10, R10, 0x4 ;  /* 0x000000040a0a7836 */ /* 0x001fd00000000000 */
[----:B------:R-:W-:Y:S05]  /*4de0*/  @P2 BRA `(.L_x_781) ;  /* 0xfffffffc00e42947 */ /* 0x000fea000383ffff */
.L_x_778:
[----:B------:R-:W-:Y:S01]  /*4df0*/  LEA R24, R24, R1, 0x2 ;  /* 0x0000000118187211 */ /* 0x000fe200078e10ff */
[----:B0-----:R-:W-:Y:S02]  /*4e00*/  HFMA2 R19, -RZ, RZ, 0, 0 ;  /* 0x00000000ff137431 */ /* 0x001fe400000001ff */
[----:B------:R-:W-:Y:S02]  /*4e10*/  IMAD.MOV.U32 R16, RZ, RZ, RZ ;  /* 0x000000ffff107224 */ /* 0x000fe400078e00ff */
[----:B------:R0:W-:Y:S01]  /*4e20*/  STL [R24+0x60], RZ ;  /* 0x000060ff18007387 */ /* 0x0001e20000100800 */
[----:B------:R-:W-:Y:S05]  /*4e30*/  @!P1 BRA `(.L_x_782) ;  /* 0x0000000000d49947 */ /* 0x000fea0003800000 */
[----:B------:R-:W1:Y:S01]  /*4e40*/  LDCU.64 UR4, c[0x0][0x3b8] ;  /* 0x00007700ff0477ac */ /* 0x000e620008000a00 */
[----:B------:R-:W-:Y:S01]  /*4e50*/  LOP3.LUT R16, R6, 0x7ffffff0, RZ, 0xc0, !PT ;  /* 0x7ffffff006107812 */ /* 0x000fe200078ec0ff */
[----:B------:R-:W-:Y:S01]  /*4e60*/  VIADD R17, R1, 0x80 ;  /* 0x0000008001117836 */ /* 0x000fe20000000000 */
[----:B------:R-:W-:-:S03]  /*4e70*/  MOV R19, RZ ;  /* 0x000000ff00137202 */ /* 0x000fc60000000f00 */
[----:B------:R-:W-:Y:S01]  /*4e80*/  IMAD.MOV R18, RZ, RZ, -R16 ;  /* 0x000000ffff127224 */ /* 0x000fe200078e0a10 */
[----:B-1----:R-:W-:-:S04]  /*4e90*/  UIADD3 UR4, UP0, UPT, UR4, 0x20, URZ ;  /* 0x0000002004047890 */ /* 0x002fc8000ff1e0ff */
[----:B------:R-:W-:Y:S02]  /*4ea0*/  UIADD3.X UR5, UPT, UPT, URZ, UR5, URZ, UP0, !UPT ;  /* 0x00000005ff057290 */ /* 0x000fe400087fe4ff */
[----:B------:R-:W-:-:S04]  /*4eb0*/  MOV R8, UR4 ;  /* 0x0000000400087c02 */ /* 0x000fc80008000f00 */
[----:B------:R-:W-:-:S07]  /*4ec0*/  IMAD.U32 R9, RZ, RZ, UR5 ;  /* 0x00000005ff097e24 */ /* 0x000fce000f8e00ff */
.L_x_783:
[----:B0-----:R-:W-:Y:S01]  /*4ed0*/  MOV R24, R8 ;  /* 0x0000000800187202 */ /* 0x001fe20000000f00 */
[----:B------:R-:W-:Y:S01]  /*4ee0*/  IMAD.MOV.U32 R25, RZ, RZ, R9 ;  /* 0x000000ffff197224 */ /* 0x000fe200078e0009 */
[----:B------:R-:W2:Y:S04]  /*4ef0*/  LDL.128 R12, [R17+-0x20] ;  /* 0xffffe000110c7983 */ /* 0x000ea80000100c00 */
        /* <DEDUP_REMOVED lines=9> */
[----:B------:R-:W2:Y:S01]  /*4f90*/  LDL.128 R8, [R17+-0x10] ;  /* 0xfffff00011087983 */ /* 0x000ea20000100c00 */
[----:B------:R-:W-:-:S03]  /*4fa0*/  IMAD R15, R15, R26, R14 ;  /* 0x0000001a0f0f7224 */ /* 0x000fc600078e020e */
[----:B------:R-:W4:Y:S04]  /*4fb0*/  LDG.E R14, desc[UR12][R24.64+-0x8] ;  /* 0xfffff80c180e7981 */ /* 0x000f28000c1e1900 */
[----:B------:R-:W4:Y:S04]  /*4fc0*/  LDG.E R26, desc[UR12][R24.64+-0x4] ;  /* 0xfffffc0c181a7981 */ /* 0x000f28000c1e1900 */
[----:B------:R-:W4:Y:S01]  /*4fd0*/  LDG.E R19, desc[UR12][R24.64+0x18] ;  /* 0x0000180c18137981 */ /* 0x000f22000c1e1900 */
[----:B--2---:R-:W-:-:S04]  /*4fe0*/  IMAD R8, R8, R12, R15 ;  /* 0x0000000c08087224 */ /* 0x004fc800078e020f */
[----:B---3--:R-:W-:Y:S02]  /*4ff0*/  IMAD R9, R9, R13, R8 ;  /* 0x0000000d09097224 */ /* 0x008fe400078e0208 */
[----:B------:R-:W2:Y:S02]  /*5000*/  LDG.E R8, desc[UR12][R24.64] ;  /* 0x0000000c18087981 */ /* 0x000ea4000c1e1900 */
[----:B----4-:R-:W-:Y:S02]  /*5010*/  IMAD R9, R10, R14, R9 ;  /* 0x0000000e0a097224 */ /* 0x010fe400078e0209 */
[----:B------:R-:W2:Y:S04]  /*5020*/  LDL.128 R12, [R17] ;  /* 0x00000000110c7983 */ /* 0x000ea80000100c00 */
[----:B------:R-:W3:Y:S01]  /*5030*/  LDG.E R10, desc[UR12][R24.64+0x4] ;  /* 0x0000040c180a7981 */ /* 0x000ee2000c1e1900 */
[----:B------:R-:W-:-:S03]  /*5040*/  IMAD R9, R11, R26, R9 ;  /* 0x0000001a0b097224 */ /* 0x000fc600078e0209 */
[----:B------:R-:W4:Y:S04]  /*5050*/  LDG.E R11, desc[UR12][R24.64+0x8] ;  /* 0x0000080c180b7981 */ /* 0x000f28000c1e1900 */
[----:B------:R-:W4:Y:S01]  /*5060*/  LDG.E R26, desc[UR12][R24.64+0xc] ;  /* 0x00000c0c181a7981 */ /* 0x000f22000c1e1900 */
[----:B--2---:R-:W-:-:S03]  /*5070*/  IMAD R8, R12, R8, R9 ;  /* 0x000000080c087224 */ /* 0x004fc600078e0209 */
[----:B------:R-:W2:Y:S01]  /*5080*/  LDG.E R12, desc[UR12][R24.64+0x1c] ;  /* 0x00001c0c180c7981 */ /* 0x000ea2000c1e1900 */
[----:B---3--:R-:W-:-:S04]  /*5090*/  IMAD R13, R13, R10, R8 ;  /* 0x0000000a0d0d7224 */ /* 0x008fc800078e0208 */
[----:B----4-:R-:W-:Y:S02]  /*50a0*/  IMAD R13, R14, R11, R13 ;  /* 0x0000000b0e0d7224 */ /* 0x010fe400078e020d */
[----:B------:R0:W3:Y:S04]  /*50b0*/  LDL.128 R8, [R17+0x10] ;  /* 0x0000100011087983 */ /* 0x0000e80000100c00 */
[----:B------:R-:W3:Y:S01]  /*50c0*/  LDG.E R14, desc[UR12][R24.64+0x10] ;  /* 0x0000100c180e7981 */ /* 0x000ee2000c1e1900 */
[----:B------:R-:W-:-:S03]  /*50d0*/  IMAD R13, R15, R26, R13 ;  /* 0x0000001a0f0d7224 */ /* 0x000fc600078e020d */
[----:B------:R-:W4:Y:S01]  /*50e0*/  LDG.E R15, desc[UR12][R24.64+0x14] ;  /* 0x0000140c180f7981 */ /* 0x000f22000c1e1900 */
[----:B------:R-:W-:-:S04]  /*50f0*/  IADD3 R18, PT, PT, R18, 0x10, RZ ;  /* 0x0000001012127810 */ /* 0x000fc80007ffe0ff */
[----:B------:R-:W-:Y:S02]  /*5100*/  ISETP.NE.AND P1, PT, R18, RZ, PT ;  /* 0x000000ff1200720c */ /* 0x000fe40003f25270 */
[----:B0-----:R-:W-:Y:S01]  /*5110*/  IADD3 R17, PT, PT, R17, 0x40, RZ ;  /* 0x0000004011117810 */ /* 0x001fe20007ffe0ff */
[----:B---3--:R-:W-:-:S04]  /*5120*/  IMAD R8, R8, R14, R13 ;  /* 0x0000000e08087224 */ /* 0x008fc800078e020d */
[----:B----4-:R-:W-:Y:S01]  /*5130*/  IMAD R9, R9, R15, R8 ;  /* 0x0000000f09097224 */ /* 0x010fe200078e0208 */
[----:B------:R-:W-:-:S03]  /*5140*/  IADD3 R8, P2, PT, R24, 0x40, RZ ;  /* 0x0000004018087810 */ /* 0x000fc60007f5e0ff */
[----:B------:R-:W-:Y:S02]  /*5150*/  IMAD R19, R10, R19, R9 ;  /* 0x000000130a137224 */ /* 0x000fe400078e0209 */
[----:B------:R-:W-:Y:S02]  /*5160*/  IMAD.X R9, RZ, RZ, R25, P2 ;  /* 0x000000ffff097224 */ /* 0x000fe400010e0619 */
[----:B--2---:R-:W-:Y:S01]  /*5170*/  IMAD R19, R11, R12, R19 ;  /* 0x0000000c0b137224 */ /* 0x004fe200078e0213 */
[----:B------:R-:W-:Y:S06]  /*5180*/  @P1 BRA `(.L_x_783) ;  /* 0xfffffffc00501947 */ /* 0x000fec000383ffff */
.L_x_782:
[----:B------:R-:W-:Y:S05]  /*5190*/  @!P0 BRA `(.L_x_784) ;  /* 0x0000000400188947 */ /* 0x000fea0003800000 */
[----:B------:R-:W-:Y:S02]  /*51a0*/  ISETP.GE.U32.AND P0, PT, R7, 0x8, PT ;  /* 0x000000080700780c */ /* 0x000fe40003f06070 */
[----:B------:R-:W-:-:S04]  /*51b0*/  LOP3.LUT R18, R6, 0x7, RZ, 0xc0, !PT ;  /* 0x0000000706127812 */ /* 0x000fc800078ec0ff */
[----:B------:R-:W-:-:S07]  /*51c0*/  ISETP.NE.AND P1, PT, R18, RZ, PT ;  /* 0x000000ff1200720c */ /* 0x000fce0003f25270 */
[----:B------:R-:W-:Y:S06]  /*51d0*/  @!P0 BRA `(.L_x_785) ;  /* 0x0000000000548947 */ /* 0x000fec0003800000 */
[----:B0-----:R-:W-:-:S04]  /*51e0*/  IMAD.WIDE.U32 R24, R16, 0x4, R20 ;  /* 0x0000000410187825 */ /* 0x001fc800078e0014 */
[----:B------:R-:W-:Y:S01]  /*51f0*/  IMAD R17, R16, 0x4, R1 ;  /* 0x0000000410117824 */ /* 0x000fe200078e0201 */
[----:B------:R-:W2:Y:S04]  /*5200*/  LDG.E R7, desc[UR12][R24.64] ;  /* 0x0000000c18077981 */ /* 0x000ea8000c1e1900 */
[----:B------:R-:W2:Y:S04]  /*5210*/  LDL.128 R8, [R17+0x60] ;  /* 0x0000600011087983 */ /* 0x000ea80000100c00 */
[----:B------:R-:W3:Y:S04]  /*5220*/  LDG.E R13, desc[UR12][R24.64+0x4] ;  /* 0x0000040c180d7981 */ /* 0x000ee8000c1e1900 */
[----:B------:R-:W4:Y:S04]  /*5230*/  LDG.E R26, desc[UR12][R24.64+0x14] ;  /* 0x0000140c181a7981 */ /* 0x000f28000c1e1900 */
[----:B------:R-:W4:Y:S01]  /*5240*/  LDG.E R28, desc[UR12][R24.64+0x1c] ;  /* 0x00001c0c181c7981 */ /* 0x000f22000c1e1900 */
[----:B--2---:R-:W-:-:S03]  /*5250*/  IMAD R12, R8, R7, R19 ;  /* 0x00000007080c7224 */ /* 0x004fc600078e0213 */
[----:B------:R-:W2:Y:S04]  /*5260*/  LDG.E R7, desc[UR12][R24.64+0x8] ;  /* 0x0000080c18077981 */ /* 0x000ea8000c1e1900 */
[----:B------:R-:W4:Y:S01]  /*5270*/  LDG.E R8, desc[UR12][R24.64+0xc] ;  /* 0x00000c0c18087981 */ /* 0x000f22000c1e1900 */
[----:B---3--:R-:W-:-:S03]  /*5280*/  IMAD R27, R13, R9, R12 ;  /* 0x000000090d1b7224 */ /* 0x008fc600078e020c */
[----:B------:R-:W3:Y:S04]  /*5290*/  LDG.E R19, desc[UR12][R24.64+0x10] ;  /* 0x0000100c18137981 */ /* 0x000ee8000c1e1900 */
[----:B------:R-:W3:Y:S04]  /*52a0*/  LDL.128 R12, [R17+0x70] ;  /* 0x00007000110c7983 */ /* 0x000ee80000100c00 */
[----:B------:R-:W3:Y:S01]  /*52b0*/  LDG.E R9, desc[UR12][R24.64+0x18] ;  /* 0x0000180c18097981 */ /* 0x000ee2000c1e1900 */
[----:B------:R-:W-:Y:S01]  /*52c0*/  IADD3 R16, PT, PT, R16, 0x8, RZ ;  /* 0x0000000810107810 */ /* 0x000fe20007ffe0ff */
[----:B--2---:R-:W-:-:S04]  /*52d0*/  IMAD R7, R7, R10, R27 ;  /* 0x0000000a07077224 */ /* 0x004fc800078e021b */
[----:B----4-:R-:W-:-:S04]  /*52e0*/  IMAD R7, R8, R11, R7 ;  /* 0x0000000b08077224 */ /* 0x010fc800078e0207 */
[----:B---3--:R-:W-:-:S04]  /*52f0*/  IMAD R7, R12, R19, R7 ;  /* 0x000000130c077224 */ /* 0x008fc800078e0207 */
[----:B------:R-:W-:-:S04]  /*5300*/  IMAD R7, R26, R13, R7 ;  /* 0x0000000d1a077224 */ /* 0x000fc800078e0207 */
[----:B------:R-:W-:-:S04]  /*5310*/  IMAD R7, R9, R14, R7 ;  /* 0x0000000e09077224 */ /* 0x000fc800078e0207 */
[----:B------:R-:W-:-:S07]  /*5320*/  IMAD R19, R28, R15, R7 ;  /* 0x0000000f1c137224 */ /* 0x000fce00078e0207 */
.L_x_785:
[----:B------:R-:W-:Y:S05]  /*5330*/  @!P1 BRA `(.L_x_784) ;  /* 0x0000000000b09947 */ /* 0x000fea0003800000 */
[----:B------:R-:W-:Y:S02]  /*5340*/  ISETP.GE.U32.AND P0, PT, R18, 0x4, PT ;  /* 0x000000041200780c */ /* 0x000fe40003f06070 */
[----:B------:R-:W-:-:S04]  /*5350*/  LOP3.LUT R12, R6, 0x3, RZ, 0xc0, !PT ;  /* 0x00000003060c7812 */ /* 0x000fc800078ec0ff */
[----:B------:R-:W-:-:S07]  /*5360*/  ISETP.NE.AND P1, PT, R12, RZ, PT ;  /* 0x000000ff0c00720c */ /* 0x000fce0003f25270 */
[----:B------:R-:W-:Y:S06]  /*5370*/  @!P0 BRA `(.L_x_786) ;  /* 0x0000000000308947 */ /* 0x000fec0003800000 */
[C---:B------:R-:W-:Y:S02]  /*5380*/  IMAD R8, R16.reuse, 0x4, R1 ;  /* 0x0000000410087824 */ /* 0x040fe400078e0201 */
[----:B------:R-:W-:-:S04]  /*5390*/  IMAD.WIDE.U32 R6, R16, 0x4, R20 ;  /* 0x0000000410067825 */ /* 0x000fc800078e0014 */
        /* <DEDUP_REMOVED lines=10> */
.L_x_786:
[----:B------:R-:W-:Y:S05]  /*5440*/  @!P1 BRA `(.L_x_784) ;  /* 0x00000000006c9947 */ /* 0x000fea0003800000 */
[C---:B------:R-:W-:Y:S02]  /*5450*/  IMAD R9, R16.reuse, 0x4, R1 ;  /* 0x0000000410097824 */ /* 0x040fe400078e0201 */
        /* <DEDUP_REMOVED lines=9> */
[----:B------:R-:W-:Y:S01]  /*54f0*/  IADD3 R9, PT, PT, R9, 0x64, RZ ;  /* 0x0000006409097810 */ /* 0x000fe20007ffe0ff */
[----:B------:R-:W-:-:S07]  /*5500*/  IMAD.MOV.U32 R12, RZ, RZ, R10 ;  /* 0x000000ffff0c7224 */ /* 0x000fce00078e000a */
.L_x_787:
[----:B------:R-:W-:Y:S01]  /*5510*/  MOV R6, R12 ;  /* 0x0000000c00067202 */ /* 0x000fe20000000f00 */
[----:B------:R-:W-:Y:S01]  /*5520*/  IMAD.MOV.U32 R7, RZ, RZ, R11 ;  /* 0x000000ffff077224 */ /* 0x000fe200078e000b */
[----:B------:R1:W2:Y:S04]  /*5530*/  LDL R10, [R9] ;  /* 0x00000000090a7983 */ /* 0x0002a80000100800 */
[----:B------:R-:W2:Y:S01]  /*5540*/  LDG.E R6, desc[UR12][R6.64] ;  /* 0x0000000c06067981 */ /* 0x000ea2000c1e1900 */
[----:B------:R-:W-:Y:S02]  /*5550*/  IADD3 R8, PT, PT, R8, 0x1, RZ ;  /* 0x0000000108087810 */ /* 0x000fe40007ffe0ff */
[----:B------:R-:W-:Y:S01]  /*5560*/  IADD3 R12, P1, PT, R12, 0x4, RZ ;  /* 0x000000040c0c7810 */ /* 0x000fe20007f3e0ff */
[----:B-1----:R-:W-:Y:S01]  /*5570*/  VIADD R9, R9, 0x4 ;  /* 0x0000000409097836 */ /* 0x002fe20000000000 */
[----:B------:R-:W-:-:S02]  /*5580*/  ISETP.NE.AND P0, PT, R8, RZ, PT ;  /* 0x000000ff0800720c */ /* 0x000fc40003f05270 */
[----:B------:R-:W-:Y:S01]  /*5590*/  IADD3.X R11, PT, PT, RZ, R11, RZ, P1, !PT ;  /* 0x0000000bff0b7210 */ /* 0x000fe20000ffe4ff */
[----:B--2---:R-:W-:-:S10]  /*55a0*/  IMAD R19, R10, R6, R19 ;  /* 0x000000060a137224 */ /* 0x004fd400078e0213 */
[----:B------:R-:W-:Y:S05]  /*55b0*/  @P0 BRA `(.L_x_787) ;  /* 0xfffffffc00d40947 */ /* 0x000fea000383ffff */
[----:B------:R-:W-:Y:S05]  /*55c0*/  BRA `(.L_x_784) ;  /* 0x00000000000c7947 */ /* 0x000fea0003800000 */
.L_x_775:
[----:B------:R-:W-:Y:S02]  /*55d0*/  IMAD R24, R24, 0x4, R1 ;  /* 0x0000000418187824 */ /* 0x000fe400078e0201 */
[----:B------:R-:W-:-:S03]  /*55e0*/  HFMA2 R19, -RZ, RZ, 0, 0 ;  /* 0x00000000ff137431 */ /* 0x000fc600000001ff */
[----:B------:R1:W-:Y:S04]  /*55f0*/  STL [R24+0x60], RZ ;  /* 0x000060ff18007387 */ /* 0x0003e80000100800 */
.L_x_784:
[----:B-----5:R-:W-:Y:S01]  /*5600*/  ISETP.GE.AND P0, PT, R4, 0x1, PT ;  /* 0x000000010400780c */ /* 0x020fe20003f06270 */
[----:B------:R-:W-:-:S12]  /*5610*/  IMAD.MOV.U32 R6, RZ, RZ, RZ ;  /* 0x000000ffff067224 */ /* 0x000fd800078e00ff */
[----:B------:R-:W-:Y:S05]  /*5620*/  @!P0 BRA `(.L_x_769) ;  /* 0x0000001000ac8947 */ /* 0x000fea0003800000 */
[C---:B------:R-:W-:Y:S01]  /*5630*/  ISETP.GE.U32.AND P0, PT, R4.reuse, 0x8, PT ;  /* 0x000000080400780c */ /* 0x040fe20003f06070 */
[----:B------:R-:W-:Y:S01]  /*5640*/  IMAD.MOV.U32 R6, RZ, RZ, RZ ;  /* 0x000000ffff067224 */ /* 0x000fe200078e00ff */
[----:B------:R-:W-:Y:S02]  /*5650*/  LOP3.LUT R7, R4, 0x7, RZ, 0xc0, !PT ;  /* 0x0000000704077812 */ /* 0x000fe400078ec0ff */
[----:B------:R-:W-:-:S09]  /*5660*/  MOV R8, RZ ;  /* 0x000000ff00087202 */ /* 0x000fd20000000f00 */
[----:B------:R-:W-:Y:S05]  /*5670*/  @!P0 BRA `(.L_x_788) ;  /* 0x0000000c00148947 */ /* 0x000fea0003800000 */
[----:B------:R-:W2:Y:S01]  /*5680*/  LDCU UR4, c[0x0][0x3e0] ;  /* 0x00007c00ff0477ac */ /* 0x000ea20008000800 */
[----:B------:R-:W-:Y:S02]  /*5690*/  IADD3 R20, PT, PT, R5, R19, RZ ;  /* 0x0000001305147210 */ /* 0x000fe40007ffe0ff */
[C---:B--2---:R-:W-:Y:S02]  /*56a0*/  ISETP.GE.AND P5, PT, R19.reuse, UR4, PT ;  /* 0x0000000413007c0c */ /* 0x044fe4000bfa6270 */
[C---:B------:R-:W-:Y:S02]  /*56b0*/  ISETP.GE.AND P4, PT, R20.reuse, UR4, PT ;  /* 0x0000000414007c0c */ /* 0x040fe4000bf86270 */
[----:B------:R-:W-:Y:S02]  /*56c0*/  ISETP.LT.OR P5, PT, R19, RZ, P5 ;  /* 0x000000ff1300720c */ /* 0x000fe40002fa1670 */
[----:B------:R-:W-:-:S11]  /*56d0*/  ISETP.LT.OR P4, PT, R20, RZ, P4 ;  /* 0x000000ff1400720c */ /* 0x000fd60002781670 */
[----:B------:R-:W-:-:S04]  /*56e0*/  @!P5 IMAD.WIDE.U32 R10, R19, 0x4, R22 ;  /* 0x00000004130ad825 */ /* 0x000fc800078e0016 */
[----:B------:R-:W-:Y:S02]  /*56f0*/  @!P4 IMAD.WIDE.U32 R12, R20, 0x4, R22 ;  /* 0x00000004140cc825 */ /* 0x000fe400078e0016 */
[----:B------:R-:W2:Y:S04]  /*5700*/  @!P5 LDG.E R10, desc[UR12][R10.64] ;  /* 0x0000000c0a0ad981 */ /* 0x000ea8000c1e1900 */
[----:B------:R3:W4:Y:S01]  /*5710*/  @!P4 LDG.E R26, desc[UR12][R12.64] ;  /* 0x0000000c0c1ac981 */ /* 0x000722000c1e1900 */
[C---:B------:R-:W-:Y:S02]  /*5720*/  IMAD.IADD R6, R5.reuse, 0x1, R20 ;  /* 0x0000000105067824 */ /* 0x040fe400078e0214 */
[----:B------:R-:W-:-:S03]  /*5730*/  IMAD R16, R5, 0x2, R19 ;  /* 0x0000000205107824 */ /* 0x000fc600078e0213 */
[----:B------:R-:W-:-:S04]  /*5740*/  ISETP.GE.AND P0, PT, R6, UR4, PT ;  /* 0x0000000406007c0c */ /* 0x000fc8000bf06270 */
[----:B------:R-:W-:Y:S02]  /*5750*/  ISETP.LT.OR P0, PT, R6, RZ, P0 ;  /* 0x000000ff0600720c */ /* 0x000fe40000701670 */
[----:B------:R-:W-:-:S04]  /*5760*/  IADD3 R6, PT, PT, R5, R6, RZ ;  /* 0x0000000605067210 */ /* 0x000fc80007ffe0ff */
[----:B------:R-:W-:-:S04]  /*5770*/  ISETP.GE.AND P3, PT, R6, UR4, PT ;  /* 0x0000000406007c0c */ /* 0x000fc8000bf66270 */
[----:B------:R-:W-:Y:S02]  /*5780*/  ISETP.LT.OR P3, PT, R6, RZ, P3 ;  /* 0x000000ff0600720c */ /* 0x000fe40001f61670 */
[----:B------:R-:W-:Y:S01]  /*5790*/  IADD3 R6, PT, PT, R5, R6, RZ ;  /* 0x0000000605067210 */ /* 0x000fe20007ffe0ff */
[----:B------:R-:W-:-:S05]  /*57a0*/  @!P0 IMAD.WIDE.U32 R8, R16, 0x4, R22 ;  /* 0x0000000410088825 */ /* 0x000fca00078e0016 */
[----:B------:R5:W4:Y:S01]  /*57b0*/  @!P0 LDG.E R18, desc[UR12][R8.64] ;  /* 0x0000000c08128981 */ /* 0x000b22000c1e1900 */
[C---:B------:R-:W-:Y:S01]  /*57c0*/  ISETP.GE.AND P2, PT, R6.reuse, UR4, PT ;  /* 0x0000000406007c0c */ /* 0x040fe2000bf46270 */
[C---:B------:R-:W-:Y:S02]  /*57d0*/  IMAD R14, R5.reuse, 0x3, R19 ;  /* 0x00000003050e7824 */ /* 0x040fe400078e0213 */
[C---:B------:R-:W-:Y:S01]  /*57e0*/  IMAD.IADD R28, R5.reuse, 0x1, R6 ;  /* 0x00000001051c7824 */ /* 0x040fe200078e0206 */
[----:B------:R-:W-:Y:S01]  /*57f0*/  ISETP.LT.OR P2, PT, R6, RZ, P2 ;  /* 0x000000ff0600720c */ /* 0x000fe20001741670 */
[----:B01----:R-:W-:Y:S01]  /*5800*/  @!P3 IMAD.WIDE.U32 R24, R14, 0x4, R22 ;  /* 0x000000040e18b825 */ /* 0x003fe200078e0016 */
[----:B---3--:R-:W-:Y:S02]  /*5810*/  LEA R12, R5, R19, 0x2 ;  /* 0x00000013050c7211 */ /* 0x008fe400078e10ff */
[----:B------:R-:W-:-:S03]  /*5820*/  ISETP.GE.AND P1, PT, R28, UR4, PT ;  /* 0x000000041c007c0c */ /* 0x000fc6000bf26270 */
[----:B------:R-:W3:Y:S01]  /*5830*/  @!P3 LDG.E R24, desc[UR12][R24.64] ;  /* 0x0000000c1818b981 */ /* 0x000ee2000c1e1900 */
[----:B------:R-:W-:Y:S01]  /*5840*/  ISETP.LT.OR P1, PT, R28, RZ, P1 ;  /* 0x000000ff1c00720c */ /* 0x000fe20000f21670 */
[----:B------:R-:W-:Y:S01]  /*5850*/  IMAD.MOV.U32 R6, RZ, RZ, RZ ;  /* 0x000000ffff067224 */ /* 0x000fe200078e00ff */
[----:B------:R-:W-:-:S03]  /*5860*/  IADD3 R28, PT, PT, R5, R28, RZ ;  /* 0x0000001c051c7210 */ /* 0x000fc60007ffe0ff */
[----:B-----5:R-:W-:-:S04]  /*5870*/  @!P2 IMAD.WIDE.U32 R8, R12, 0x4, R22 ;  /* 0x000000040c08a825 */ /* 0x020fc800078e0016 */
[C-C-:B------:R-:W-:Y:S01]  /*5880*/  IMAD R13, R5.reuse, 0x5, R19.reuse ;  /* 0x00000005050d7824 */ /* 0x140fe200078e0213 */
[C---:B------:R-:W-:Y:S01]  /*5890*/  IADD3 R17, PT, PT, R5.reuse, R28, RZ ;  /* 0x0000001c05117210 */ /* 0x040fe20007ffe0ff */
[----:B------:R-:W-:Y:S02]  /*58a0*/  IMAD R15, R5, 0x6, R19 ;  /* 0x00000006050f7824 */ /* 0x000fe400078e0213 */
[----:B--2---:R-:W-:-:S05]  /*58b0*/  @!P5 FADD R10, -R3, R10 ;  /* 0x0000000a030ad221 */ /* 0x004fca0000000100 */
[----:B------:R-:W-:Y:S01]  /*58c0*/  @!P5 FSETP.GEU.AND P6, PT, |R10|, 9.9999997171806853657e-10, PT ;  /* 0x3089705f0a00d80b */ /* 0x000fe20003fce200 */
[----:B----4-:R-:W-:Y:S02]  /*58d0*/  @!P4 FADD R10, -R3, R26 ;  /* 0x0000001a030ac221 */ /* 0x010fe40000000100 */
[----:B------:R0:W2:Y:S01]  /*58e0*/  @!P2 LDG.E R26, desc[UR12][R8.64] ;  /* 0x0000000c081aa981 */ /* 0x0000a2000c1e1900 */
[----:B------:R-:W-:Y:S02]  /*58f0*/  @!P5 SEL R6, RZ, 0x1, P6 ;  /* 0x00000001ff06d807 */ /* 0x000fe40003000000 */
[----:B------:R-:W-:Y:S01]  /*5900*/  FSETP.GEU.AND P6, PT, |R10|, 9.9999997171806853657e-10, !P4 ;  /* 0x3089705f0a00780b */ /* 0x000fe200067ce200 */
[----:B------:R-:W-:Y:S01]  /*5910*/  @!P1 IMAD.WIDE.U32 R10, R13, 0x4, R22 ;  /* 0x000000040d0a9825 */ /* 0x000fe200078e0016 */
[----:B------:R-:W-:-:S03]  /*5920*/  ISETP.GE.AND P5, PT, R28, UR4, PT ;  /* 0x000000041c007c0c */ /* 0x000fc6000bfa6270 */
[----:B------:R-:W-:Y:S01]  /*5930*/  @!P4 VIADD R21, R6, 0x1 ;  /* 0x000000010615c836 */ /* 0x000fe20000000000 */
[----:B------:R-:W-:Y:S01]  /*5940*/  ISETP.LT.OR P5, PT, R28, RZ, P5 ;  /* 0x000000ff1c00720c */ /* 0x000fe20002fa1670 */
[----:B------:R1:W4:Y:S06]  /*5950*/  @!P1 LDG.E R10, desc[UR12][R10.64] ;  /* 0x0000000c0a0a9981 */ /* 0x00032c000c1e1900 */
[----:B------:R-:W-:Y:S01]  /*5960*/  @P6 IMAD.MOV R21, RZ, RZ, R6 ;  /* 0x000000ffff156224 */ /* 0x000fe200078e0206 */
[----:B------:R-:W-:-:S04]  /*5970*/  ISETP.GE.AND P6, PT, R17, UR4, PT ;  /* 0x0000000411007c0c */ /* 0x000fc8000bfc6270 */
[----:B------:R-:W-:Y:S01]  /*5980*/  ISETP.LT.OR P6, PT, R17, RZ, P6 ;  /* 0x000000ff1100720c */ /* 0x000fe200037c1670 */
[----:B0-----:R-:W-:-:S04]  /*5990*/  @!P5 IMAD.WIDE.U32 R8, R15, 0x4, R22 ;  /* 0x000000040f08d825 */ /* 0x001fc800078e0016 */
[----:B------:R-:W-:Y:S02]  /*59a0*/  IMAD R17, R5, 0x7, R19 ;  /* 0x0000000705117824 */ /* 0x000fe400078e0213 */
[----:B------:R0:W5:Y:S06]  /*59b0*/  @!P5 LDG.E R8, desc[UR12][R8.64] ;  /* 0x0000000c0808d981 */ /* 0x00016c000c1e1900 */
[----:B------:R-:W-:-:S06]  /*59c0*/  @!P6 IMAD.WIDE.U32 R22, R17, 0x4, R22 ;  /* 0x000000041116e825 */ /* 0x000fcc00078e0016 */
[----:B------:R-:W5:Y:S01]  /*59d0*/  @!P6 LDG.E R22, desc[UR12][R22.64] ;  /* 0x0000000c1616e981 */ /* 0x000f62000c1e1900 */
[C---:B------:R-:W-:Y:S01]  /*59e0*/  @!P0 FADD R18, -R3.reuse, R18 ;  /* 0x0000001203128221 */ /* 0x040fe20000000100 */
[----:B------:R-:W-:Y:S01]  /*59f0*/  @!P4 MOV R6, R21 ;  /* 0x000000150006c202 */ /* 0x000fe20000000f00 */
[----:B---3--:R-:W-:-:S03]  /*5a00*/  @!P3 FADD R24, -R3, R24 ;  /* 0x000000180318b221 */ /* 0x008fc60000000100 */
[----:B------:R-:W-:Y:S01]  /*5a10*/  FSETP.GEU.AND P4, PT, |R18|, 9.9999997171806853657e-10, !P0 ;  /* 0x3089705f1200780b */ /* 0x000fe2000478e200 */
[----:B-1----:R-:W-:-:S12]  /*5a20*/  @!P0 VIADD R11, R6, 0x1 ;  /* 0x00000001060b8836 */ /* 0x002fd80000000000 */
[----:B------:R-:W-:Y:S02]  /*5a30*/  @P4 IADD3 R11, PT, PT, R6, RZ, RZ ;  /* 0x000000ff060b4210 */ /* 0x000fe40007ffe0ff */
[----:B------:R-:W-:-:S03]  /*5a40*/  FSETP.GEU.AND P4, PT, |R24|, 9.9999997171806853657e-10, !P3 ;  /* 0x3089705f1800780b */ /* 0x000fc60005f8e200 */
[----:B------:R-:W-:-:S05]  /*5a50*/  @!P0 IMAD.MOV.U32 R6, RZ, RZ, R11 ;  /* 0x000000ffff068224 */ /* 0x000fca00078e000b */
[----:B0-----:R-:W-:-:S05]  /*5a60*/  @!P3 IADD3 R9, PT, PT, R6, 0x1, RZ ;  /* 0x000000010609b810 */ /* 0x001fca0007ffe0ff */
[----:B------:R-:W-:-:S05]  /*5a70*/  @P4 IMAD.MOV R9, RZ, RZ, R6 ;  /* 0x000000ffff094224 */ /* 0x000fca00078e0206 */
[----:B------:R-:W-:-:S05]  /*5a80*/  @!P3 MOV R6, R9 ;  /* 0x000000090006b202 */ /* 0x000fca0000000f00 */
[----:B------:R-:W-:Y:S02]  /*5a90*/  @!P2 VIADD R9, R6, 0x1 ;  /* 0x000000010609a836 */ /* 0x000fe40000000000 */
[----:B--2---:R-:W-:-:S05]  /*5aa0*/  @!P2 FADD R26, -R3, R26 ;  /* 0x0000001a031aa221 */ /* 0x004fca0000000100 */
[----:B------:R-:W-:Y:S01]  /*5ab0*/  FSETP.GEU.AND P0, PT, |R26|, 9.9999997171806853657e-10, !P2 ;  /* 0x3089705f1a00780b */ /* 0x000fe2000570e200 */
[----:B----4-:R-:W-:-:S05]  /*5ac0*/  @!P1 FADD R10, -R3, R10 ;  /* 0x0000000a030a9221 */ /* 0x010fca0000000100 */
[----:B------:R-:W-:-:S07]  /*5ad0*/  FSETP.GEU.AND P3, PT, |R10|, 9.9999997171806853657e-10, !P1 ;  /* 0x3089705f0a00780b */ /* 0x000fce0004f6e200 */
[----:B------:R-:W-:-:S05]  /*5ae0*/  @P0 IADD3 R9, PT, PT, R6, RZ, RZ ;  /* 0x000000ff06090210 */ /* 0x000fca0007ffe0ff */
[----:B------:R-:W-:Y:S02]  /*5af0*/  @!P2 IMAD.MOV.U32 R6, RZ, RZ, R9 ;  /* 0x000000ffff06a224 */ /* 0x000fe400078e0009 */
[----:B-----5:R-:W-:-:S03]  /*5b00*/  @!P5 FADD R8, -R3, R8 ;  /* 0x000000080308d221 */ /* 0x020fc60000000100 */
[----:B------:R-:W-:Y:S01]  /*5b10*/  @!P1 IADD3 R9, PT, PT, R6, 0x1, RZ ;  /* 0x0000000106099810 */ /* 0x000fe20007ffe0ff */
[----:B------:R-:W-:Y:S01]  /*5b20*/  @P3 IMAD.MOV R9, RZ, RZ, R6 ;  /* 0x000000ffff093224 */ /* 0x000fe200078e0206 */
[----:B------:R-:W-:Y:S02]  /*5b30*/  FSETP.GEU.AND P0, PT, |R8|, 9.9999997171806853657e-10, !P5 ;  /* 0x3089705f0800780b */ /* 0x000fe40006f0e200 */
[----:B------:R-:W-:Y:S02]  /*5b40*/  LOP3.LUT R8, R4, 0x7ffffff8, RZ, 0xc0, !PT ;  /* 0x7ffffff804087812 */ /* 0x000fe400078ec0ff */
[----:B------:R-:W-:Y:S02]  /*5b50*/  @!P1 MOV R6, R9 ;  /* 0x0000000900069202 */ /* 0x000fe40000000f00 */
[----:B------:R-:W-:Y:S01]  /*5b60*/  IADD3 R18, PT, PT, -R8, 0x8, RZ ;  /* 0x0000000808127810 */ /* 0x000fe20007ffe1ff */
[----:B------:R-:W-:Y:S02]  /*5b70*/  @!P6 FADD R22, -R3, R22 ;  /* 0x000000160316e221 */ /* 0x000fe40000000100 */
[----:B------:R-:W-:-:S03]  /*5b80*/  @!P5 VIADD R9, R6, 0x1 ;  /* 0x000000010609d836 */ /* 0x000fc60000000000 */
[----:B------:R-:W-:Y:S02]  /*5b90*/  FSETP.GEU.AND P1, PT, |R22|, 9.9999997171806853657e-10, !P6 ;  /* 0x3089705f1600780b */ /* 0x000fe4000772e200 */
[----:B------:R-:W-:Y:S02]  /*5ba0*/  @P0 IADD3 R9, PT, PT, R6, RZ, RZ ;  /* 0x000000ff06090210 */ /* 0x000fe40007ffe0ff */
[----:B------:R-:W-:-:S03]  /*5bb0*/  ISETP.NE.AND P0, PT, R18, RZ, PT ;  /* 0x000000ff1200720c */ /* 0x000fc60003f05270 */
[----:B------:R-:W-:-:S05]  /*5bc0*/  @!P5 IMAD.MOV.U32 R6, RZ, RZ, R9 ;  /* 0x000000ffff06d224 */ /* 0x000fca00078e0009 */
[----:B------:R-:W-:Y:S01]  /*5bd0*/  @!P6 IADD3 R9, PT, PT, R6, 0x1, RZ ;  /* 0x000000010609e810 */ /* 0x000fe20007ffe0ff */
[----:B------:R-:W-:-:S05]  /*5be0*/  @P1 IMAD.MOV R9, RZ, RZ, R6 ;  /* 0x000000ffff091224 */ /* 0x000fca00078e0206 */
[----:B------:R-:W-:Y:S01]  /*5bf0*/  @!P6 MOV R6, R9 ;  /* 0x000000090006e202 */ /* 0x000fe20000000f00 */
[----:B------:R-:W-:Y:S06]  /*5c00*/  @!P0 BRA `(.L_x_788) ;  /* 0x0000000400b08947 */ /* 0x000fec0003800000 */
[C---:B------:R-:W-:Y:S01]  /*5c10*/  LEA R9, R5.reuse, R16, 0x3 ;  /* 0x0000001005097211 */ /* 0x040fe200078e18ff */
[C---:B------:R-:W-:Y:S01]  /*5c20*/  IMAD R16, R5.reuse, 0x8, R17 ;  /* 0x0000000805107824 */ /* 0x040fe200078e0211 */
[C---:B------:R-:W-:Y:S01]  /*5c30*/  LEA R11, R5.reuse, R12, 0x3 ;  /* 0x0000000c050b7211 */ /* 0x040fe200078e18ff */
[C---:B------:R-:W-:Y:S01]  /*5c40*/  IMAD R12, R5.reuse, 0x8, R13 ;  /* 0x00000008050c7824 */ /* 0x040fe200078e020d */
[----:B------:R-:W-:Y:S01]  /*5c50*/  MOV R17, R18 ;  /* 0x0000001200117202 */ /* 0x000fe20000000f00 */
[C---:B------:R-:W-:Y:S01]  /*5c60*/  IMAD R20, R5.reuse, 0x8, R20 ;  /* 0x0000000805147824 */ /* 0x040fe200078e0214 */
[C---:B------:R-:W-:Y:S01]  /*5c70*/  LEA R13, R5.reuse, R15, 0x3 ;  /* 0x0000000f050d7211 */ /* 0x040fe200078e18ff */
[C---:B------:R-:W-:Y:S01]  /*5c80*/  IMAD R10, R5.reuse, 0x8, R14 ;  /* 0x00000008050a7824 */ /* 0x040fe200078e020e */
[----:B------:R-:W0:Y:S01]  /*5c90*/  LDCU UR4, c[0x0][0x3e0] ;  /* 0x00007c00ff0477ac */ /* 0x000e220008000800 */
[----:B------:R-:W-:-:S07]  /*5ca0*/  IMAD R18, R5, 0x8, R19 ;  /* 0x0000000805127824 */ /* 0x000fce00078e0213 */
.L_x_789:
[C---:B0-----:R-:W-:Y:S02]  /*5cb0*/  ISETP.GE.AND P5, PT, R18.reuse, UR4, PT ;  /* 0x0000000412007c0c */ /* 0x041fe4000bfa6270 */
[----:B------:R-:W-:Y:S02]  /*5cc0*/  IADD3 R24, PT, PT, R5, R18, RZ ;  /* 0x0000001205187210 */ /* 0x000fe40007ffe0ff */
[----:B------:R-:W-:Y:S02]  /*5cd0*/  ISETP.LT.OR P5, PT, R18, RZ, P5 ;  /* 0x000000ff1200720c */ /* 0x000fe40002fa1670 */
[----:B------:R-:W-:-:S04]  /*5ce0*/  ISETP.GE.AND P4, PT, R24, UR4, PT ;  /* 0x0000000418007c0c */ /* 0x000fc8000bf86270 */
[----:B------:R-:W-:-:S07]  /*5cf0*/  ISETP.LT.OR P4, PT, R24, RZ, P4 ;  /* 0x000000ff1800720c */ /* 0x000fce0002781670 */
[----:B------:R-:W0:Y:S08]  /*5d00*/  @!P5 LDC.64 R22, c[0x0][0x380] ;  /* 0x0000e000ff16db82 */ /* 0x000e300000000a00 */
[----:B------:R-:W1:Y:S01]  /*5d10*/  @!P4 LDC.64 R14, c[0x0][0x380] ;  /* 0x0000e000ff0ecb82 */ /* 0x000e620000000a00 */
[----:B0-----:R-:W-:-:S06]  /*5d20*/  @!P5 IMAD.WIDE.U32 R22, R18, 0x4, R22 ;  /* 0x000000041216d825 */ /* 0x001fcc00078e0016 */
[----:B------:R-:W2:Y:S01]  /*5d30*/  @!P5 LDG.E R22, desc[UR12][R22.64] ;  /* 0x0000000c1616d981 */ /* 0x000ea2000c1e1900 */
[----:B-1----:R-:W-:-:S06]  /*5d40*/  @!P4 IMAD.WIDE.U32 R14, R20, 0x4, R14 ;  /* 0x00000004140ec825 */ /* 0x002fcc00078e000e */
[----:B------:R0:W3:Y:S01]  /*5d50*/  @!P4 LDG.E R14, desc[UR12][R14.64] ;  /* 0x0000000c0e0ec981 */ /* 0x0000e2000c1e1900 */
[----:B------:R-:W-:-:S05]  /*5d60*/  IMAD.IADD R26, R5, 0x1, R24 ;  /* 0x00000001051a7824 */ /* 0x000fca00078e0218 */
[----:B------:R-:W-:-:S04]  /*5d70*/  ISETP.GE.AND P0, PT, R26, UR4, PT ;  /* 0x000000041a007c0c */ /* 0x000fc8000bf06270 */
[----:B------:R-:W-:Y:S01]  /*5d80*/  ISETP.LT.OR P0, PT, R26, RZ, P0 ;  /* 0x000000ff1a00720c */ /* 0x000fe20000701670 */
[----:B0-----:R-:W-:Y:S01]  /*5d90*/  @!P5 VIADD R15, R6, 0x1 ;  /* 0x00000001060fd836 */ /* 0x001fe20000000000 */
[----:B------:R-:W-:-:S04]  /*5da0*/  IADD3 R26, PT, PT, R5, R26, RZ ;  /* 0x0000001a051a7210 */ /* 0x000fc80007ffe0ff */
[----:B------:R-:W-:-:S04]  /*5db0*/  ISETP.GE.AND P3, PT, R26, UR4, PT ;  /* 0x000000041a007c0c */ /* 0x000fc8000bf66270 */
[----:B------:R-:W-:-:S03]  /*5dc0*/  ISETP.LT.OR P3, PT, R26, RZ, P3 ;  /* 0x000000ff1a00720c */ /* 0x000fc60001f61670 */
[----:B------:R-:W0:Y:S02]  /*5dd0*/  @!P0 LDC.64 R24, c[0x0][0x380] ;  /* 0x0000e000ff188b82 */ /* 0x000e240000000a00 */
[----:B0-----:R-:W-:-:S04]  /*5de0*/  @!P0 IMAD.WIDE.U32 R24, R9, 0x4, R24 ;  /* 0x0000000409188825 */ /* 0x001fc800078e0018 */
[----:B--2---:R-:W-:-:S04]  /*5df0*/  @!P5 FADD R21, -R3, R22 ;  /* 0x000000160315d221 */ /* 0x004fc80000000100 */
[----:B------:R-:W0:Y:S01]  /*5e00*/  @!P3 LDC.64 R22, c[0x0][0x380] ;  /* 0x0000e000ff16bb82 */ /* 0x000e220000000a00 */
[----:B------:R-:W-:Y:S01]  /*5e10*/  FSETP.GEU.AND P6, PT, |R21|, 9.9999997171806853657e-10, !P5 ;  /* 0x3089705f1500780b */ /* 0x000fe20006fce200 */
[----:B------:R-:W-:-:S05]  /*5e20*/  IMAD.IADD R21, R5, 0x1, R26 ;  /* 0x0000000105157824 */ /* 0x000fca00078e021a */
[----:B------:R-:W-:Y:S02]  /*5e30*/  ISETP.GE.AND P2, PT, R21, UR4, PT ;  /* 0x0000000415007c0c */ /* 0x000fe4000bf46270 */
[----:B------:R-:W-:Y:S02]  /*5e40*/  IADD3 R28, PT, PT, R5, R21, RZ ;  /* 0x00000015051c7210 */ /* 0x000fe40007ffe0ff */
[----:B------:R-:W-:Y:S01]  /*5e50*/  ISETP.LT.OR P2, PT, R21, RZ, P2 ;  /* 0x000000ff1500720c */ /* 0x000fe20001741670 */
[----:B---3--:R-:W-:Y:S01]  /*5e60*/  @!P4 FADD R21, -R3, R14 ;  /* 0x0000000e0315c221 */ /* 0x008fe20000000100 */
[----:B------:R-:W-:Y:S02]  /*5e70*/  ISETP.GE.AND P1, PT, R28, UR4, PT ;  /* 0x000000041c007c0c */ /* 0x000fe4000bf26270 */
[----:B------:R-:W-:Y:S02]  /*5e80*/  @P6 IADD3 R15, PT, PT, R6, RZ, RZ ;  /* 0x000000ff060f6210 */ /* 0x000fe40007ffe0ff */
[----:B------:R-:W-:-:S02]  /*5e90*/  FSETP.GEU.AND P6, PT, |R21|, 9.9999997171806853657e-10, !P4 ;  /* 0x3089705f1500780b */ /* 0x000fc400067ce200 */
[----:B------:R1:W2:Y:S01]  /*5ea0*/  @!P0 LDG.E R21, desc[UR12][R24.64] ;  /* 0x0000000c18158981 */ /* 0x0002a2000c1e1900 */
[----:B------:R-:W-:Y:S01]  /*5eb0*/  @!P5 IMAD.MOV.U32 R6, RZ, RZ, R15 ;  /* 0x000000ffff06d224 */ /* 0x000fe200078e000f */
[----:B------:R-:W-:-:S03]  /*5ec0*/  ISETP.LT.OR P1, PT, R28, RZ, P1 ;  /* 0x000000ff1c00720c */ /* 0x000fc60000f21670 */
[----:B------:R-:W3:Y:S01]  /*5ed0*/  @!P2 LDC.64 R14, c[0x0][0x380] ;  /* 0x0000e000ff0eab82 */ /* 0x000ee20000000a00 */
[----:B-1----:R-:W-:-:S04]  /*5ee0*/  IADD3 R25, PT, PT, R5, R28, RZ ;  /* 0x0000001c05197210 */ /* 0x002fc80007ffe0ff */
[----:B------:R-:W-:Y:S01]  /*5ef0*/  ISETP.GE.AND P5, PT, R25, UR4, PT ;  /* 0x0000000419007c0c */ /* 0x000fe2000bfa6270 */
[----:B0-----:R-:W-:-:S04]  /*5f00*/  @!P3 IMAD.WIDE.U32 R22, R10, 0x4, R22 ;  /* 0x000000040a16b825 */ /* 0x001fc800078e0016 */
[----:B------:R-:W0:Y:S01]  /*5f10*/  @!P1 LDC.64 R26, c[0x0][0x380] ;  /* 0x0000e000ff1a9b82 */ /* 0x000e220000000a00 */
[----:B------:R-:W-:Y:S01]  /*5f20*/  ISETP.LT.OR P5, PT, R25, RZ, P5 ;  /* 0x000000ff1900720c */ /* 0x000fe20002fa1670 */
[----:B------:R-:W4:Y:S01]  /*5f30*/  @!P3 LDG.E R24, desc[UR12][R22.64] ;  /* 0x0000000c1618b981 */ /* 0x000f22000c1e1900 */
[----:B---3--:R-:W-:-:S05]  /*5f40*/  @!P2 IMAD.WIDE.U32 R14, R11, 0x4, R14 ;  /* 0x000000040b0ea825 */ /* 0x008fca00078e000e */
[----:B------:R1:W3:Y:S01]  /*5f50*/  @!P2 LDG.E R23, desc[UR12][R14.64] ;  /* 0x0000000c0e17a981 */ /* 0x0002e2000c1e1900 */
[----:B------:R-:W-:-:S05]  /*5f60*/  IMAD.IADD R28, R5, 0x1, R25 ;  /* 0x00000001051c7824 */ /* 0x000fca00078e0219 */
[----:B-1----:R-:W1:Y:S01]  /*5f70*/  @!P5 LDC.64 R14, c[0x0][0x380] ;  /* 0x0000e000ff0edb82 */ /* 0x002e620000000a00 */
[----:B------:R-:W-:Y:S01]  /*5f80*/  @!P4 IADD3 R25, PT, PT, R6, 0x1, RZ ;  /* 0x000000010619c810 */ /* 0x000fe20007ffe0ff */
[----:B------:R-:W-:Y:S01]  /*5f90*/  @P6 IMAD.MOV R25, RZ, RZ, R6 ;  /* 0x000000ffff196224 */ /* 0x000fe200078e0206 */
[----:B------:R-:W-:-:S04]  /*5fa0*/  ISETP.GE.AND P6, PT, R28, UR4, PT ;  /* 0x000000041c007c0c */ /* 0x000fc8000bfc6270 */
[----:B------:R-:W-:Y:S01]  /*5fb0*/  ISETP.LT.OR P6, PT, R28, RZ, P6 ;  /* 0x000000ff1c00720c */ /* 0x000fe200037c1670 */
[----:B0-----:R-:W-:-:S05]  /*5fc0*/  @!P1 IMAD.WIDE.U32 R26, R12, 0x4, R26 ;  /* 0x000000040c1a9825 */ /* 0x001fca00078e001a */
[----:B------:R-:W5:Y:S01]  /*5fd0*/  @!P1 LDG.E R22, desc[UR12][R26.64] ;  /* 0x0000000c1a169981 */ /* 0x000f62000c1e1900 */
[----:B-1----:R-:W-:-:S05]  /*5fe0*/  @!P5 IMAD.WIDE.U32 R14, R13, 0x4, R14 ;  /* 0x000000040d0ed825 */ /* 0x002fca00078e000e */
[----:B------:R0:W5:Y:S02]  /*5ff0*/  @!P5 LDG.E R28, desc[UR12][R14.64] ;  /* 0x0000000c0e1cd981 */ /* 0x000164000c1e1900 */
[----:B0-----:R-:W0:Y:S02]  /*6000*/  @!P6 LDC.64 R14, c[0x0][0x380] ;  /* 0x0000e000ff0eeb82 */ /* 0x001e240000000a00 */
[----:B0-----:R-:W-:-:S05]  /*6010*/  @!P6 IMAD.WIDE.U32 R14, R16, 0x4, R14 ;  /* 0x00000004100ee825 */ /* 0x001fca00078e000e */
[----:B------:R0:W5:Y:S01]  /*6020*/  @!P6 LDG.E R29, desc[UR12][R14.64] ;  /* 0x0000000c0e1de981 */ /* 0x000162000c1e1900 */
[----:B------:R-:W-:Y:S01]  /*6030*/  @!P4 MOV R6, R25 ;  /* 0x000000190006c202 */ /* 0x000fe20000000f00 */
[----:B------:R-:W-:Y:S01]  /*6040*/  VIADD R17, R17, 0x8 ;  /* 0x0000000811117836 */ /* 0x000fe20000000000 */
[C---:B------:R-:W-:Y:S01]  /*6050*/  LEA R9, R5.reuse, R9, 0x3 ;  /* 0x0000000905097211 */ /* 0x040fe200078e18ff */
[C---:B------:R-:W-:Y:S01]  /*6060*/  IMAD R18, R5.reuse, 0x8, R18 ;  /* 0x0000000805127824 */ /* 0x040fe200078e0212 */
[C---:B------:R-:W-:Y:S01]  /*6070*/  LEA R11, R5.reuse, R11, 0x3 ;  /* 0x0000000b050b7211 */ /* 0x040fe200078e18ff */
[C---:B------:R-:W-:Y:S01]  /*6080*/  IMAD R20, R5.reuse, 0x8, R20 ;  /* 0x0000000805147824 */ /* 0x040fe200078e0214 */
[C---:B------:R-:W-:Y:S01]  /*6090*/  LEA R13, R5.reuse, R13, 0x3 ;  /* 0x0000000d050d7211 */ /* 0x040fe200078e18ff */
[C---:B------:R-:W-:Y:S02]  /*60a0*/  IMAD R10, R5.reuse, 0x8, R10 ;  /* 0x00000008050a7824 */ /* 0x040fe400078e020a */
[----:B------:R-:W-:-:S02]  /*60b0*/  IMAD R12, R5, 0x8, R12 ;  /* 0x00000008050c7824 */ /* 0x000fc400078e020c */
[----:B------:R-:W-:Y:S02]  /*60c0*/  IMAD R16, R5, 0x8, R16 ;  /* 0x0000000805107824 */ /* 0x000fe400078e0210 */
[----:B--2---:R-:W-:-:S05]  /*60d0*/  @!P0 FADD R21, -R3, R21 ;  /* 0x0000001503158221 */ /* 0x004fca0000000100 */
[----:B------:R-:W-:Y:S01]  /*60e0*/  FSETP.GEU.AND P4, PT, |R21|, 9.9999997171806853657e-10, !P0 ;  /* 0x3089705f1500780b */ /* 0x000fe2000478e200 */
[----:B------:R-:W-:Y:S02]  /*60f0*/  @!P0 VIADD R21, R6, 0x1 ;  /* 0x0000000106158836 */ /* 0x000fe40000000000 */
[----:B----4-:R-:W-:-:S10]  /*6100*/  @!P3 FADD R24, -R3, R24 ;  /* 0x000000180318b221 */ /* 0x010fd40000000100 */
[----:B------:R-:W-:Y:S02]  /*6110*/  @P4 IADD3 R21, PT, PT, R6, RZ, RZ ;  /* 0x000000ff06154210 */ /* 0x000fe40007ffe0ff */
[----:B------:R-:W-:-:S03]  /*6120*/  FSETP.GEU.AND P4, PT, |R24|, 9.9999997171806853657e-10, !P3 ;  /* 0x3089705f1800780b */ /* 0x000fc60005f8e200 */
[----:B------:R-:W-:Y:S02]  /*6130*/  @!P0 IMAD.MOV.U32 R6, RZ, RZ, R21 ;  /* 0x000000ffff068224 */ /* 0x000fe400078e0015 */
[----:B---3--:R-:W-:-:S03]  /*6140*/  @!P2 FADD R23, -R3, R23 ;  /* 0x000000170317a221 */ /* 0x008fc60000000100 */
[----:B------:R-:W-:Y:S02]  /*6150*/  @!P3 IADD3 R21, PT, PT, R6, 0x1, RZ ;  /* 0x000000010615b810 */ /* 0x000fe40007ffe0ff */
[----:B------:R-:W-:-:S03]  /*6160*/  FSETP.GEU.AND P0, PT, |R23|, 9.9999997171806853657e-10, !P2 ;  /* 0x3089705f1700780b */ /* 0x000fc6000570e200 */
[----:B------:R-:W-:-:S05]  /*6170*/  @P4 IMAD.MOV R21, RZ, RZ, R6 ;  /* 0x000000ffff154224 */ /* 0x000fca00078e0206 */
[----:B------:R-:W-:-:S05]  /*6180*/  @!P3 MOV R6, R21 ;  /* 0x000000150006b202 */ /* 0x000fca0000000f00 */
[C---:B0-----:R-:W-:Y:S02]  /*6190*/  @!P2 VIADD R14, R6.reuse, 0x1 ;  /* 0x00000001060ea836 */ /* 0x041fe40000000000 */
[----:B-----5:R-:W-:Y:S01]  /*61a0*/  @!P1 FADD R22, -R3, R22 ;  /* 0x0000001603169221 */ /* 0x020fe20000000100 */
[----:B------:R-:W-:-:S04]  /*61b0*/  @P0 IADD3 R14, PT, PT, R6, RZ, RZ ;  /* 0x000000ff060e0210 */ /* 0x000fc80007ffe0ff */
[----:B------:R-:W-:Y:S01]  /*61c0*/  FSETP.GEU.AND P3, PT, |R22|, 9.9999997171806853657e-10, !P1 ;  /* 0x3089705f1600780b */ /* 0x000fe20004f6e200 */
[----:B------:R-:W-:Y:S02]  /*61d0*/  @!P2 IMAD.MOV.U32 R6, RZ, RZ, R14 ;  /* 0x000000ffff06a224 */ /* 0x000fe400078e000e */
[----:B------:R-:W-:-:S03]  /*61e0*/  @!P5 FADD R28, -R3, R28 ;  /* 0x0000001c031cd221 */ /* 0x000fc60000000100 */
[----:B------:R-:W-:-:S07]  /*61f0*/  @!P1 IADD3 R14, PT, PT, R6, 0x1, RZ ;  /* 0x00000001060e9810 */ /* 0x000fce0007ffe0ff */
[----:B------:R-:W-:Y:S01]  /*6200*/  @P3 IMAD.MOV R14, RZ, RZ, R6 ;  /* 0x000000ffff0e3224 */ /* 0x000fe200078e0206 */
[----:B------:R-:W-:-:S04]  /*6210*/  FSETP.GEU.AND P0, PT, |R28|, 9.9999997171806853657e-10, !P5 ;  /* 0x3089705f1c00780b */ /* 0x000fc80006f0e200 */
[----:B------:R-:W-:-:S05]  /*6220*/  @!P1 MOV R6, R14 ;  /* 0x0000000e00069202 */ /* 0x000fca0000000f00 */
[----:B------:R-:W-:-:S04]  /*6230*/  @!P5 VIADD R14, R6, 0x1 ;  /* 0x00000001060ed836 */ /* 0x000fc80000000000 */
[----:B------:R-:W-:Y:S02]  /*6240*/  @P0 IADD3 R14, PT, PT, R6, RZ, RZ ;  /* 0x000000ff060e0210 */ /* 0x000fe40007ffe0ff */
[----:B------:R-:W-:-:S03]  /*6250*/  ISETP.NE.AND P0, PT, R17, RZ, PT ;  /* 0x000000ff1100720c */ /* 0x000fc60003f05270 */
[----:B------:R-:W-:Y:S02]  /*6260*/  @!P5 IMAD.MOV.U32 R6, RZ, RZ, R14 ;  /* 0x000000ffff06d224 */ /* 0x000fe400078e000e */
[----:B------:R-:W-:-:S05]  /*6270*/  @!P6 FADD R29, -R3, R29 ;  /* 0x0000001d031de221 */ /* 0x000fca0000000100 */
[----:B------:R-:W-:Y:S02]  /*6280*/  FSETP.GEU.AND P1, PT, |R29|, 9.9999997171806853657e-10, !P6 ;  /* 0x3089705f1d00780b */ /* 0x000fe4000772e200 */
[----:B------:R-:W-:-:S11]  /*6290*/  @!P6 IADD3 R14, PT, PT, R6, 0x1, RZ ;  /* 0x00000001060ee810 */ /* 0x000fd60007ffe0ff */
[----:B------:R-:W-:-:S04]  /*62a0*/  @P1 IADD3 R14, PT, PT, R6, RZ, RZ ;  /* 0x000000ff060e1210 */ /* 0x000fc80007ffe0ff */
[----:B------:R-:W-:Y:S01]  /*62b0*/  @!P6 MOV R6, R14 ;  /* 0x0000000e0006e202 */ /* 0x000fe20000000f00 */
[----:B------:R-:W-:Y:S06]  /*62c0*/  @P0 BRA `(.L_x_789) ;  /* 0xfffffff800780947 */ /* 0x000fec000383ffff */
.L_x_788:
[----:B------:R-:W-:-:S13]  /*62d0*/  ISETP.NE.AND P0, PT, R7, RZ, PT ;  /* 0x000000ff0700720c */ /* 0x000fda0003f05270 */
[----:B------:R-:W-:Y:S05]  /*62e0*/  @!P0 BRA `(.L_x_769) ;  /* 0x00000004007c8947 */ /* 0x000fea0003800000 */
[----:B------:R-:W-:Y:S02]  /*62f0*/  ISETP.GE.U32.AND P0, PT, R7, 0x4, PT ;  /* 0x000000040700780c */ /* 0x000fe40003f06070 */
[----:B------:R-:W-:-:S04]  /*6300*/  LOP3.LUT R9, R4, 0x3, RZ, 0xc0, !PT ;  /* 0x0000000304097812 */ /* 0x000fc800078ec0ff */
[----:B------:R-:W-:-:S07]  /*6310*/  ISETP.NE.AND P4, PT, R9, RZ, PT ;  /* 0x000000ff0900720c */ /* 0x000fce0003f85270 */
[----:B------:R-:W-:Y:S06]  /*6320*/  @!P0 BRA `(.L_x_790) ;  /* 0x0000000000b88947 */ /* 0x000fec0003800000 */
[----:B------:R-:W2:Y:S01]  /*6330*/  LDCU UR4, c[0x0][0x3e0] ;  /* 0x00007c00ff0477ac */ /* 0x000ea20008000800 */
[----:B------:R-:W-:-:S05]  /*6340*/  IMAD R14, R5, R8, R19 ;  /* 0x00000008050e7224 */ /* 0x000fca00078e0213 */
[----:B------:R-:W-:-:S05]  /*6350*/  IADD3 R16, PT, PT, R5, R14, RZ ;  /* 0x0000000e05107210 */ /* 0x000fca0007ffe0ff */
[----:B------:R-:W-:-:S05]  /*6360*/  IMAD.IADD R18, R5, 0x1, R16 ;  /* 0x0000000105127824 */ /* 0x000fca00078e0210 */
[----:B------:R-:W-:Y:S02]  /*6370*/  IADD3 R7, PT, PT, R5, R18, RZ ;  /* 0x0000001205077210 */ /* 0x000fe40007ffe0ff */
[----:B--2---:R-:W-:Y:S02]  /*6380*/  ISETP.GE.AND P0, PT, R14, UR4, PT ;  /* 0x000000040e007c0c */ /* 0x004fe4000bf06270 */
[----:B------:R-:W-:Y:S02]  /*6390*/  ISETP.GE.AND P1, PT, R16, UR4, PT ;  /* 0x0000000410007c0c */ /* 0x000fe4000bf26270 */
[----:B------:R-:W-:Y:S02]  /*63a0*/  ISETP.LT.OR P0, PT, R14, RZ, P0 ;  /* 0x000000ff0e00720c */ /* 0x000fe40000701670 */
[----:B------:R-:W-:Y:S02]  /*63b0*/  ISETP.LT.OR P1, PT, R16, RZ, P1 ;  /* 0x000000ff1000720c */ /* 0x000fe40000f21670 */
[----:B------:R-:W-:-:S02]  /*63c0*/  ISETP.GE.AND P2, PT, R18, UR4, PT ;  /* 0x0000000412007c0c */ /* 0x000fc4000bf46270 */
[C---:B------:R-:W-:Y:S02]  /*63d0*/  ISETP.GE.AND P3, PT, R7.reuse, UR4, PT ;  /* 0x0000000407007c0c */ /* 0x040fe4000bf66270 */
[----:B------:R-:W-:Y:S02]  /*63e0*/  ISETP.LT.OR P2, PT, R18, RZ, P2 ;  /* 0x000000ff1200720c */ /* 0x000fe40001741670 */
[----:B------:R-:W-:-:S03]  /*63f0*/  ISETP.LT.OR P3, PT, R7, RZ, P3 ;  /* 0x000000ff0700720c */ /* 0x000fc60001f61670 */
[----:B------:R-:W2:Y:S08]  /*6400*/  @!P0 LDC.64 R10, c[0x0][0x380] ;  /* 0x0000e000ff0a8b82 */ /* 0x000eb00000000a00 */
[----:B------:R-:W3:Y:S01]  /*6410*/  @!P1 LDC.64 R12, c[0x0][0x380] ;  /* 0x0000e000ff0c9b82 */ /* 0x000ee20000000a00 */
[----:B--2---:R-:W-:-:S07]  /*6420*/  @!P0 IMAD.WIDE.U32 R14, R14, 0x4, R10 ;  /* 0x000000040e0e8825 */ /* 0x004fce00078e000a */
[----:B------:R-:W2:Y:S01]  /*6430*/  @!P2 LDC.64 R10, c[0x0][0x380] ;  /* 0x0000e000ff0aab82 */ /* 0x000ea20000000a00 */
[----:B------:R-:W4:Y:S01]  /*6440*/  @!P0 LDG.E R14, desc[UR12][R14.64] ;  /* 0x0000000c0e0e8981 */ /* 0x000f22000c1e1900 */
[----:B---3--:R-:W-:-:S06]  /*6450*/  @!P1 IMAD.WIDE.U32 R16, R16, 0x4, R12 ;  /* 0x0000000410109825 */ /* 0x008fcc00078e000c */
[----:B------:R-:W3:Y:S01]  /*6460*/  @!P3 LDC.64 R12, c[0x0][0x380] ;  /* 0x0000e000ff0cbb82 */ /* 0x000ee20000000a00 */
[----:B------:R-:W5:Y:S01]  /*6470*/  @!P1 LDG.E R16, desc[UR12][R16.64] ;  /* 0x0000000c10109981 */ /* 0x000f62000c1e1900 */
[----:B--2---:R-:W-:-:S06]  /*6480*/  @!P2 IMAD.WIDE.U32 R10, R18, 0x4, R10 ;  /* 0x00000004120aa825 */ /* 0x004fcc00078e000a */
[----:B------:R-:W2:Y:S01]  /*6490*/  @!P2 LDG.E R10, desc[UR12][R10.64] ;  /* 0x0000000c0a0aa981 */ /* 0x000ea2000c1e1900 */
[----:B---3--:R-:W-:-:S06]  /*64a0*/  @!P3 IMAD.WIDE.U32 R12, R7, 0x4, R12 ;  /* 0x00000004070cb825 */ /* 0x008fcc00078e000c */
[----:B------:R-:W3:Y:S01]  /*64b0*/  @!P3 LDG.E R12, desc[UR12][R12.64] ;  /* 0x0000000c0c0cb981 */ /* 0x000ee2000c1e1900 */
[----:B------:R-:W-:Y:S01]  /*64c0*/  IADD3 R8, PT, PT, R8, 0x4, RZ ;  /* 0x0000000408087810 */ /* 0x000fe20007ffe0ff */
[----:B----4-:R-:W-:-:S05]  /*64d0*/  @!P0 FADD R7, -R3, R14 ;  /* 0x0000000e03078221 */ /* 0x010fca0000000100 */
[----:B------:R-:W-:Y:S01]  /*64e0*/  FSETP.GEU.AND P6, PT, |R7|, 9.9999997171806853657e-10, !P0 ;  /* 0x3089705f0700780b */ /* 0x000fe200047ce200 */
[----:B------:R-:W-:Y:S02]  /*64f0*/  @!P0 VIADD R7, R6, 0x1 ;  /* 0x0000000106078836 */ /* 0x000fe40000000000 */
[----:B-----5:R-:W-:-:S05]  /*6500*/  @!P1 FADD R18, -R3, R16 ;  /* 0x0000001003129221 */ /* 0x020fca0000000100 */
[----:B------:R-:W-:-:S05]  /*6510*/  FSETP.GEU.AND P5, PT, |R18|, 9.9999997171806853657e-10, !P1 ;  /* 0x3089705f1200780b */ /* 0x000fca0004fae200 */
[----:B------:R-:W-:-:S05]  /*6520*/  @P6 IADD3 R7, PT, PT, R6, RZ, RZ ;  /* 0x000000ff06076210 */ /* 0x000fca0007ffe0ff */
[----:B------:R-:W-:Y:S02]  /*6530*/  @!P0 IMAD.MOV.U32 R6, RZ, RZ, R7 ;  /* 0x000000ffff068224 */ /* 0x000fe400078e0007 */
[----:B--2---:R-:W-:-:S03]  /*6540*/  @!P2 FADD R14, -R3, R10 ;  /* 0x0000000a030ea221 */ /* 0x004fc60000000100 */
[----:B------:R-:W-:Y:S01]  /*6550*/  @!P1 IADD3 R7, PT, PT, R6, 0x1, RZ ;  /* 0x0000000106079810 */ /* 0x000fe20007ffe0ff */
[----:B------:R-:W-:Y:S01]  /*6560*/  @P5 IMAD.MOV R7, RZ, RZ, R6 ;  /* 0x000000ffff075224 */ /* 0x000fe200078e0206 */
[----:B------:R-:W-:Y:S01]  /*6570*/  FSETP.GEU.AND P0, PT, |R14|, 9.9999997171806853657e-10, !P2 ;  /* 0x3089705f0e00780b */ /* 0x000fe2000570e200 */
[----:B---3--:R-:W-:-:S03]  /*6580*/  @!P3 FADD R12, -R3, R12 ;  /* 0x0000000c030cb221 */ /* 0x008fc60000000100 */
[----:B------:R-:W-:Y:S02]  /*6590*/  @!P1 MOV R6, R7 ;  /* 0x0000000700069202 */ /* 0x000fe40000000f00 */
[----:B------:R-:W-:-:S03]  /*65a0*/  FSETP.GEU.AND P1, PT, |R12|, 9.9999997171806853657e-10, !P3 ;  /* 0x3089705f0c00780b */ /* 0x000fc60005f2e200 */
[----:B------:R-:W-:-:S04]  /*65b0*/  @!P2 VIADD R7, R6, 0x1 ;  /* 0x000000010607a836 */ /* 0x000fc80000000000 */
[----:B------:R-:W-:-:S05]  /*65c0*/  @P0 IADD3 R7, PT, PT, R6, RZ, RZ ;  /* 0x000000ff06070210 */ /* 0x000fca0007ffe0ff */
[----:B------:R-:W-:-:S05]  /*65d0*/  @!P2 IMAD.MOV.U32 R6, RZ, RZ, R7 ;  /* 0x000000ffff06a224 */ /* 0x000fca00078e0007 */
[----:B------:R-:W-:Y:S01]  /*65e0*/  @!P3 IADD3 R7, PT, PT, R6, 0x1, RZ ;  /* 0x000000010607b810 */ /* 0x000fe20007ffe0ff */
[----:B------:R-:W-:-:S04]  /*65f0*/  @P1 IMAD.MOV R7, RZ, RZ, R6 ;  /* 0x000000ffff071224 */ /* 0x000fc800078e0206 */
[----:B------:R-:W-:-:S07]  /*6600*/  @!P3 IMAD.MOV.U32 R6, RZ, RZ, R7 ;  /* 0x000000ffff06b224 */ /* 0x000fce00078e0007 */
.L_x_790:
[----:B------:R-:W-:Y:S05]  /*6610*/  @!P4 BRA `(.L_x_769) ;  /* 0x0000000000b0c947 */ /* 0x000fea0003800000 */
[----:B------:R-:W-:Y:S02]  /*6620*/  ISETP.NE.AND P0, PT, R9, 0x1, PT ;  /* 0x000000010900780c */ /* 0x000fe40003f05270 */
[----:B------:R-:W-:-:S04]  /*6630*/  LOP3.LUT R4, R4, 0x1, RZ, 0xc0, !PT ;  /* 0x0000000104047812 */ /* 0x000fc800078ec0ff */
[----:B------:R-:W-:-:S07]  /*6640*/  ISETP.NE.U32.AND P2, PT, R4, 0x1, PT ;  /* 0x000000010400780c */ /* 0x000fce0003f45070 */
[----:B------:R-:W-:Y:S06]  /*6650*/  @!P0 BRA `(.L_x_791) ;  /* 0x0000000000608947 */ /* 0x000fec0003800000 */
[----:B------:R-:W2:Y:S01]  /*6660*/  LDCU UR4, c[0x0][0x3e0] ;  /* 0x00007c00ff0477ac */ /* 0x000ea20008000800 */
[----:B------:R-:W-:-:S05]  /*6670*/  IMAD R4, R5, R8, R19 ;  /* 0x0000000805047224 */ /* 0x000fca00078e0213 */
[----:B------:R-:W-:Y:S02]  /*6680*/  IADD3 R7, PT, PT, R5, R4, RZ ;  /* 0x0000000405077210 */ /* 0x000fe40007ffe0ff */
[C---:B--2---:R-:W-:Y:S02]  /*6690*/  ISETP.GE.AND P0, PT, R4.reuse, UR4, PT ;  /* 0x0000000404007c0c */ /* 0x044fe4000bf06270 */
[C---:B------:R-:W-:Y:S02]  /*66a0*/  ISETP.GE.AND P1, PT, R7.reuse, UR4, PT ;  /* 0x0000000407007c0c */ /* 0x040fe4000bf26270 */
[----:B------:R-:W-:Y:S02]  /*66b0*/  ISETP.LT.OR P0, PT, R4, RZ, P0 ;  /* 0x000000ff0400720c */ /* 0x000fe40000701670 */
[----:B------:R-:W-:-:S11]  /*66c0*/  ISETP.LT.OR P1, PT, R7, RZ, P1 ;  /* 0x000000ff0700720c */ /* 0x000fd60000f21670 */
[----:B------:R-:W2:Y:S08]  /*66d0*/  @!P0 LDC.64 R10, c[0x0][0x380] ;  /* 0x0000e000ff0a8b82 */ /* 0x000eb00000000a00 */
[----:B------:R-:W3:Y:S01]  /*66e0*/  @!P1 LDC.64 R12, c[0x0][0x380] ;  /* 0x0000e000ff0c9b82 */ /* 0x000ee20000000a00 */
[----:B--2---:R-:W-:-:S06]  /*66f0*/  @!P0 IMAD.WIDE.U32 R10, R4, 0x4, R10 ;  /* 0x00000004040a8825 */ /* 0x004fcc00078e000a */
[----:B------:R-:W2:Y:S01]  /*6700*/  @!P0 LDG.E R10, desc[UR12][R10.64] ;  /* 0x0000000c0a0a8981 */ /* 0x000ea2000c1e1900 */
[----:B---3--:R-:W-:-:S06]  /*6710*/  @!P1 IMAD.WIDE.U32 R12, R7, 0x4, R12 ;  /* 0x00000004070c9825 */ /* 0x008fcc00078e000c */
[----:B------:R-:W3:Y:S01]  /*6720*/  @!P1 LDG.E R12, desc[UR12][R12.64] ;  /* 0x0000000c0c0c9981 */ /* 0x000ee2000c1e1900 */
[----:B------:R-:W-:Y:S01]  /*6730*/  IADD3 R8, PT, PT, R8, 0x2, RZ ;  /* 0x0000000208087810 */ /* 0x000fe20007ffe0ff */
[----:B--2---:R-:W-:-:S05]  /*6740*/  @!P0 FADD R4, -R3, R10 ;  /* 0x0000000a03048221 */ /* 0x004fca0000000100 */
[----:B------:R-:W-:Y:S01]  /*6750*/  FSETP.GEU.AND P3, PT, |R4|, 9.9999997171806853657e-10, !P0 ;  /* 0x3089705f0400780b */ /* 0x000fe2000476e200 */
[----:B------:R-:W-:Y:S02]  /*6760*/  @!P0 VIADD R4, R6, 0x1 ;  /* 0x0000000106048836 */ /* 0x000fe40000000000 */
[----:B---3--:R-:W-:-:S05]  /*6770*/  @!P1 FADD R7, -R3, R12 ;  /* 0x0000000c03079221 */ /* 0x008fca0000000100 */
[----:B------:R-:W-:-:S05]  /*6780*/  FSETP.GEU.AND P4, PT, |R7|, 9.9999997171806853657e-10, !P1 ;  /* 0x3089705f0700780b */ /* 0x000fca0004f8e200 */
[----:B------:R-:W-:-:S05]  /*6790*/  @P3 IADD3 R4, PT, PT, R6, RZ, RZ ;  /* 0x000000ff06043210 */ /* 0x000fca0007ffe0ff */
[----:B------:R-:W-:-:S05]  /*67a0*/  @!P0 IMAD.MOV.U32 R6, RZ, RZ, R4 ;  /* 0x000000ffff068224 */ /* 0x000fca00078e0004 */
[----:B------:R-:W-:Y:S01]  /*67b0*/  @!P1 IADD3 R4, PT, PT, R6, 0x1, RZ ;  /* 0x0000000106049810 */ /* 0x000fe20007ffe0ff */
[----:B------:R-:W-:-:S04]  /*67c0*/  @P4 IMAD.MOV R4, RZ, RZ, R6 ;  /* 0x000000ffff044224 */ /* 0x000fc800078e0206 */
[----:B------:R-:W-:-:S07]  /*67d0*/  @!P1 IMAD.MOV.U32 R6, RZ, RZ, R4 ;  /* 0x000000ffff069224 */ /* 0x000fce00078e0004 */
.L_x_791:
[----:B------:R-:W-:Y:S05]  /*67e0*/  @P2 BRA `(.L_x_769) ;  /* 0x00000000003c2947 */ /* 0x000fea0003800000 */
[----:B------:R-:W2:Y:S01]  /*67f0*/  LDCU UR4, c[0x0][0x3e0] ;  /* 0x00007c00ff0477ac */ /* 0x000ea20008000800 */
[----:B------:R-:W-:Y:S01]  /*6800*/  IMAD R19, R5, R8, R19 ;  /* 0x0000000805137224 */ /* 0x000fe200078e0213 */
[----:B------:R-:W-:Y:S04]  /*6810*/  BSSY.RECONVERGENT B0, `(.L_x_769) ;  /* 0x000000c000007945 */ /* 0x000fe80003800200 */
[----:B--2---:R-:W-:-:S04]  /*6820*/  ISETP.GE.AND P0, PT, R19, UR4, PT ;  /* 0x0000000413007c0c */ /* 0x004fc8000bf06270 */
[----:B------:R-:W-:-:S13]  /*6830*/  ISETP.LT.OR P0, PT, R19, RZ, P0 ;  /* 0x000000ff1300720c */ /* 0x000fda0000701670 */
[----:B------:R-:W-:Y:S05]  /*6840*/  @P0 BRA `(.L_x_792) ;  /* 0x0000000000200947 */ /* 0x000fea0003800000 */
[----:B------:R-:W2:Y:S02]  /*6850*/  LDC.64 R4, c[0x0][0x380] ;  /* 0x0000e000ff047b82 */ /* 0x000ea40000000a00 */
[----:B--2---:R-:W-:-:S06]  /*6860*/  IMAD.WIDE.U32 R4, R19, 0x4, R4 ;  /* 0x0000000413047825 */ /* 0x004fcc00078e0004 */
[----:B------:R-:W2:Y:S02]  /*6870*/  LDG.E R4, desc[UR12][R4.64] ;  /* 0x0000000c04047981 */ /* 0x000ea4000c1e1900 */
[----:B--2---:R-:W-:-:S05]  /*6880*/  FADD R3, -R3, R4 ;  /* 0x0000000403037221 */ /* 0x004fca0000000100 */
[----:B------:R-:W-:Y:S02]  /*6890*/  FSETP.GEU.AND P0, PT, |R3|, 9.9999997171806853657e-10, PT ;  /* 0x3089705f0300780b */ /* 0x000fe40003f0e200 */
[----:B------:R-:W-:-:S11]  /*68a0*/  IADD3 R3, PT, PT, R6, 0x1, RZ ;  /* 0x0000000106037810 */ /* 0x000fd60007ffe0ff */
[----:B------:R-:W-:-:S05]  /*68b0*/  @P0 IMAD.MOV R3, RZ, RZ, R6 ;  /* 0x000000ffff030224 */ /* 0x000fca00078e0206 */
[----:B------:R-:W-:-:S07]  /*68c0*/  MOV R6, R3 ;  /* 0x0000000300067202 */ /* 0x000fce0000000f00 */
.L_x_792:
[----:B------:R-:W-:Y:S05]  /*68d0*/  BSYNC.RECONVERGENT B0 ;  /* 0x0000000000007941 */ /* 0x000fea0003800200 */
.L_x_769:
[----:B------:R-:W-:-:S13]  /*68e0*/  ISETP.GE.AND P0, PT, R6, 0x1, PT ;  /* 0x000000010600780c */ /* 0x000fda0003f06270 */
[----:B------:R-:W-:Y:S05]  /*68f0*/  @!P0 BRA `(.L_x_793) ;  /* 0x0000000000488947 */ /* 0x000fea0003800000 */
[----:B------:R-:W-:Y:S01]  /*6900*/  I2FP.F32.U32 R6, R6 ;  /* 0x0000000600067245 */ /* 0x000fe20000201000 */
[----:B------:R-:W-:Y:S03]  /*6910*/  BSSY.RECONVERGENT B0, `(.L_x_794) ;  /* 0x000000c000007945 */ /* 0x000fe60003800200 */
[----:B------:R-:W2:Y:S08]  /*6920*/  MUFU.RCP R3, R6 ;  /* 0x0000000600037308 */ /* 0x000eb00000001000 */
[----:B-----5:R-:W3:Y:S01]  /*6930*/  FCHK P0, R0, R6 ;  /* 0x0000000600007302 */ /* 0x020ee20000000000 */
[----:B--2---:R-:W-:-:S04]  /*6940*/  FFMA R4, -R6, R3, 1 ;  /* 0x3f80000006047423 */ /* 0x004fc80000000103 */
[----:B------:R-:W-:-:S04]  /*6950*/  FFMA R3, R3, R4, R3 ;  /* 0x0000000403037223 */ /* 0x000fc80000000003 */
[----:B------:R-:W-:-:S04]  /*6960*/  FFMA R4, R0, R3, RZ ;  /* 0x0000000300047223 */ /* 0x000fc800000000ff */
[----:B------:R-:W-:-:S04]  /*6970*/  FFMA R5, -R6, R4, R0 ;  /* 0x0000000406057223 */ /* 0x000fc80000000100 */
[----:B------:R-:W-:Y:S01]  /*6980*/  FFMA R3, R3, R5, R4 ;  /* 0x0000000503037223 */ /* 0x000fe20000000004 */
[----:B---3--:R-:W-:Y:S06]  /*6990*/  @!P0 BRA `(.L_x_795) ;  /* 0x00000000000c8947 */ /* 0x008fec0003800000 */
[----:B------:R-:W-:-:S07]  /*69a0*/  MOV R4, 0x69c0 ;  /* 0x000069c000047802 */ /* 0x000fce0000000f00 */
[----:B01----:R-:W-:Y:S05]  /*69b0*/  CALL.REL.NOINC `($__internal_7_$__cuda_sm3x_div_rn_noftz_f32_slowpath) ;  /* 0x00000000003c7944 */ /* 0x003fea0003c00000 */
[----:B------:R-:W-:-:S07]  /*69c0*/  IMAD.MOV.U32 R3, RZ, RZ, R0 ;  /* 0x000000ffff037224 */ /* 0x000fce00078e0000 */
.L_x_795:
[----:B------:R-:W-:Y:S05]  /*69d0*/  BSYNC.RECONVERGENT B0 ;  /* 0x0000000000007941 */ /* 0x000fea0003800200 */
.L_x_794:
[----:B------:R-:W2:Y:S02]  /*69e0*/  LDC.64 R4, c[0x0][0x398] ;  /* 0x0000e600ff047b82 */ /* 0x000ea40000000a00 */
[----:B--2---:R-:W-:-:S05]  /*69f0*/  IMAD.WIDE R4, R2, 0x4, R4 ;  /* 0x0000000402047825 */ /* 0x004fca00078e0204 */
[----:B------:R-:W-:Y:S01]  /*6a00*/  STG.E desc[UR12][R4.64], R3 ;  /* 0x0000000304007986 */ /* 0x000fe2000c10190c */
[----:B------:R-:W-:Y:S05]  /*6a10*/  EXIT ;  /* 0x000000000000794d */ /* 0x000fea0003800000 */
.L_x_793:
[----:B------:R-:W2:Y:S02]  /*6a20*/  LDC.64 R4, c[0x0][0x398] ;  /* 0x0000e600ff047b82 */ /* 0x000ea40000000a00 */
[----:B--2---:R-:W-:-:S05]  /*6a30*/  IMAD.WIDE R4, R2, 0x4, R4 ;  /* 0x0000000402047825 */ /* 0x004fca00078e0204 */
[----:B------:R-:W-:Y:S01]  /*6a40*/  STG.E desc[UR12][R4.64], RZ ;  /* 0x000000ff04007986 */ /* 0x000fe2000c10190c */
[----:B------:R-:W-:Y:S05]  /*6a50*/  EXIT ;  /* 0x000000000000794d */ /* 0x000fea0003800000 */
.L_x_754:
[----:B------:R-:W3:Y:S01]  /*6a60*/  LDC.64 R4, c[0x0][0x398] ;  /* 0x0000e600ff047b82 */ /* 0x000ee20000000a00 */
[----:B------:R-:W-:Y:S01]  /*6a70*/  MOV R3, 0x7fc00000 ;  /* 0x7fc0000000037802 */ /* 0x000fe20000000f00 */
[----:B---3--:R-:W-:-:S05]  /*6a80*/  IMAD.WIDE R4, R2, 0x4, R4 ;  /* 0x0000000402047825 */ /* 0x008fca00078e0204 */
[----:B------:R-:W-:Y:S01]  /*6a90*/  STG.E desc[UR12][R4.64], R3 ;  /* 0x0000000304007986 */ /* 0x000fe2000c10190c */
[----:B------:R-:W-:Y:S05]  /*6aa0*/  EXIT ;  /* 0x000000000000794d */ /* 0x000fea0003800000 */
        .weak           $__internal_7_$__cuda_sm3x_div_rn_noftz_f32_slowpath
        .type           $__internal_7_$__cuda_sm3x_div_rn_noftz_f32_slowpath,@function
        .size           $__internal_7_$__cuda_sm3x_div_rn_noftz_f32_slowpath,(.L_x_1116 - $__internal_7_$__cuda_sm3x_div_rn_noftz_f32_slowpath)
$__internal_7_$__cuda_sm3x_div_rn_noftz_f32_slowpath:
[----:B------:R-:W-:Y:S01]  /*6ab0*/  SHF.R.U32.HI R5, RZ, 0x17, R6 ;  /* 0x00000017ff057819 */ /* 0x000fe20000011606 */
[----:B------:R-:W-:Y:S01]  /*6ac0*/  BSSY.RECONVERGENT B1, `(.L_x_796) ;  /* 0x0000064000017945 */ /* 0x000fe20003800200 */
[--C-:B------:R-:W-:Y:S02]  /*6ad0*/  SHF.R.U32.HI R3, RZ, 0x17, R0.reuse ;  /* 0x00000017ff037819 */ /* 0x100fe40000011600 */
[----:B------:R-:W-:Y:S01]  /*6ae0*/  LOP3.LUT R13, R5, 0xff, RZ, 0xc0, !PT ;  /* 0x000000ff050d7812 */ /* 0x000fe200078ec0ff */
[----:B------:R-:W-:Y:S01]  /*6af0*/  IMAD.MOV.U32 R5, RZ, RZ, R0 ;  /* 0x000000ffff057224 */ /* 0x000fe200078e0000 */
[----:B------:R-:W-:-:S03]  /*6b00*/  LOP3.LUT R10, R3, 0xff, RZ, 0xc0, !PT ;  /* 0x000000ff030a7812 */ /* 0x000fc600078ec0ff */
[----:B------:R-:W-:Y:S01]  /*6b10*/  VIADD R9, R13, 0xffffffff ;  /* 0xffffffff0d097836 */ /* 0x000fe20000000000 */
[----:B------:R-:W-:-:S04]  /*6b20*/  IADD3 R8, PT, PT, R10, -0x1, RZ ;  /* 0xffffffff0a087810 */ /* 0x000fc80007ffe0ff */
[----:B------:R-:W-:-:S04]  /*6b30*/  ISETP.GT.U32.AND P0, PT, R9, 0xfd, PT ;  /* 0x000000fd0900780c */ /* 0x000fc80003f04070 */
[----:B------:R-:W-:-:S13]  /*6b40*/  ISETP.GT.U32.OR P0, PT, R8, 0xfd, P0 ;  /* 0x000000fd0800780c */ /* 0x000fda0000704470 */
[----:B------:R-:W-:Y:S01]  /*6b50*/  @!P0 MOV R7, RZ ;  /* 0x000000ff00078202 */ /* 0x000fe20000000f00 */
[----:B------:R-:W-:Y:S06]  /*6b60*/  @!P0 BRA `(.L_x_797) ;  /* 0x0000000000608947 */ /* 0x000fec0003800000 */
[----:B------:R-:W-:Y:S01]  /*6b70*/  FSETP.GTU.FTZ.AND P0, PT, |R0|, +INF , PT ;  /* 0x7f8000000000780b */ /* 0x000fe20003f1c200 */
[----:B------:R-:W-:Y:S01]  /*6b80*/  IMAD.MOV.U32 R3, RZ, RZ, R6 ;  /* 0x000000ffff037224 */ /* 0x000fe200078e0006 */
        /* <DEDUP_REMOVED lines=20> */
[----:B------:R-:W-:Y:S02]  /*6cd0*/  @!P1 FFMA R6, R3, 1.84467440737095516160e+19, RZ ;  /* 0x5f80000003069823 */ /* 0x000fe400000000ff */
[----:B------:R-:W-:-:S07]  /*6ce0*/  @!P1 IADD3 R7, PT, PT, R7, 0x40, RZ ;  /* 0x0000004007079810 */ /* 0x000fce0007ffe0ff */
.L_x_797:
[----:B------:R-:W-:Y:S01]  /*6cf0*/  LEA R3, R13, 0xc0800000, 0x17 ;  /* 0xc08000000d037811 */ /* 0x000fe200078eb8ff */
[----:B------:R-:W-:Y:S04]  /*6d00*/  BSSY.RECONVERGENT B2, `(.L_x_802) ;  /* 0x0000036000027945 */ /* 0x000fe80003800200 */
[----:B------:R-:W-:Y:S01]  /*6d10*/  IMAD.IADD R3, R6, 0x1, -R3 ;  /* 0x0000000106037824 */ /* 0x000fe200078e0a03 */
[----:B------:R-:W-:-:S03]  /*6d20*/  IADD3 R6, PT, PT, R10, -0x7f, RZ ;  /* 0xffffff810a067810 */ /* 0x000fc60007ffe0ff */
[----:B------:R-:W0:Y:S01]  /*6d30*/  MUFU.RCP R8, R3 ;  /* 0x0000000300087308 */ /* 0x000e220000001000 */
[----:B------:R-:W-:Y:S01]  /*6d40*/  FADD.FTZ R9, -R3, -RZ ;  /* 0x800000ff03097221 */ /* 0x000fe20000010100 */
[C---:B------:R-:W-:Y:S01]  /*6d50*/  IMAD R0, R6.reuse, -0x800000, R5 ;  /* 0xff80000006007824 */ /* 0x040fe200078e0205 */
[----:B------:R-:W-:-:S05]  /*6d60*/  IADD3 R6, PT, PT, R6, 0x7f, -R13 ;  /* 0x0000007f06067810 */ /* 0x000fca0007ffe80d */
[----:B------:R-:W-:Y:S02]  /*6d70*/  IMAD.IADD R6, R6, 0x1, R7 ;  /* 0x0000000106067824 */ /* 0x000fe400078e0207 */
        /* <DEDUP_REMOVED lines=8> */
[----:B------:R-:W-:-:S04]  /*6e00*/  LOP3.LUT R3, R3, 0xff, RZ, 0xc0, !PT ;  /* 0x000000ff03037812 */ /* 0x000fc800078ec0ff */
[----:B------:R-:W-:-:S05]  /*6e10*/  IADD3 R7, PT, PT, R3, R6, RZ ;  /* 0x0000000603077210 */ /* 0x000fca0007ffe0ff */
        /* <DEDUP_REMOVED lines=11> */
[CCC-:B------:R-:W-:Y:S01]  /*6ed0*/  FFMA.RM R6, R10.reuse, R8.reuse, R11.reuse ;  /* 0x000000080a067223 */ /* 0x1c0fe2000000400b */
        /* <DEDUP_REMOVED lines=16> */
[----:B------:R-:W-:-:S04]  /*6fe0*/  LOP3.LUT R3, R3, R6, RZ, 0xc0, !PT ;  /* 0x0000000603037212 */ /* 0x000fc800078ec0ff */
[----:B------:R-:W-:-:S04]  /*6ff0*/  IADD3 R3, PT, PT, R8, R3, RZ ;  /* 0x0000000308037210 */ /* 0x000fc80007ffe0ff */
[----:B------:R-:W-:Y:S01]  /*7000*/  LOP3.LUT R0, R3, R0, RZ, 0xfc, !PT ;  /* 0x0000000003007212 */ /* 0x000fe200078efcff */
[----:B------:R-:W-:Y:S06]  /*7010*/  BRA `(.L_x_805) ;  /* 0x0000000000107947 */ /* 0x000fec0003800000 */
.L_x_804:
[----:B------:R-:W-:-:S04]  /*7020*/  LOP3.LUT R0, R0, 0x80000000, RZ, 0xc0, !PT ;  /* 0x8000000000007812 */ /* 0x000fc800078ec0ff */
[----:B------:R-:W-:Y:S01]  /*7030*/  LOP3.LUT R0, R0, 0x7f800000, RZ, 0xfc, !PT ;  /* 0x7f80000000007812 */ /* 0x000fe200078efcff */
[----:B------:R-:W-:Y:S06]  /*7040*/  BRA `(.L_x_805) ;  /* 0x0000000000047947 */ /* 0x000fec0003800000 */
.L_x_803:
[----:B------:R-:W-:-:S07]  /*7050*/  IMAD R0, R6, 0x800000, R0 ;  /* 0x0080000006007824 */ /* 0x000fce00078e0200 */
.L_x_805:
[----:B------:R-:W-:Y:S05]  /*7060*/  BSYNC.RECONVERGENT B2 ;  /* 0x0000000000027941 */ /* 0x000fea0003800200 */
.L_x_802:
[----:B------:R-:W-:Y:S05]  /*7070*/  BRA `(.L_x_806) ;  /* 0x0000000000207947 */ /* 0x000fea0003800000 */
.L_x_801:
[----:B------:R-:W-:-:S04]  /*7080*/  LOP3.LUT R0, R6, 0x80000000, R5, 0x48, !PT ;  /* 0x8000000006007812 */ /* 0x000fc800078e4805 */
[----:B------:R-:W-:Y:S01]  /*7090*/  LOP3.LUT R0, R0, 0x7f800000, RZ, 0xfc, !PT ;  /* 0x7f80000000007812 */ /* 0x000fe200078efcff */
[----:B------:R-:W-:Y:S06]  /*70a0*/  BRA `(.L_x_806) ;  /* 0x0000000000147947 */ /* 0x000fec0003800000 */
.L_x_800:
[----:B------:R-:W-:Y:S01]  /*70b0*/  LOP3.LUT R0, R6, 0x80000000, R5, 0x48, !PT ;  /* 0x8000000006007812 */ /* 0x000fe200078e4805 */
[----:B------:R-:W-:Y:S06]  /*70c0*/  BRA `(.L_x_806) ;  /* 0x00000000000c7947 */ /* 0x000fec0003800000 */
.L_x_799:
[----:B------:R-:W0:Y:S01]  /*70d0*/  MUFU.RSQ R0, -QNAN ;  /* 0xffc0000000007908 */ /* 0x000e220000001400 */
[----:B------:R-:W-:Y:S05]  /*70e0*/  BRA `(.L_x_806) ;  /* 0x0000000000047947 */ /* 0x000fea0003800000 */
.L_x_798:
[----:B------:R-:W-:-:S07]  /*70f0*/  FADD.FTZ R0, R0, R3 ;  /* 0x0000000300007221 */ /* 0x000fce0000010000 */
.L_x_806:
[----:B------:R-:W-:Y:S05]  /*7100*/  BSYNC.RECONVERGENT B1 ;  /* 0x0000000000017941 */ /* 0x000fea0003800200 */
.L_x_796:
[----:B------:R-:W-:-:S04]  /*7110*/  HFMA2 R5, -RZ, RZ, 0, 0 ;  /* 0x00000000ff057431 */ /* 0x000fc800000001ff */
[----:B0-----:R-:W-:Y:S05]  /*7120*/  RET.REL.NODEC R4 `(max_backward_kernel) ;  /* 0xffffff8c04b47950 */ /* 0x001fea0003c3ffff */
.L_x_807:
        /* <DEDUP_REMOVED lines=13> */
.L_x_1116:


//--------------------- .text.log_softmax_kernel  --------------------------
	.section	.text.log_softmax_kernel,"ax",@progbits
	.align	128
        .global         log_softmax_kernel
        .type           log_softmax_kernel,@function
        .size           log_softmax_kernel,(.L_x_1153 - log_softmax_kernel)
        .other          log_softmax_kernel,@"STO_CUDA_ENTRY STV_DEFAULT"
log_softmax_kernel:
.text.log_softmax_kernel:
        /* <DEDUP_REMOVED lines=8> */
[----:B------:R-:W0:Y:S01]  /*0080*/  LDCU UR4, c[0x0][0x3bc] ;  /* 0x00007780ff0477ac */ /* 0x000e220008000800 */
[----:B------:R-:W1:Y:S01]  /*0090*/  LDCU.64 UR6, c[0x0][0x358] ;  /* 0x00006b00ff0677ac */ /* 0x000e620008000a00 */
[----:B0-----:R-:W-:-:S09]  /*00a0*/  UISETP.NE.AND UP0, UPT, UR4, URZ, UPT ;  /* 0x000000ff0400728c */ /* 0x001fd2000bf05270 */
[----:B-1----:R-:W-:Y:S05]  /*00b0*/  BRA.U UP0, `(.L_x_808) ;  /* 0x0000000100cc7547 */ /* 0x002fea000b800000 */
[----:B------:R-:W0:Y:S08]  /*00c0*/  LDC.64 R4, c[0x0][0x380] ;  /* 0x0000e000ff047b82 */ /* 0x000e300000000a00 */
[----:B------:R-:W1:Y:S01]  /*00d0*/  LDC.64 R6, c[0x0][0x390] ;  /* 0x0000e400ff067b82 */ /* 0x000e620000000a00 */
[----:B0-----:R-:W-:-:S05]  /*00e0*/  IMAD.WIDE R4, R0, 0x4, R4 ;  /* 0x0000000400047825 */ /* 0x001fca00078e0204 */
[----:B------:R-:W2:Y:S04]  /*00f0*/  LDG.E R2, desc[UR6][R4.64] ;  /* 0x0000000604027981 */ /* 0x000ea8000c1e1900 */
[----:B-1----:R-:W2:Y:S01]  /*0100*/  LDG.E R7, desc[UR6][R6.64] ;  /* 0x0000000606077981 */ /* 0x002ea2000c1e1900 */
[----:B------:R-:W0:Y:S03]  /*0110*/  LDC.64 R8, c[0x0][0x398] ;  /* 0x0000e600ff087b82 */ /* 0x000e260000000a00 */
[----:B0-----:R-:W3:Y:S01]  /*0120*/  LDG.E R8, desc[UR6][R8.64] ;  /* 0x0000000608087981 */ /* 0x001ee2000c1e1900 */
[----:B------:R-:W-:Y:S02]  /*0130*/  IMAD.MOV.U32 R3, RZ, RZ, 0x3bbb989d ;  /* 0x3bbb989dff037424 */ /* 0x000fe400078e00ff */
[----:B------:R-:W-:-:S02]  /*0140*/  IMAD.MOV.U32 R10, RZ, RZ, 0x437c0000 ;  /* 0x437c0000ff0a7424 */ /* 0x000fc400078e00ff */
[----:B--2---:R-:W-:-:S04]  /*0150*/  FADD R2, R2, -R7 ;  /* 0x8000000702027221 */ /* 0x004fc80000000000 */
[----:B------:R-:W-:-:S04]  /*0160*/  FFMA.SAT R3, R2, R3, 0.5 ;  /* 0x3f00000002037423 */ /* 0x000fc80000002003 */
[----:B------:R-:W-:-:S04]  /*0170*/  FFMA.RM R3, R3, R10, 12582913 ;  /* 0x4b40000103037423 */ /* 0x000fc8000000400a */
[----:B------:R-:W-:-:S04]  /*0180*/  FADD R11, R3, -12583039 ;  /* 0xcb40007f030b7421 */ /* 0x000fc80000000000 */
[----:B------:R-:W-:-:S04]  /*0190*/  FFMA R11, R2, 1.4426950216293334961, -R11 ;  /* 0x3fb8aa3b020b7823 */ /* 0x000fc8000000080b */
[----:B------:R-:W-:-:S06]  /*01a0*/  FFMA R11, R2, 1.925963033500011079e-08, R11 ;  /* 0x32a57060020b7823 */ /* 0x000fcc000000000b */
[----:B------:R-:W3:Y:S01]  /*01b0*/  MUFU.EX2 R11, R11 ;  /* 0x0000000b000b7308 */ /* 0x000ee20000000800 */
[----:B------:R-:W-:-:S04]  /*01c0*/  IMAD.SHL.U32 R3, R3, 0x800000, RZ ;  /* 0x0080000003037824 */ /* 0x000fc800078e00ff */
[----:B---3--:R-:W-:-:S04]  /*01d0*/  FFMA R3, R3, -R11, R8 ;  /* 0x8000000b03037223 */ /* 0x008fc80000000008 */
[----:B------:R-:W-:-:S04]  /*01e0*/  FADD.RZ R4, R3, 1 ;  /* 0x3f80000003047421 */ /* 0x000fc8000000c000 */
[----:B------:R-:W-:Y:S02]  /*01f0*/  VIADD R4, R4, 0xc0c00000 ;  /* 0xc0c0000004047836 */ /* 0x000fe40000000000 */
[----:B------:R-:W-:-:S03]  /*0200*/  HFMA2 R8, -RZ, RZ, 1.625, 0 ;  /* 0x3e800000ff087431 */ /* 0x000fc600000001ff */
[----:B------:R-:W-:-:S04]  /*0210*/  LOP3.LUT R6, R4, 0xff800000, RZ, 0xc0, !PT ;  /* 0xff80000004067812 */ /* 0x000fc800078ec0ff */
[----:B------:R-:W-:Y:S01]  /*0220*/  IADD3 R5, PT, PT, -R6, 0x40800000, RZ ;  /* 0x4080000006057810 */ /* 0x000fe20007ffe1ff */
[----:B------:R-:W-:-:S04]  /*0230*/  IMAD.IADD R4, R3, 0x1, -R6 ;  /* 0x0000000103047824 */ /* 0x000fc800078e0a06 */
[----:B------:R-:W-:Y:S01]  /*0240*/  FFMA R5, R5, R8, -1 ;  /* 0xbf80000005057423 */ /* 0x000fe20000000008 */
[----:B------:R-:W-:-:S03]  /*0250*/  IMAD.MOV.U32 R8, RZ, RZ, 0x3d39bf78 ;  /* 0x3d39bf78ff087424 */ /* 0x000fc600078e00ff */
[----:B------:R-:W-:-:S04]  /*0260*/  FADD R7, R4, R5 ;  /* 0x0000000504077221 */ /* 0x000fc80000000000 */
[----:B------:R-:W-:-:S04]  /*0270*/  FFMA R4, R7, -R8, 0.10546888411045074463 ;  /* 0x3dd8001207047423 */ /* 0x000fc80000000808 */
[----:B------:R-:W-:-:S04]  /*0280*/  FFMA R4, R7, R4, -0.13229703903198242188 ;  /* 0xbe0778e007047423 */ /* 0x000fc80000000004 */
[----:B------:R-:W-:-:S04]  /*0290*/  FFMA R4, R7, R4, 0.14491446316242218018 ;  /* 0x3e14647507047423 */ /* 0x000fc80000000004 */
[----:B------:R-:W-:-:S04]  /*02a0*/  FFMA R4, R7, R4, -0.16641564667224884033 ;  /* 0xbe2a68dd07047423 */ /* 0x000fc80000000004 */
[----:B------:R-:W-:-:S04]  /*02b0*/  FFMA R4, R7, R4, 0.19988867640495300293 ;  /* 0x3e4caf9e07047423 */ /* 0x000fc80000000004 */
[----:B------:R-:W-:Y:S01]  /*02c0*/  FFMA R4, R7, R4, -0.25000196695327758789 ;  /* 0xbe80004207047423 */ /* 0x000fe20000000004 */
[----:B------:R-:W-:-:S03]  /*02d0*/  ISETP.GE.U32.AND P0, PT, R3, 0x7f800000, PT ;  /* 0x7f8000000300780c */ /* 0x000fc60003f06070 */
[----:B------:R-:W-:Y:S01]  /*02e0*/  FFMA R4, R7, R4, 0.33333510160446166992 ;  /* 0x3eaaaae607047423 */ /* 0x000fe20000000004 */
[----:B------:R-:W-:-:S03]  /*02f0*/  ISETP.GT.AND P1, PT, R3, -0x40800000, P0 ;  /* 0xbf8000000300780c */ /* 0x000fc60000724270 */
[C---:B------:R-:W-:Y:S02]  /*0300*/  FFMA R8, R7.reuse, R4, -0.5 ;  /* 0xbf00000007087423 */ /* 0x040fe40000000004 */
[----:B------:R-:W0:Y:S01]  /*0310*/  LDC.64 R4, c[0x0][0x388] ;  /* 0x0000e200ff047b82 */ /* 0x000e220000000a00 */
[----:B------:R-:W-:Y:S01]  /*0320*/  I2FP.F32.S32 R6, R6 ;  /* 0x0000000600067245 */ /* 0x000fe20000201400 */
[----:B------:R-:W-:-:S04]  /*0330*/  FMUL R8, R7, R8 ;  /* 0x0000000807087220 */ /* 0x000fc80000400000 */
[----:B------:R-:W-:Y:S01]  /*0340*/  FFMA R7, R7, R8, R7 ;  /* 0x0000000807077223 */ /* 0x000fe20000000007 */
[----:B------:R-:W-:Y:S01]  /*0350*/  FMUL R6, R6, 1.1920928955078125e-07 ;  /* 0x3400000006067820 */ /* 0x000fe20000400000 */
[----:B------:R-:W-:-:S03]  /*0360*/  @P0 IMAD.MOV.U32 R8, RZ, RZ, 0x7f800000 ;  /* 0x7f800000ff080424 */ /* 0x000fc600078e00ff */
[----:B------:R-:W-:Y:S01]  /*0370*/  FFMA R7, R6, 0.69314718246459960938, R7 ;  /* 0x3f31721806077823 */ /* 0x000fe20000000007 */
[C---:B------:R-:W-:Y:S01]  /*0380*/  @P1 FFMA R7, R3.reuse, R8, +INF ;  /* 0x7f80000003071423 */ /* 0x040fe20000000008 */
[----:B------:R-:W-:-:S04]  /*0390*/  @P0 FSETP.NEU.AND P1, PT, R3, RZ, PT ;  /* 0x000000ff0300020b */ /* 0x000fc80003f2d000 */
[----:B------:R-:W-:-:S05]  /*03a0*/  @P0 FSEL R7, R7, -RZ, P1 ;  /* 0x800000ff07070208 */ /* 0x000fca0000800000 */
[----:B------:R-:W-:Y:S01]  /*03b0*/  FADD R7, R2, -R7 ;  /* 0x8000000702077221 */ /* 0x000fe20000000000 */
[----:B0-----:R-:W-:-:S05]  /*03c0*/  IMAD.WIDE R4, R0, 0x4, R4 ;  /* 0x0000000400047825 */ /* 0x001fca00078e0204 */
[----:B------:R-:W-:Y:S01]  /*03d0*/  STG.E desc[UR6][R4.64], R7 ;  /* 0x0000000704007986 */ /* 0x000fe2000c101906 */
[----:B------:R-:W-:Y:S05]  /*03e0*/  EXIT ;  /* 0x000000000000794d */ /* 0x000fea0003800000 */
.L_x_808:
[----:B------:R-:W0:Y:S02]  /*03f0*/  LDC.64 R2, c[0x0][0x3a0] ;  /* 0x0000e800ff027b82 */ /* 0x000e240000000a00 */
[----:B0-----:R-:W2:Y:S02]  /*0400*/  LDG.E R2, desc[UR6][R2.64] ;  /* 0x0000000602027981 */ /* 0x001ea4000c1e1900 */
[----:B--2---:R-:W-:-:S13]  /*0410*/  ISETP.GT.AND P0, PT, R2, 0x8, PT ;  /* 0x000000080200780c */ /* 0x004fda0003f04270 */
[----:B------:R-:W-:Y:S05]  /*0420*/  @P0 EXIT ;  /* 0x000000000000094d */ /* 0x000fea0003800000 */
[----:B------:R-:W-:Y:S02]  /*0430*/  ISETP.GE.AND P0, PT, R2, 0x1, PT ;  /* 0x000000010200780c */ /* 0x000fe40003f06270 */
[----:B------:R-:W-:-:S11]  /*0440*/  CS2R R18, SRZ ;  /* 0x0000000000127805 */ /* 0x000fd6000001ff00 */
[----:B------:R-:W-:Y:S05]  /*0450*/  @!P0 BRA `(.L_x_809) ;  /* 0x0000003c00a88947 */ /* 0x000fea0003800000 */
[C---:B------:R-:W-:Y:S01]  /*0460*/  ISETP.GT.U32.AND P0, PT, R2.reuse, 0x7, PT ;  /* 0x000000070200780c */ /* 0x040fe20003f04070 */
[----:B------:R-:W-:Y:S02]  /*0470*/  HFMA2 R10, -RZ, RZ, 0, 0 ;  /* 0x00000000ff0a7431 */ /* 0x000fe400000001ff */
[----:B------:R-:W-:Y:S01]  /*0480*/  IMAD.MOV.U32 R3, RZ, RZ, RZ ;  /* 0x000000ffff037224 */ /* 0x000fe200078e00ff */
[----:B------:R-:W-:Y:S02]  /*0490*/  CS2R R4, SRZ ;  /* 0x0000000000047805 */ /* 0x000fe4000001ff00 */
[----:B------:R-:W-:Y:S02]  /*04a0*/  CS2R R6, SRZ ;  /* 0x0000000000067805 */ /* 0x000fe4000001ff00 */
[----:B------:R-:W-:Y:S01]  /*04b0*/  CS2R R8, SRZ ;  /* 0x0000000000087805 */ /* 0x000fe2000001ff00 */
[----:B------:R-:W-:Y:S01]  /*04c0*/  IMAD.MOV.U32 R21, RZ, RZ, 0x10 ;  /* 0x00000010ff157424 */ /* 0x000fe200078e00ff */
[----:B------:R-:W-:Y:S01]  /*04d0*/  LOP3.LUT R12, R2, 0x7, RZ, 0xc0, !PT ;  /* 0x00000007020c7812 */ /* 0x000fe200078ec0ff */
[----:B------:R-:W-:-:S02]  /*04e0*/  IMAD.MOV.U32 R23, RZ, RZ, R2 ;  /* 0x000000ffff177224 */ /* 0x000fc400078e0002 */
[----:B------:R-:W-:Y:S01]  /*04f0*/  IMAD.MOV.U32 R20, RZ, RZ, R0 ;  /* 0x000000ffff147224 */ /* 0x000fe200078e0000 */
[----:B------:R-:W-:Y:S06]  /*0500*/  @!P0 BRA `(.L_x_810) ;  /* 0x0000001800308947 */ /* 0x000fec0003800000 */
[----:B------:R-:W0:Y:S01]  /*0510*/  LDC.64 R14, c[0x0][0x3a0] ;  /* 0x0000e800ff0e7b82 */ /* 0x000e220000000a00 */
[----:B------:R-:W-:-:S04]  /*0520*/  VIADD R19, R2, 0xffffffff ;  /* 0xffffffff02137836 */ /* 0x000fc80000000000 */
[----:B0-----:R-:W-:-:S05]  /*0530*/  IMAD.WIDE.U32 R16, R19, 0x4, R14 ;  /* 0x0000000413107825 */ /* 0x001fca00078e000e */
[----:B------:R-:W2:Y:S01]  /*0540*/  LDG.E R23, desc[UR6][R16.64] ;  /* 0x0000000610177981 */ /* 0x000ea2000c1e1900 */
[C---:B------:R-:W-:Y:S01]  /*0550*/  IADD3 R13, PT, PT, R2.reuse, -0x2, RZ ;  /* 0xfffffffe020d7810 */ /* 0x040fe20007ffe0ff */
[C---:B------:R-:W-:Y:S02]  /*0560*/  VIADD R11, R2.reuse, 0xfffffffd ;  /* 0xfffffffd020b7836 */ /* 0x040fe40000000000 */
[----:B------:R-:W-:Y:S02]  /*0570*/  VIADD R29, R2, 0xfffffffc ;  /* 0xfffffffc021d7836 */ /* 0x000fe40000000000 */
[----:B------:R-:W-:Y:S01]  /*0580*/  IMAD.MOV.U32 R20, RZ, RZ, R0 ;  /* 0x000000ffff147224 */ /* 0x000fe200078e0000 */
[----:B--2---:R-:W-:-:S13]  /*0590*/  ISETP.GE.AND P0, PT, R23, 0x1, PT ;  /* 0x000000011700780c */ /* 0x004fda0003f06270 */
[----:B------:R-:W-:Y:S05]  /*05a0*/  @!P0 BRA `(.L_x_811) ;  /* 0x0000000000b08947 */ /* 0x000fea0003800000 */
[-C--:B------:R-:W-:Y:S01]  /*05b0*/  IABS R18, R23.reuse ;  /* 0x0000001700127213 */ /* 0x080fe20000000000 */
[----:B------:R-:W-:Y:S01]  /*05c0*/  IMAD.SHL.U32 R19, R19, 0x4, RZ ;  /* 0x0000000413137824 */ /* 0x000fe200078e00ff */
[----:B------:R-:W-:Y:S02]  /*05d0*/  IABS R22, R0 ;  /* 0x0000000000167213 */ /* 0x000fe40000000000 */
[----:B------:R-:W0:Y:S01]  /*05e0*/  I2F.RP R20, R18 ;  /* 0x0000001200147306 */ /* 0x000e220000209400 */
[----:B------:R-:W-:Y:S02]  /*05f0*/  IABS R24, R23 ;  /* 0x0000001700187213 */ /* 0x000fe40000000000 */
[C---:B------:R-:W-:Y:S02]  /*0600*/  ISETP.EQ.AND P6, PT, R19.reuse, RZ, PT ;  /* 0x000000ff1300720c */ /* 0x040fe40003fc2270 */
[C---:B------:R-:W-:Y:S02]  /*0610*/  ISETP.EQ.AND P5, PT, R19.reuse, 0x4, PT ;  /* 0x000000041300780c */ /* 0x040fe40003fa2270 */
[----:B------:R-:W-:-:S02]  /*0620*/  ISETP.EQ.AND P4, PT, R19, 0x8, PT ;  /* 0x000000081300780c */ /* 0x000fc40003f82270 */
[----:B------:R-:W-:Y:S01]  /*0630*/  ISETP.EQ.AND P3, PT, R19, 0xc, PT ;  /* 0x0000000c1300780c */ /* 0x000fe20003f62270 */
[----:B0-----:R-:W0:Y:S02]  /*0640*/  MUFU.RCP R20, R20 ;  /* 0x0000001400147308 */ /* 0x001e240000001000 */
[----:B0-----:R-:W-:-:S06]  /*0650*/  VIADD R16, R20, 0xffffffe ;  /* 0x0ffffffe14107836 */ /* 0x001fcc0000000000 */
[----:B------:R0:W1:Y:S02]  /*0660*/  F2I.FTZ.U32.TRUNC.NTZ R17, R16 ;  /* 0x0000001000117305 */ /* 0x000064000021f000 */
[----:B0-----:R-:W-:Y:S01]  /*0670*/  IMAD.MOV.U32 R16, RZ, RZ, RZ ;  /* 0x000000ffff107224 */ /* 0x001fe200078e00ff */
[----:B-1----:R-:W-:-:S05]  /*0680*/  IADD3 R25, PT, PT, RZ, -R17, RZ ;  /* 0x80000011ff197210 */ /* 0x002fca0007ffe0ff */
        /* <DEDUP_REMOVED lines=8> */
[----:B------:R-:W-:Y:S02]  /*0710*/  @!P1 IMAD.IADD R25, R25, 0x1, -R18 ;  /* 0x0000000119199824 */ /* 0x000fe400078e0a12 */
[----:B------:R-:W-:Y:S01]  /*0720*/  @!P1 VIADD R17, R17, 0x1 ;  /* 0x0000000111119836 */ /* 0x000fe20000000000 */
[----:B------:R-:W-:Y:S02]  /*0730*/  ISETP.NE.AND P1, PT, R23, RZ, PT ;  /* 0x000000ff1700720c */ /* 0x000fe40003f25270 */
[----:B------:R-:W-:-:S13]  /*0740*/  ISETP.GE.U32.AND P0, PT, R25, R18, PT ;  /* 0x000000121900720c */ /* 0x000fda0003f06070 */
[----:B------:R-:W-:Y:S02]  /*0750*/  @P0 IADD3 R17, PT, PT, R17, 0x1, RZ ;  /* 0x0000000111110810 */ /* 0x000fe40007ffe0ff */
[----:B------:R-:W-:-:S03]  /*0760*/  ISETP.EQ.AND P0, PT, R19, 0x18, PT ;  /* 0x000000181300780c */ /* 0x000fc60003f02270 */
[----:B------:R-:W-:Y:S01]  /*0770*/  @!P2 IMAD.MOV R17, RZ, RZ, -R17 ;  /* 0x000000ffff11a224 */ /* 0x000fe200078e0a11 */
[----:B------:R-:W-:Y:S02]  /*0780*/  @!P1 LOP3.LUT R17, RZ, R23, RZ, 0x33, !PT ;  /* 0x00000017ff119212 */ /* 0x000fe400078e33ff */
[C---:B------:R-:W-:Y:S02]  /*0790*/  ISETP.EQ.AND P2, PT, R19.reuse, 0x10, PT ;  /* 0x000000101300780c */ /* 0x040fe40003f42270 */
[----:B------:R-:W-:Y:S01]  /*07a0*/  ISETP.EQ.AND P1, PT, R19, 0x14, PT ;  /* 0x000000141300780c */ /* 0x000fe20003f22270 */
[--C-:B------:R-:W-:Y:S02]  /*07b0*/  IMAD.MOV R16, RZ, RZ, -R17.reuse ;  /* 0x000000ffff107224 */ /* 0x100fe400078e0a11 */
[----:B------:R-:W-:Y:S02]  /*07c0*/  IMAD.MOV.U32 R20, RZ, RZ, R17 ;  /* 0x000000ffff147224 */ /* 0x000fe400078e0011 */
[----:B------:R-:W-:-:S04]  /*07d0*/  IMAD R23, R23, R16, R0 ;  /* 0x0000001017177224 */ /* 0x000fc800078e0200 */
[--C-:B------:R-:W-:Y:S01]  /*07e0*/  @P6 IMAD.MOV.U32 R3, RZ, RZ, R23.reuse ;  /* 0x000000ffff036224 */ /* 0x100fe200078e0017 */
[----:B------:R-:W-:Y:S01]  /*07f0*/  ISETP.EQ.AND P6, PT, R19, 0x1c, PT ;  /* 0x0000001c1300780c */ /* 0x000fe20003fc2270 */
[--C-:B------:R-:W-:Y:S01]  /*0800*/  @P4 IMAD.MOV.U32 R5, RZ, RZ, R23.reuse ;  /* 0x000000ffff054224 */ /* 0x100fe200078e0017 */
[-C--:B------:R-:W-:Y:S01]  /*0810*/  @P5 MOV R4, R23.reuse ;  /* 0x0000001700045202 */ /* 0x080fe20000000f00 */
[--C-:B------:R-:W-:Y:S01]  /*0820*/  @P3 IMAD.MOV.U32 R6, RZ, RZ, R23.reuse ;  /* 0x000000ffff063224 */ /* 0x100fe200078e0017 */
[----:B------:R-:W-:Y:S01]  /*0830*/  @P0 MOV R9, R23 ;  /* 0x0000001700090202 */ /* 0x000fe20000000f00 */
[--C-:B------:R-:W-:Y:S02]  /*0840*/  @P2 IMAD.MOV.U32 R7, RZ, RZ, R23.reuse ;  /* 0x000000ffff072224 */ /* 0x100fe400078e0017 */
[----:B------:R-:W-:-:S06]  /*0850*/  @P1 IMAD.MOV.U32 R8, RZ, RZ, R23 ;  /* 0x000000ffff081224 */ /* 0x000fcc00078e0017 */
[----:B------:R-:W-:-:S07]  /*0860*/  @P6 IMAD.MOV.U32 R10, RZ, RZ, R23 ;  /* 0x000000ffff0a6224 */ /* 0x000fce00078e0017 */
.L_x_811:
[----:B------:R-:W-:-:S04]  /*0870*/  IMAD.WIDE.U32 R22, R13, 0x4, R14 ;  /* 0x000000040d167825 */ /* 0x000fc800078e000e */
[--C-:B------:R-:W-:Y:S02]  /*0880*/  IMAD.WIDE.U32 R18, R11, 0x4, R14.reuse ;  /* 0x000000040b127825 */ /* 0x100fe400078e000e */
[----:B------:R-:W2:Y:S02]  /*0890*/  LDG.E R23, desc[UR6][R22.64] ;  /* 0x0000000616177981 */ /* 0x000ea4000c1e1900 */
[----:B------:R-:W-:Y:S02]  /*08a0*/  IMAD.WIDE.U32 R16, R29, 0x4, R14 ;  /* 0x000000041d107825 */ /* 0x000fe400078e000e */
[----:B------:R-:W3:Y:S04]  /*08b0*/  LDG.E R19, desc[UR6][R18.64] ;  /* 0x0000000612137981 */ /* 0x000ee8000c1e1900 */
[----:B------:R-:W4:Y:S01]  /*08c0*/  LDG.E R24, desc[UR6][R16.64] ;  /* 0x0000000610187981 */ /* 0x000f22000c1e1900 */
[----:B--2---:R-:W-:-:S02]  /*08d0*/  ISETP.GE.AND P2, PT, R23, 0x1, PT ;  /* 0x000000011700780c */ /* 0x004fc40003f46270 */
[----:B---3--:R-:W-:Y:S02]  /*08e0*/  ISETP.GE.AND P0, PT, R19, 0x1, PT ;  /* 0x000000011300780c */ /* 0x008fe40003f06270 */
[----:B----4-:R-:W-:-:S09]  /*08f0*/  ISETP.GE.AND P1, PT, R24, 0x1, PT ;  /* 0x000000011800780c */ /* 0x010fd20003f26270 */
[----:B------:R-:W-:Y:S05]  /*0900*/  @!P2 BRA `(.L_x_812) ;  /* 0x0000000000b0a947 */ /* 0x000fea0003800000 */
[----:B------:R-:W-:Y:S01]  /*0910*/  IABS R18, R23 ;  /* 0x0000001700127213 */ /* 0x000fe20000000000 */
[----:B------:R-:W-:Y:S01]  /*0920*/  IMAD.SHL.U32 R13, R13, 0x4, RZ ;  /* 0x000000040d0d7824 */ /* 0x000fe200078e00ff */
[----:B------:R-:W-:Y:S02]  /*0930*/  IABS R26, R20 ;  /* 0x00000014001a7213 */ /* 0x000fe40000000000 */
[----:B------:R-:W0:Y:S02]  /*0940*/  I2F.RP R22, R18 ;  /* 0x0000001200167306 */ /* 0x000e240000209400 */
[C---:B------:R-:W-:Y:S02]  /*0950*/  ISETP.EQ.AND P6, PT, R13.reuse, 0x4, PT ;  /* 0x000000040d00780c */ /* 0x040fe40003fc2270 */
[----:B------:R-:W-:-:S04]  /*0960*/  ISETP.EQ.AND P5, PT, R13, 0x8, PT ;  /* 0x000000080d00780c */ /* 0x000fc80003fa2270 */
[----:B0-----:R-:W0:Y:S02]  /*0970*/  MUFU.RCP R22, R22 ;  /* 0x0000001600167308 */ /* 0x001e240000001000 */
[----:B0-----:R-:W-:-:S06]  /*0980*/  VIADD R16, R22, 0xffffffe ;  /* 0x0ffffffe16107836 */ /* 0x001fcc0000000000 */
[----:B------:R0:W1:Y:S02]  /*0990*/  F2I.FTZ.U32.TRUNC.NTZ R17, R16 ;  /* 0x0000001000117305 */ /* 0x000064000021f000 */
[----:B0-----:R-:W-:Y:S02]  /*09a0*/  HFMA2 R16, -RZ, RZ, 0, 0 ;  /* 0x00000000ff107431 */ /* 0x001fe400000001ff */
[----:B-1----:R-:W-:-:S04]  /*09b0*/  IMAD.MOV R25, RZ, RZ, -R17 ;  /* 0x000000ffff197224 */ /* 0x002fc800078e0a11 */
[----:B------:R-:W-:-:S04]  /*09c0*/  IMAD R25, R25, R18, RZ ;  /* 0x0000001219197224 */ /* 0x000fc800078e02ff */
[----:B------:R-:W-:Y:S01]  /*09d0*/  IMAD.HI.U32 R17, R17, R25, R16 ;  /* 0x0000001911117227 */ /* 0x000fe200078e0010 */
[-C--:B------:R-:W-:Y:S02]  /*09e0*/  IABS R25, R23.reuse ;  /* 0x0000001700197213 */ /* 0x080fe40000000000 */
        /* <DEDUP_REMOVED lines=10> */
[----:B------:R-:W-:Y:S01]  /*0a90*/  @P2 VIADD R17, R17, 0x1 ;  /* 0x0000000111112836 */ /* 0x000fe20000000000 */
[----:B------:R-:W-:-:S04]  /*0aa0*/  ISETP.EQ.AND P2, PT, R13, 0xc, PT ;  /* 0x0000000c0d00780c */ /* 0x000fc80003f42270 */
[----:B------:R-:W-:Y:S02]  /*0ab0*/  @!P4 IADD3 R17, PT, PT, -R17, RZ, RZ ;  /* 0x000000ff1111c210 */ /* 0x000fe40007ffe1ff */
[----:B------:R-:W-:Y:S02]  /*0ac0*/  @!P3 LOP3.LUT R17, RZ, R23, RZ, 0x33, !PT ;  /* 0x00000017ff11b212 */ /* 0x000fe400078e33ff */
[C---:B------:R-:W-:Y:S02]  /*0ad0*/  ISETP.EQ.AND P3, PT, R13.reuse, RZ, PT ;  /* 0x000000ff0d00720c */ /* 0x040fe40003f62270 */
[----:B------:R-:W-:Y:S01]  /*0ae0*/  ISETP.EQ.AND P4, PT, R13, 0x10, PT ;  /* 0x000000100d00780c */ /* 0x000fe20003f82270 */
[----:B------:R-:W-:-:S04]  /*0af0*/  IMAD.MOV R16, RZ, RZ, -R17 ;  /* 0x000000ffff107224 */ /* 0x000fc800078e0a11 */
[----:B------:R-:W-:Y:S02]  /*0b00*/  IMAD R23, R23, R16, R20 ;  /* 0x0000001017177224 */ /* 0x000fe400078e0214 */
[----:B------:R-:W-:Y:S02]  /*0b10*/  IMAD.MOV.U32 R20, RZ, RZ, R17 ;  /* 0x000000ffff147224 */ /* 0x000fe400078e0011 */
[--C-:B------:R-:W-:Y:S01]  /*0b20*/  @P6 IMAD.MOV.U32 R4, RZ, RZ, R23.reuse ;  /* 0x000000ffff046224 */ /* 0x100fe200078e0017 */
[----:B------:R-:W-:Y:S01]  /*0b30*/  @P5 MOV R5, R23 ;  /* 0x0000001700055202 */ /* 0x000fe20000000f00 */
[--C-:B------:R-:W-:Y:S01]  /*0b40*/  @P3 IMAD.MOV.U32 R3, RZ, RZ, R23.reuse ;  /* 0x000000ffff033224 */ /* 0x100fe200078e0017 */
[C---:B------:R-:W-:Y:S01]  /*0b50*/  ISETP.EQ.AND P3, PT, R13.reuse, 0x14, PT ;  /* 0x000000140d00780c */ /* 0x040fe20003f62270 */
[--C-:B------:R-:W-:Y:S01]  /*0b60*/  @P2 IMAD.MOV.U32 R6, RZ, RZ, R23.reuse ;  /* 0x000000ffff062224 */ /* 0x100fe200078e0017 */
[C---:B------:R-:W-:Y:S01]  /*0b70*/  ISETP.EQ.AND P6, PT, R13.reuse, 0x18, PT ;  /* 0x000000180d00780c */ /* 0x040fe20003fc2270 */
[----:B------:R-:W-:Y:S01]  /*0b80*/  @P4 IMAD.MOV.U32 R7, RZ, RZ, R23 ;  /* 0x000000ffff074224 */ /* 0x000fe200078e0017 */
[----:B------:R-:W-:-:S09]  /*0b90*/  ISETP.EQ.AND P5, PT, R13, 0x1c, PT ;  /* 0x0000001c0d00780c */ /* 0x000fd20003fa2270 */
[--C-:B------:R-:W-:Y:S02]  /*0ba0*/  @P3 IMAD.MOV.U32 R8, RZ, RZ, R23.reuse ;  /* 0x000000ffff083224 */ /* 0x100fe400078e0017 */
[----:B------:R-:W-:Y:S02]  /*0bb0*/  @P6 IMAD.MOV.U32 R9, RZ, RZ, R23 ;  /* 0x000000ffff096224 */ /* 0x000fe400078e0017 */
[----:B------:R-:W-:-:S07]  /*0bc0*/  @P5 MOV R10, R23 ;  /* 0x00000017000a5202 */ /* 0x000fce0000000f00 */
.L_x_812:
[----:B------:R-:W-:Y:S01]  /*0bd0*/  VIADD R27, R2, 0xfffffffb ;  /* 0xfffffffb021b7836 */ /* 0x000fe20000000000 */
[----:B------:R-:W-:Y:S06]  /*0be0*/  @!P0 BRA `(.L_x_813) ;  /* 0x0000000000b08947 */ /* 0x000fec0003800000 */
[----:B------:R-:W-:Y:S01]  /*0bf0*/  IABS R13, R19 ;  /* 0x00000013000d7213 */ /* 0x000fe20000000000 */
[----:B------:R-:W-:-:S03]  /*0c00*/  IMAD.SHL.U32 R11, R11, 0x4, RZ ;  /* 0x000000040b0b7824 */ /* 0x000fc600078e00ff */
[----:B------:R-:W0:Y:S02]  /*0c10*/  I2F.RP R18, R13 ;  /* 0x0000000d00127306 */ /* 0x000e240000209400 */
[C---:B------:R-:W-:Y:S02]  /*0c20*/  ISETP.EQ.AND P6, PT, R11.reuse, RZ, PT ;  /* 0x000000ff0b00720c */ /* 0x040fe40003fc2270 */
[C---:B------:R-:W-:Y:S02]  /*0c30*/  ISETP.EQ.AND P4, PT, R11.reuse, 0x10, PT ;  /* 0x000000100b00780c */ /* 0x040fe40003f82270 */
[----:B------:R-:W-:Y:S02]  /*0c40*/  ISETP.EQ.AND P5, PT, R11, 0x14, PT ;  /* 0x000000140b00780c */ /* 0x000fe40003fa2270 */
[----:B0-----:R-:W0:Y:S02]  /*0c50*/  MUFU.RCP R18, R18 ;  /* 0x0000001200127308 */ /* 0x001e240000001000 */
[----:B0-----:R-:W-:-:S06]  /*0c60*/  VIADD R16, R18, 0xffffffe ;  /* 0x0ffffffe12107836 */ /* 0x001fcc0000000000 */
[----:B------:R0:W1:Y:S02]  /*0c70*/  F2I.FTZ.U32.TRUNC.NTZ R17, R16 ;  /* 0x0000001000117305 */ /* 0x000064000021f000 */
[----:B0-----:R-:W-:Y:S02]  /*0c80*/  HFMA2 R16, -RZ, RZ, 0, 0 ;  /* 0x00000000ff107431 */ /* 0x001fe400000001ff */
[----:B-1----:R-:W-:-:S04]  /*0c90*/  IMAD.MOV R22, RZ, RZ, -R17 ;  /* 0x000000ffff167224 */ /* 0x002fc800078e0a11 */
[----:B------:R-:W-:Y:S01]  /*0ca0*/  IMAD R23, R22, R13, RZ ;  /* 0x0000000d16177224 */ /* 0x000fe200078e02ff */
[----:B------:R-:W-:-:S03]  /*0cb0*/  IABS R22, R20 ;  /* 0x0000001400167213 */ /* 0x000fc60000000000 */
[----:B------:R-:W-:Y:S01]  /*0cc0*/  IMAD.HI.U32 R17, R17, R23, R16 ;  /* 0x0000001711117227 */ /* 0x000fe200078e0010 */
[----:B------:R-:W-:-:S05]  /*0cd0*/  IABS R23, R19 ;  /* 0x0000001300177213 */ /* 0x000fca0000000000 */
[----:B------:R-:W-:Y:S02]  /*0ce0*/  IMAD.MOV R18, RZ, RZ, -R23 ;  /* 0x000000ffff127224 */ /* 0x000fe400078e0a17 */
        /* <DEDUP_REMOVED lines=9> */
[----:B------:R-:W-:Y:S01]  /*0d80*/  @P0 VIADD R17, R17, 0x1 ;  /* 0x0000000111110836 */ /* 0x000fe20000000000 */
[----:B------:R-:W-:-:S05]  /*0d90*/  ISETP.EQ.AND P0, PT, R11, 0x4, PT ;  /* 0x000000040b00780c */ /* 0x000fca0003f02270 */
[----:B------:R-:W-:Y:S02]  /*0da0*/  @!P3 IADD3 R17, PT, PT, -R17, RZ, RZ ;  /* 0x000000ff1111b210 */ /* 0x000fe40007ffe1ff */
[----:B------:R-:W-:Y:S02]  /*0db0*/  @!P2 LOP3.LUT R17, RZ, R19, RZ, 0x33, !PT ;  /* 0x00000013ff11a212 */ /* 0x000fe400078e33ff */
[C---:B------:R-:W-:Y:S02]  /*0dc0*/  ISETP.EQ.AND P2, PT, R11.reuse, 0x8, PT ;  /* 0x000000080b00780c */ /* 0x040fe40003f42270 */
[----:B------:R-:W-:Y:S01]  /*0dd0*/  ISETP.EQ.AND P3, PT, R11, 0xc, PT ;  /* 0x0000000c0b00780c */ /* 0x000fe20003f62270 */
[----:B------:R-:W-:-:S04]  /*0de0*/  IMAD.MOV R13, RZ, RZ, -R17 ;  /* 0x000000ffff0d7224 */ /* 0x000fc800078e0a11 */
[----:B------:R-:W-:Y:S02]  /*0df0*/  IMAD R19, R19, R13, R20 ;  /* 0x0000000d13137224 */ /* 0x000fe400078e0214 */
[----:B------:R-:W-:Y:S02]  /*0e00*/  IMAD.MOV.U32 R20, RZ, RZ, R17 ;  /* 0x000000ffff147224 */ /* 0x000fe400078e0011 */
[--C-:B------:R-:W-:Y:S01]  /*0e10*/  @P6 IMAD.MOV.U32 R3, RZ, RZ, R19.reuse ;  /* 0x000000ffff036224 */ /* 0x100fe200078e0013 */
[C---:B------:R-:W-:Y:S01]  /*0e20*/  ISETP.EQ.AND P6, PT, R11.reuse, 0x18, PT ;  /* 0x000000180b00780c */ /* 0x040fe20003fc2270 */
[--C-:B------:R-:W-:Y:S01]  /*0e30*/  @P0 IMAD.MOV.U32 R4, RZ, RZ, R19.reuse ;  /* 0x000000ffff040224 */ /* 0x100fe200078e0013 */
[----:B------:R-:W-:Y:S01]  /*0e40*/  ISETP.EQ.AND P0, PT, R11, 0x1c, PT ;  /* 0x0000001c0b00780c */ /* 0x000fe20003f02270 */
[--C-:B------:R-:W-:Y:S01]  /*0e50*/  @P3 IMAD.MOV.U32 R6, RZ, RZ, R19.reuse ;  /* 0x000000ffff063224 */ /* 0x100fe200078e0013 */
[----:B------:R-:W-:Y:S01]  /*0e60*/  @P2 MOV R5, R19 ;  /* 0x0000001300052202 */ /* 0x000fe20000000f00 */
[----:B------:R-:W-:-:S02]  /*0e70*/  @P4 IMAD.MOV.U32 R7, RZ, RZ, R19 ;  /* 0x000000ffff074224 */ /* 0x000fc400078e0013 */
[----:B------:R-:W-:-:S06]  /*0e80*/  @P5 IMAD.MOV.U32 R8, RZ, RZ, R19 ;  /* 0x000000ffff085224 */ /* 0x000fcc00078e0013 */
[----:B------:R-:W-:Y:S02]  /*0e90*/  @P6 IMAD.MOV.U32 R9, RZ, RZ, R19 ;  /* 0x000000ffff096224 */ /* 0x000fe400078e0013 */
[----:B------:R-:W-:-:S07]  /*0ea0*/  @P0 MOV R10, R19 ;  /* 0x00000013000a0202 */ /* 0x000fce0000000f00 */
.L_x_813:
[C---:B------:R-:W-:Y:S02]  /*0eb0*/  VIADD R11, R2.reuse, 0xfffffffa ;  /* 0xfffffffa020b7836 */ /* 0x040fe40000000000 */
[C---:B------:R-:W-:Y:S02]  /*0ec0*/  VIADD R13, R2.reuse, 0xfffffff9 ;  /* 0xfffffff9020d7836 */ /* 0x040fe40000000000 */
[----:B------:R-:W-:Y:S01]  /*0ed0*/  VIADD R25, R2, 0xfffffff8 ;  /* 0xfffffff802197836 */ /* 0x000fe20000000000 */
[----:B------:R-:W-:Y:S06]  /*0ee0*/  @!P1 BRA `(.L_x_814) ;  /* 0x0000000000b09947 */ /* 0x000fec0003800000 */
[----:B------:R-:W-:Y:S01]  /*0ef0*/  IABS R18, R24 ;  /* 0x0000001800127213 */ /* 0x000fe20000000000 */
[----:B------:R-:W-:Y:S01]  /*0f00*/  IMAD.SHL.U32 R29, R29, 0x4, RZ ;  /* 0x000000041d1d7824 */ /* 0x000fe200078e00ff */
[----:B------:R-:W-:Y:S02]  /*0f10*/  IABS R26, R20 ;  /* 0x00000014001a7213 */ /* 0x000fe40000000000 */
[----:B------:R-:W0:Y:S01]  /*0f20*/  I2F.RP R19, R18 ;  /* 0x0000001200137306 */ /* 0x000e220000209400 */
[----:B------:R-:W-:Y:S02]  /*0f30*/  IABS R22, R24 ;  /* 0x0000001800167213 */ /* 0x000fe40000000000 */
[C---:B------:R-:W-:Y:S02]  /*0f40*/  ISETP.EQ.AND P6, PT, R29.reuse, RZ, PT ;  /* 0x000000ff1d00720c */ /* 0x040fe40003fc2270 */
[C---:B------:R-:W-:Y:S01]  /*0f50*/  ISETP.EQ.AND P5, PT, R29.reuse, 0x4, PT ;  /* 0x000000041d00780c */ /* 0x040fe20003fa2270 */
[----:B------:R-:W-:Y:S01]  /*0f60*/  IMAD.MOV R22, RZ, RZ, -R22 ;  /* 0x000000ffff167224 */ /* 0x000fe200078e0a16 */
[----:B------:R-:W-:-:S02]  /*0f70*/  ISETP.EQ.AND P4, PT, R29, 0x8, PT ;  /* 0x000000081d00780c */ /* 0x000fc40003f82270 */
[----:B------:R-:W-:Y:S01]  /*0f80*/  ISETP.EQ.AND P3, PT, R29, 0xc, PT ;  /* 0x0000000c1d00780c */ /* 0x000fe20003f62270 */
[----:B0-----:R-:W0:Y:S02]  /*0f90*/  MUFU.RCP R19, R19 ;  /* 0x0000001300137308 */ /* 0x001e240000001000 */
[----:B0-----:R-:W-:-:S06]  /*0fa0*/  IADD3 R16, PT, PT, R19, 0xffffffe, RZ ;  /* 0x0ffffffe13107810 */ /* 0x001fcc0007ffe0ff */
        /* <DEDUP_REMOVED lines=13> */
[----:B------:R-:W-:-:S13]  /*1080*/  ISETP.GE.U32.AND P0, PT, R19, R18, PT ;  /* 0x000000121300720c */ /* 0x000fda0003f06070 */
[----:B------:R-:W-:Y:S01]  /*1090*/  @P0 VIADD R17, R17, 0x1 ;  /* 0x0000000111110836 */ /* 0x000fe20000000000 */
[----:B------:R-:W-:-:S03]  /*10a0*/  ISETP.EQ.AND P0, PT, R29, 0x18, PT ;  /* 0x000000181d00780c */ /* 0x000fc60003f02270 */
[----:B------:R-:W-:Y:S01]  /*10b0*/  @!P2 IMAD.MOV R17, RZ, RZ, -R17 ;  /* 0x000000ffff11a224 */ /* 0x000fe200078e0a11 */
[----:B------:R-:W-:Y:S02]  /*10c0*/  @!P1 LOP3.LUT R17, RZ, R24, RZ, 0x33, !PT ;  /* 0x00000018ff119212 */ /* 0x000fe400078e33ff */
[----:B------:R-:W-:Y:S02]  /*10d0*/  ISETP.EQ.AND P2, PT, R29, 0x10, PT ;  /* 0x000000101d00780c */ /* 0x000fe40003f42270 */
[----:B------:R-:W-:Y:S02]  /*10e0*/  IADD3 R19, PT, PT, -R17, RZ, RZ ;  /* 0x000000ff11137210 */ /* 0x000fe40007ffe1ff */
[----:B------:R-:W-:-:S03]  /*10f0*/  ISETP.EQ.AND P1, PT, R29, 0x14, PT ;  /* 0x000000141d00780c */ /* 0x000fc60003f22270 */
[----:B------:R-:W-:Y:S02]  /*1100*/  IMAD R24, R24, R19, R20 ;  /* 0x0000001318187224 */ /* 0x000fe400078e0214 */
[----:B------:R-:W-:Y:S02]  /*1110*/  IMAD.MOV.U32 R20, RZ, RZ, R17 ;  /* 0x000000ffff147224 */ /* 0x000fe400078e0011 */
[--C-:B------:R-:W-:Y:S01]  /*1120*/  @P6 IMAD.MOV.U32 R3, RZ, RZ, R24.reuse ;  /* 0x000000ffff036224 */ /* 0x100fe200078e0018 */
[----:B------:R-:W-:Y:S01]  /*1130*/  ISETP.EQ.AND P6, PT, R29, 0x1c, PT ;  /* 0x0000001c1d00780c */ /* 0x000fe20003fc2270 */
[--C-:B------:R-:W-:Y:S01]  /*1140*/  @P5 IMAD.MOV.U32 R4, RZ, RZ, R24.reuse ;  /* 0x000000ffff045224 */ /* 0x100fe200078e0018 */
[----:B------:R-:W-:Y:S01]  /*1150*/  @P3 MOV R6, R24 ;  /* 0x0000001800063202 */ /* 0x000fe20000000f00 */
[--C-:B------:R-:W-:Y:S02]  /*1160*/  @P4 IMAD.MOV.U32 R5, RZ, RZ, R24.reuse ;  /* 0x000000ffff054224 */ /* 0x100fe400078e0018 */
[----:B------:R-:W-:-:S02]  /*1170*/  @P2 IMAD.MOV.U32 R7, RZ, RZ, R24 ;  /* 0x000000ffff072224 */ /* 0x000fc400078e0018 */
[--C-:B------:R-:W-:Y:S02]  /*1180*/  @P1 IMAD.MOV.U32 R8, RZ, RZ, R24.reuse ;  /* 0x000000ffff081224 */ /* 0x100fe400078e0018 */
[----:B------:R-:W-:-:S04]  /*1190*/  @P0 IMAD.MOV.U32 R9, RZ, RZ, R24 ;  /* 0x000000ffff090224 */ /* 0x000fc800078e0018 */
[----:B------:R-:W-:-:S07]  /*11a0*/  @P6 MOV R10, R24 ;  /* 0x00000018000a6202 */ /* 0x000fce0000000f00 */
.L_x_814:
[----:B------:R-:W-:-:S04]  /*11b0*/  IMAD.WIDE.U32 R22, R27, 0x4, R14 ;  /* 0x000000041b167825 */ /* 0x000fc800078e000e */
[--C-:B------:R-:W-:Y:S02]  /*11c0*/  IMAD.WIDE.U32 R18, R11, 0x4, R14.reuse ;  /* 0x000000040b127825 */ /* 0x100fe400078e000e */
[----:B------:R-:W2:Y:S02]  /*11d0*/  LDG.E R23, desc[UR6][R22.64] ;  /* 0x0000000616177981 */ /* 0x000ea4000c1e1900 */
[--C-:B------:R-:W-:Y:S02]  /*11e0*/  IMAD.WIDE.U32 R16, R13, 0x4, R14.reuse ;  /* 0x000000040d107825 */ /* 0x100fe400078e000e */
[----:B------:R-:W3:Y:S02]  /*11f0*/  LDG.E R19, desc[UR6][R18.64] ;  /* 0x0000000612137981 */ /* 0x000ee4000c1e1900 */
[----:B------:R-:W-:Y:S02]  /*1200*/  IMAD.WIDE.U32 R14, R25, 0x4, R14 ;  /* 0x00000004190e7825 */ /* 0x000fe400078e000e */
[----:B------:R-:W4:Y:S04]  /*1210*/  LDG.E R17, desc[UR6][R16.64] ;  /* 0x0000000610117981 */ /* 0x000f28000c1e1900 */
[----:B------:R-:W5:Y:S01]  /*1220*/  LDG.E R29, desc[UR6][R14.64] ;  /* 0x000000060e1d7981 */ /* 0x000f62000c1e1900 */
[----:B--2---:R-:W-:-:S02]  /*1230*/  ISETP.GE.AND P3, PT, R23, 0x1, PT ;  /* 0x000000011700780c */ /* 0x004fc40003f66270 */
[----:B---3--:R-:W-:Y:S02]  /*1240*/  ISETP.GE.AND P2, PT, R19, 0x1, PT ;  /* 0x000000011300780c */ /* 0x008fe40003f46270 */
[----:B----4-:R-:W-:Y:S02]  /*1250*/  ISETP.GE.AND P0, PT, R17, 0x1, PT ;  /* 0x000000011100780c */ /* 0x010fe40003f06270 */
[----:B-----5:R-:W-:-:S07]  /*1260*/  ISETP.GE.AND P1, PT, R29, 0x1, PT ;  /* 0x000000011d00780c */ /* 0x020fce0003f26270 */
[----:B------:R-:W-:Y:S06]  /*1270*/  @!P3 BRA `(.L_x_815) ;  /* 0x0000000000b0b947 */ /* 0x000fec0003800000 */
[-C--:B------:R-:W-:Y:S01]  /*1280*/  IABS R16, R23.reuse ;  /* 0x0000001700107213 */ /* 0x080fe20000000000 */
[----:B------:R-:W-:Y:S01]  /*1290*/  IMAD.SHL.U32 R27, R27, 0x4, RZ ;  /* 0x000000041b1b7824 */ /* 0x000fe200078e00ff */
[----:B------:R-:W-:Y:S02]  /*12a0*/  IABS R24, R23 ;  /* 0x0000001700187213 */ /* 0x000fe40000000000 */
[----:B------:R-:W0:Y:S02]  /*12b0*/  I2F.RP R18, R16 ;  /* 0x0000001000127306 */ /* 0x000e240000209400 */
[----:B------:R-:W-:-:S06]  /*12c0*/  ISETP.EQ.AND P6, PT, R27, 0x4, PT ;  /* 0x000000041b00780c */ /* 0x000fcc0003fc2270 */
        /* <DEDUP_REMOVED lines=18> */
[----:B------:R-:W-:Y:S02]  /*13f0*/  @P3 IADD3 R15, PT, PT, R15, 0x1, RZ ;  /* 0x000000010f0f3810 */ /* 0x000fe40007ffe0ff */
[----:B------:R-:W-:-:S04]  /*1400*/  ISETP.EQ.AND P3, PT, R27, 0x8, PT ;  /* 0x000000081b00780c */ /* 0x000fc80003f62270 */
[----:B------:R-:W-:Y:S01]  /*1410*/  @!P5 IMAD.MOV R15, RZ, RZ, -R15 ;  /* 0x000000ffff0fd224 */ /* 0x000fe200078e0a0f */
[----:B------:R-:W-:Y:S02]  /*1420*/  @!P4 LOP3.LUT R15, RZ, R23, RZ, 0x33, !PT ;  /* 0x00000017ff0fc212 */ /* 0x000fe400078e33ff */
[C---:B------:R-:W-:Y:S02]  /*1430*/  ISETP.EQ.AND P5, PT, R27.reuse, RZ, PT ;  /* 0x000000ff1b00720c */ /* 0x040fe40003fa2270 */
[----:B------:R-:W-:Y:S01]  /*1440*/  ISETP.EQ.AND P4, PT, R27, 0xc, PT ;  /* 0x0000000c1b00780c */ /* 0x000fe20003f82270 */
[----:B------:R-:W-:-:S04]  /*1450*/  IMAD.MOV R14, RZ, RZ, -R15 ;  /* 0x000000ffff0e7224 */ /* 0x000fc800078e0a0f */
[----:B------:R-:W-:Y:S01]  /*1460*/  IMAD R23, R23, R14, R20 ;  /* 0x0000000e17177224 */ /* 0x000fe200078e0214 */
[----:B------:R-:W-:-:S03]  /*1470*/  MOV R20, R15 ;  /* 0x0000000f00147202 */ /* 0x000fc60000000f00 */
[--C-:B------:R-:W-:Y:S01]  /*1480*/  @P6 IMAD.MOV.U32 R4, RZ, RZ, R23.reuse ;  /* 0x000000ffff046224 */ /* 0x100fe200078e0017 */
[C---:B------:R-:W-:Y:S01]  /*1490*/  ISETP.EQ.AND P6, PT, R27.reuse, 0x14, PT ;  /* 0x000000141b00780c */ /* 0x040fe20003fc2270 */
[--C-:B------:R-:W-:Y:S01]  /*14a0*/  @P3 IMAD.MOV.U32 R5, RZ, RZ, R23.reuse ;  /* 0x000000ffff053224 */ /* 0x100fe200078e0017 */
[----:B------:R-:W-:Y:S01]  /*14b0*/  @P5 MOV R3, R23 ;  /* 0x0000001700035202 */ /* 0x000fe20000000f00 */
[----:B------:R-:W-:Y:S01]  /*14c0*/  @P4 IMAD.MOV.U32 R6, RZ, RZ, R23 ;  /* 0x000000ffff064224 */ /* 0x000fe200078e0017 */
[C---:B------:R-:W-:Y:S02]  /*14d0*/  ISETP.EQ.AND P5, PT, R27.reuse, 0x10, PT ;  /* 0x000000101b00780c */ /* 0x040fe40003fa2270 */
[C---:B------:R-:W-:Y:S02]  /*14e0*/  ISETP.EQ.AND P3, PT, R27.reuse, 0x18, PT ;  /* 0x000000181b00780c */ /* 0x040fe40003f62270 */
[----:B------:R-:W-:-:S05]  /*14f0*/  ISETP.EQ.AND P4, PT, R27, 0x1c, PT ;  /* 0x0000001c1b00780c */ /* 0x000fca0003f82270 */
[----:B------:R-:W-:-:S04]  /*1500*/  @P6 IMAD.MOV.U32 R8, RZ, RZ, R23 ;  /* 0x000000ffff086224 */ /* 0x000fc800078e0017 */
[----:B------:R-:W-:Y:S02]  /*1510*/  @P5 MOV R7, R23 ;  /* 0x0000001700075202 */ /* 0x000fe40000000f00 */
[--C-:B------:R-:W-:Y:S02]  /*1520*/  @P3 IMAD.MOV.U32 R9, RZ, RZ, R23.reuse ;  /* 0x000000ffff093224 */ /* 0x100fe400078e0017 */
[----:B------:R-:W-:-:S07]  /*1530*/  @P4 IMAD.MOV.U32 R10, RZ, RZ, R23 ;  /* 0x000000ffff0a4224 */ /* 0x000fce00078e0017 */
.L_x_815:
        /* <DEDUP_REMOVED lines=42> */
[----:B------:R-:W-:Y:S02]  /*17e0*/  @P3 MOV R8, R19 ;  /* 0x0000001300083202 */ /* 0x000fe40000000f00 */
[--C-:B------:R-:W-:Y:S02]  /*17f0*/  @P6 IMAD.MOV.U32 R9, RZ, RZ, R19.reuse ;  /* 0x000000ffff096224 */ /* 0x100fe400078e0013 */
[----:B------:R-:W-:-:S07]  /*1800*/  @P5 IMAD.MOV.U32 R10, RZ, RZ, R19 ;  /* 0x000000ffff0a5224 */ /* 0x000fce00078e0013 */
.L_x_816:
        /* <DEDUP_REMOVED lines=8> */
[----:B------:R-:W-:Y:S01]  /*1890*/  ISETP.EQ.AND P5, PT, R13, 0x14, PT ;  /* 0x000000140d00780c */ /* 0x000fe20003fa2270 */
[----:B0-----:R-:W0:Y:S02]  /*18a0*/  MUFU.RCP R16, R16 ;  /* 0x0000001000107308 */ /* 0x001e240000001000 */
[----:B0-----:R-:W-:-:S02]  /*18b0*/  IADD3 R14, PT, PT, R16, 0xffffffe, RZ ;  /* 0x0ffffffe100e7810 */ /* 0x001fc40007ffe0ff */
[----:B------:R-:W-:-:S04]  /*18c0*/  IADD3 R16, PT, PT, RZ, -R23, RZ ;  /* 0x80000017ff107210 */ /* 0x000fc80007ffe0ff */
[----:B------:R0:W1:Y:S02]  /*18d0*/  F2I.FTZ.U32.TRUNC.NTZ R15, R14 ;  /* 0x0000000e000f7305 */ /* 0x000064000021f000 */
[----:B0-----:R-:W-:Y:S02]  /*18e0*/  IMAD.MOV.U32 R14, RZ, RZ, RZ ;  /* 0x000000ffff0e7224 */ /* 0x001fe400078e00ff */
[----:B-1----:R-:W-:-:S04]  /*18f0*/  IMAD.MOV R18, RZ, RZ, -R15 ;  /* 0x000000ffff127224 */ /* 0x002fc800078e0a0f */
        /* <DEDUP_REMOVED lines=22> */
[-C--:B------:R-:W-:Y:S01]  /*1a60*/  @P0 MOV R4, R17.reuse ;  /* 0x0000001100040202 */ /* 0x080fe20000000f00 */
[--C-:B------:R-:W-:Y:S01]  /*1a70*/  @P2 IMAD.MOV.U32 R5, RZ, RZ, R17.reuse ;  /* 0x000000ffff052224 */ /* 0x100fe200078e0011 */
[C---:B------:R-:W-:Y:S01]  /*1a80*/  ISETP.EQ.AND P6, PT, R13.reuse, 0x18, PT ;  /* 0x000000180d00780c */ /* 0x040fe20003fc2270 */
[--C-:B------:R-:W-:Y:S01]  /*1a90*/  @P3 IMAD.MOV.U32 R6, RZ, RZ, R17.reuse ;  /* 0x000000ffff063224 */ /* 0x100fe200078e0011 */
[----:B------:R-:W-:Y:S01]  /*1aa0*/  ISETP.EQ.AND P0, PT, R13, 0x1c, PT ;  /* 0x0000001c0d00780c */ /* 0x000fe20003f02270 */
[----:B------:R-:W-:Y:S01]  /*1ab0*/  @P4 IMAD.MOV.U32 R7, RZ, RZ, R17 ;  /* 0x000000ffff074224 */ /* 0x000fe200078e0011 */
[----:B------:R-:W-:-:S09]  /*1ac0*/  @P5 MOV R8, R17 ;  /* 0x0000001100085202 */ /* 0x000fd20000000f00 */
[--C-:B------:R-:W-:Y:S02]  /*1ad0*/  @P6 IMAD.MOV.U32 R9, RZ, RZ, R17.reuse ;  /* 0x000000ffff096224 */ /* 0x100fe400078e0011 */
[----:B------:R-:W-:-:S07]  /*1ae0*/  @P0 IMAD.MOV.U32 R10, RZ, RZ, R17 ;  /* 0x000000ffff0a0224 */ /* 0x000fce00078e0011 */
.L_x_817:
[----:B------:R-:W-:Y:S01]  /*1af0*/  HFMA2 R23, -RZ, RZ, 0, 0 ;  /* 0x00000000ff177431 */ /* 0x000fe200000001ff */
[----:B------:R-:W-:Y:S06]  /*1b00*/  @!P1 BRA `(.L_x_810) ;  /* 0x0000000000b09947 */ /* 0x000fec0003800000 */
[----:B------:R-:W-:Y:S01]  /*1b10*/  IABS R11, R29 ;  /* 0x0000001d000b7213 */ /* 0x000fe20000000000 */
[----:B------:R-:W-:Y:S01]  /*1b20*/  IMAD.SHL.U32 R25, R25, 0x4, RZ ;  /* 0x0000000419197824 */ /* 0x000fe200078e00ff */
[----:B------:R-:W-:Y:S02]  /*1b30*/  IABS R18, R20 ;  /* 0x0000001400127213 */ /* 0x000fe40000000000 */
[----:B------:R-:W0:Y:S02]  /*1b40*/  I2F.RP R13, R11 ;  /* 0x0000000b000d7306 */ /* 0x000e240000209400 */
[C---:B------:R-:W-:Y:S02]  /*1b50*/  ISETP.EQ.AND P6, PT, R25.reuse, RZ, PT ;  /* 0x000000ff1900720c */ /* 0x040fe40003fc2270 */
[C---:B------:R-:W-:Y:S02]  /*1b60*/  ISETP.EQ.AND P5, PT, R25.reuse, 0x4, PT ;  /* 0x000000041900780c */ /* 0x040fe40003fa2270 */
[----:B------:R-:W-:-:S02]  /*1b70*/  ISETP.EQ.AND P4, PT, R25, 0x8, PT ;  /* 0x000000081900780c */ /* 0x000fc40003f82270 */
[----:B------:R-:W-:Y:S01]  /*1b80*/  ISETP.EQ.AND P3, PT, R25, 0xc, PT ;  /* 0x0000000c1900780c */ /* 0x000fe20003f62270 */
[----:B0-----:R-:W0:Y:S02]  /*1b90*/  MUFU.RCP R13, R13 ;  /* 0x0000000d000d7308 */ /* 0x001e240000001000 */
[----:B0-----:R-:W-:-:S06]  /*1ba0*/  VIADD R14, R13, 0xffffffe ;  /* 0x0ffffffe0d0e7836 */ /* 0x001fcc0000000000 */
[----:B------:R0:W1:Y:S02]  /*1bb0*/  F2I.FTZ.U32.TRUNC.NTZ R15, R14 ;  /* 0x0000000e000f7305 */ /* 0x000064000021f000 */
[----:B0-----:R-:W-:Y:S02]  /*1bc0*/  IMAD.MOV.U32 R14, RZ, RZ, RZ ;  /* 0x000000ffff0e7224 */ /* 0x001fe400078e00ff */
[----:B-1----:R-:W-:-:S04]  /*1bd0*/  IMAD.MOV R16, RZ, RZ, -R15 ;  /* 0x000000ffff107224 */ /* 0x002fc800078e0a0f */
        /* <DEDUP_REMOVED lines=23> */
[----:B------:R-:W-:Y:S01]  /*1d50*/  ISETP.EQ.AND P6, PT, R25, 0x1c, PT ;  /* 0x0000001c1900780c */ /* 0x000fe20003fc2270 */
[--C-:B------:R-:W-:Y:S01]  /*1d60*/  @P4 IMAD.MOV.U32 R5, RZ, RZ, R29.reuse ;  /* 0x000000ffff054224 */ /* 0x100fe200078e001d */
[-C--:B------:R-:W-:Y:S01]  /*1d70*/  @P5 MOV R4, R29.reuse ;  /* 0x0000001d00045202 */ /* 0x080fe20000000f00 */
[--C-:B------:R-:W-:Y:S01]  /*1d80*/  @P3 IMAD.MOV.U32 R6, RZ, RZ, R29.reuse ;  /* 0x000000ffff063224 */ /* 0x100fe200078e001d */
[----:B------:R-:W-:Y:S01]  /*1d90*/  @P1 MOV R8, R29 ;  /* 0x0000001d00081202 */ /* 0x000fe20000000f00 */
[----:B------:R-:W-:-:S02]  /*1da0*/  @P2 IMAD.MOV.U32 R7, RZ, RZ, R29 ;  /* 0x000000ffff072224 */ /* 0x000fc400078e001d */
[----:B------:R-:W-:-:S06]  /*1db0*/  @P0 IMAD.MOV.U32 R9, RZ, RZ, R29 ;  /* 0x000000ffff090224 */ /* 0x000fcc00078e001d */
[----:B------:R-:W-:-:S07]  /*1dc0*/  @P6 IMAD.MOV.U32 R10, RZ, RZ, R29 ;  /* 0x000000ffff0a6224 */ /* 0x000fce00078e001d */
.L_x_810:
[----:B------:R-:W-:-:S13]  /*1dd0*/  ISETP.NE.AND P0, PT, R12, RZ, PT ;  /* 0x000000ff0c00720c */ /* 0x000fda0003f05270 */
[----:B------:R-:W-:Y:S05]  /*1de0*/  @!P0 BRA `(.L_x_818) ;  /* 0x0000001400848947 */ /* 0x000fea0003800000 */
[----:B------:R-:W-:Y:S02]  /*1df0*/  ISETP.GE.U32.AND P0, PT, R12, 0x4, PT ;  /* 0x000000040c00780c */ /* 0x000fe40003f06070 */
[----:B------:R-:W-:-:S11]  /*1e00*/  LOP3.LUT R11, R2, 0x3, RZ, 0xc0, !PT ;  /* 0x00000003020b7812 */ /* 0x000fd600078ec0ff */
[----:B------:R-:W-:Y:S05]  /*1e10*/  @!P0 BRA `(.L_x_819) ;  /* 0x0000000c00188947 */ /* 0x000fea0003800000 */
[----:B------:R-:W0:Y:S01]  /*1e20*/  LDC.64 R14, c[0x0][0x3a0] ;  /* 0x0000e800ff0e7b82 */ /* 0x000e220000000a00 */
[----:B------:R-:W-:-:S05]  /*1e30*/  IADD3 R19, PT, PT, R23, -0x1, RZ ;  /* 0xffffffff17137810 */ /* 0x000fca0007ffe0ff */
[----:B0-----:R-:W-:-:S05]  /*1e40*/  IMAD.WIDE.U32 R16, R19, 0x4, R14 ;  /* 0x0000000413107825 */ /* 0x001fca00078e000e */
[----:B------:R-:W2:Y:S01]  /*1e50*/  LDG.E R27, desc[UR6][R16.64] ;  /* 0x00000006101b7981 */ /* 0x000ea2000c1e1900 */
[C---:B------:R-:W-:Y:S02]  /*1e60*/  VIADD R25, R23.reuse, 0xfffffffe ;  /* 0xfffffffe17197836 */ /* 0x040fe40000000000 */
[C---:B------:R-:W-:Y:S02]  /*1e70*/  VIADD R13, R23.reuse, 0xfffffffd ;  /* 0xfffffffd170d7836 */ /* 0x040fe40000000000 */
[----:B------:R-:W-:Y:S01]  /*1e80*/  VIADD R23, R23, 0xfffffffc ;  /* 0xfffffffc17177836 */ /* 0x000fe20000000000 */
[----:B--2---:R-:W-:-:S13]  /*1e90*/  ISETP.GE.AND P0, PT, R27, 0x1, PT ;  /* 0x000000011b00780c */ /* 0x004fda0003f06270 */
[----:B------:R-:W-:Y:S05]  /*1ea0*/  @!P0 BRA `(.L_x_820) ;  /* 0x0000000000b08947 */ /* 0x000fea0003800000 */
[-C--:B------:R-:W-:Y:S02]  /*1eb0*/  IABS R18, R27.reuse ;  /* 0x0000001b00127213 */ /* 0x080fe40000000000 */
[----:B------:R-:W-:Y:S02]  /*1ec0*/  IABS R24, R20 ;  /* 0x0000001400187213 */ /* 0x000fe40000000000 */
[----:B------:R-:W0:Y:S01]  /*1ed0*/  I2F.RP R22, R18 ;  /* 0x0000001200167306 */ /* 0x000e220000209400 */
[----:B------:R-:W-:Y:S02]  /*1ee0*/  IABS R26, R27 ;  /* 0x0000001b001a7213 */ /* 0x000fe40000000000 */
[----:B------:R-:W-:-:S04]  /*1ef0*/  SHF.L.U32 R19, R19, 0x2, RZ ;  /* 0x0000000213137819 */ /* 0x000fc800000006ff */
[C---:B------:R-:W-:Y:S02]  /*1f00*/  ISETP.EQ.AND P6, PT, R19.reuse, RZ, PT ;  /* 0x000000ff1300720c */ /* 0x040fe40003fc2270 */
[C---:B------:R-:W-:Y:S02]  /*1f10*/  ISETP.EQ.AND P5, PT, R19.reuse, 0x4, PT ;  /* 0x000000041300780c */ /* 0x040fe40003fa2270 */
[C---:B------:R-:W-:Y:S02]  /*1f20*/  ISETP.EQ.AND P4, PT, R19.reuse, 0x8, PT ;  /* 0x000000081300780c */ /* 0x040fe40003f82270 */
[----:B------:R-:W-:Y:S01]  /*1f30*/  ISETP.EQ.AND P3, PT, R19, 0xc, PT ;  /* 0x0000000c1300780c */ /* 0x000fe20003f62270 */
        /* <DEDUP_REMOVED lines=17> */
[----:B------:R-:W-:Y:S01]  /*2050*/  @P0 VIADD R17, R17, 0x1 ;  /* 0x0000000111110836 */ /* 0x000fe20000000000 */
[----:B------:R-:W-:-:S03]  /*2060*/  ISETP.EQ.AND P0, PT, R19, 0x18, PT ;  /* 0x000000181300780c */ /* 0x000fc60003f02270 */
[----:B------:R-:W-:Y:S01]  /*2070*/  @!P2 IMAD.MOV R17, RZ, RZ, -R17 ;  /* 0x000000ffff11a224 */ /* 0x000fe200078e0a11 */
        /* <DEDUP_REMOVED lines=15> */
.L_x_820:
        /* <DEDUP_REMOVED lines=10> */
[-C--:B------:R-:W-:Y:S01]  /*2210*/  IABS R16, R19.reuse ;  /* 0x0000001300107213 */ /* 0x080fe20000000000 */
[----:B------:R-:W-:Y:S01]  /*2220*/  IMAD.SHL.U32 R25, R25, 0x4, RZ ;  /* 0x0000000419197824 */ /* 0x000fe200078e00ff */
[----:B------:R-:W-:Y:S02]  /*2230*/  IABS R22, R20 ;  /* 0x0000001400167213 */ /* 0x000fe40000000000 */
[----:B------:R-:W0:Y:S01]  /*2240*/  I2F.RP R18, R16 ;  /* 0x0000001000127306 */ /* 0x000e220000209400 */
[----:B------:R-:W-:Y:S02]  /*2250*/  IABS R24, R19 ;  /* 0x0000001300187213 */ /* 0x000fe40000000000 */
[C---:B------:R-:W-:Y:S02]  /*2260*/  ISETP.EQ.AND P6, PT, R25.reuse, 0x4, PT ;  /* 0x000000041900780c */ /* 0x040fe40003fc2270 */
[----:B------:R-:W-:-:S03]  /*2270*/  ISETP.EQ.AND P5, PT, R25, 0x8, PT ;  /* 0x000000081900780c */ /* 0x000fc60003fa2270 */
        /* <DEDUP_REMOVED lines=21> */
[----:B------:R-:W-:Y:S02]  /*23d0*/  ISETP.EQ.AND P3, PT, R25, RZ, PT ;  /* 0x000000ff1900720c */ /* 0x000fe40003f62270 */
[----:B------:R-:W-:Y:S02]  /*23e0*/  IADD3 R14, PT, PT, -R15, RZ, RZ ;  /* 0x000000ff0f0e7210 */ /* 0x000fe40007ffe1ff */
[----:B------:R-:W-:-:S03]  /*23f0*/  ISETP.EQ.AND P4, PT, R25, 0x10, PT ;  /* 0x000000101900780c */ /* 0x000fc60003f82270 */
[----:B------:R-:W-:Y:S02]  /*2400*/  IMAD R19, R19, R14, R20 ;  /* 0x0000000e13137224 */ /* 0x000fe400078e0214 */
[----:B------:R-:W-:Y:S02]  /*2410*/  IMAD.MOV.U32 R20, RZ, RZ, R15 ;  /* 0x000000ffff147224 */ /* 0x000fe400078e000f */
[--C-:B------:R-:W-:Y:S01]  /*2420*/  @P6 IMAD.MOV.U32 R4, RZ, RZ, R19.reuse ;  /* 0x000000ffff046224 */ /* 0x100fe200078e0013 */
[C---:B------:R-:W-:Y:S01]  /*2430*/  ISETP.EQ.AND P6, PT, R25.reuse, 0x18, PT ;  /* 0x000000181900780c */ /* 0x040fe20003fc2270 */
[--C-:B------:R-:W-:Y:S01]  /*2440*/  @P3 IMAD.MOV.U32 R3, RZ, RZ, R19.reuse ;  /* 0x000000ffff033224 */ /* 0x100fe200078e0013 */
[C---:B------:R-:W-:Y:S01]  /*2450*/  ISETP.EQ.AND P3, PT, R25.reuse, 0x14, PT ;  /* 0x000000141900780c */ /* 0x040fe20003f62270 */
[--C-:B------:R-:W-:Y:S01]  /*2460*/  @P5 IMAD.MOV.U32 R5, RZ, RZ, R19.reuse ;  /* 0x000000ffff055224 */ /* 0x100fe200078e0013 */
[----:B------:R-:W-:Y:S01]  /*2470*/  ISETP.EQ.AND P5, PT, R25, 0x1c, PT ;  /* 0x0000001c1900780c */ /* 0x000fe20003fa2270 */
[----:B------:R-:W-:Y:S01]  /*2480*/  @P4 IMAD.MOV.U32 R7, RZ, RZ, R19 ;  /* 0x000000ffff074224 */ /* 0x000fe200078e0013 */
[----:B------:R-:W-:-:S07]  /*2490*/  @P2 MOV R6, R19 ;  /* 0x0000001300062202 */ /* 0x000fce0000000f00 */
[--C-:B------:R-:W-:Y:S02]  /*24a0*/  @P6 IMAD.MOV.U32 R9, RZ, RZ, R19.reuse ;  /* 0x000000ffff096224 */ /* 0x100fe400078e0013 */
[----:B------:R-:W-:Y:S02]  /*24b0*/  @P3 IMAD.MOV.U32 R8, RZ, RZ, R19 ;  /* 0x000000ffff083224 */ /* 0x000fe400078e0013 */
[----:B------:R-:W-:-:S07]  /*24c0*/  @P5 MOV R10, R19 ;  /* 0x00000013000a5202 */ /* 0x000fce0000000f00 */
.L_x_821:
        /* <DEDUP_REMOVED lines=10> */
[----:B0-----:R-:W-:-:S02]  /*2570*/  VIADD R14, R18, 0xffffffe ;  /* 0x0ffffffe120e7836 */ /* 0x001fc40000000000 */
[----:B------:R-:W-:-:S04]  /*2580*/  IMAD.MOV R18, RZ, RZ, -R24 ;  /* 0x000000ffff127224 */ /* 0x000fc800078e0a18 */
[----:B------:R0:W1:Y:S02]  /*2590*/  F2I.FTZ.U32.TRUNC.NTZ R15, R14 ;  /* 0x0000000e000f7305 */ /* 0x000064000021f000 */
[----:B0-----:R-:W-:Y:S02]  /*25a0*/  HFMA2 R14, -RZ, RZ, 0, 0 ;  /* 0x00000000ff0e7431 */ /* 0x001fe400000001ff */
        /* <DEDUP_REMOVED lines=18> */
[----:B------:R-:W-:-:S04]  /*26d0*/  IMAD.MOV R14, RZ, RZ, -R15 ;  /* 0x000000ffff0e7224 */ /* 0x000fc800078e0a0f */
[----:B------:R-:W-:Y:S01]  /*26e0*/  IMAD R17, R17, R14, R20 ;  /* 0x0000000e11117224 */ /* 0x000fe200078e0214 */
[----:B------:R-:W-:-:S03]  /*26f0*/  MOV R20, R15 ;  /* 0x0000000f00147202 */ /* 0x000fc60000000f00 */
        /* <DEDUP_REMOVED lines=10> */
.L_x_822:
        /* <DEDUP_REMOVED lines=20> */
[----:B------:R-:W-:Y:S01]  /*28e0*/  ISETP.GE.U32.AND P0, PT, R14, R13, PT ;  /* 0x0000000d0e00720c */ /* 0x000fe20003f06070 */
[----:B------:R-:W-:Y:S01]  /*28f0*/  IMAD.SHL.U32 R14, R23, 0x4, RZ ;  /* 0x00000004170e7824 */ /* 0x000fe200078e00ff */
[----:B------:R-:W-:-:S04]  /*2900*/  LOP3.LUT R13, R20, R27, RZ, 0x3c, !PT ;  /* 0x0000001b140d7212 */ /* 0x000fc800078e3cff */
[----:B------:R-:W-:Y:S02]  /*2910*/  ISETP.GE.AND P2, PT, R13, RZ, PT ;  /* 0x000000ff0d00720c */ /* 0x000fe40003f46270 */
[C---:B------:R-:W-:Y:S02]  /*2920*/  ISETP.EQ.AND P6, PT, R14.reuse, RZ, PT ;  /* 0x000000ff0e00720c */ /* 0x040fe40003fc2270 */
[C---:B------:R-:W-:Y:S02]  /*2930*/  ISETP.EQ.AND P5, PT, R14.reuse, 0x4, PT ;  /* 0x000000040e00780c */ /* 0x040fe40003fa2270 */
[C---:B------:R-:W-:Y:S02]  /*2940*/  ISETP.EQ.AND P4, PT, R14.reuse, 0x8, PT ;  /* 0x000000080e00780c */ /* 0x040fe40003f82270 */
[----:B------:R-:W-:Y:S02]  /*2950*/  @P0 IADD3 R15, PT, PT, R15, 0x1, RZ ;  /* 0x000000010f0f0810 */ /* 0x000fe40007ffe0ff */
[----:B------:R-:W-:-:S02]  /*2960*/  ISETP.EQ.AND P3, PT, R14, 0xc, PT ;  /* 0x0000000c0e00780c */ /* 0x000fc40003f62270 */
[C---:B------:R-:W-:Y:S01]  /*2970*/  ISETP.EQ.AND P0, PT, R14.reuse, 0x18, PT ;  /* 0x000000180e00780c */ /* 0x040fe20003f02270 */
        /* <DEDUP_REMOVED lines=10> */
[----:B------:R-:W-:Y:S01]  /*2a20*/  ISETP.EQ.AND P6, PT, R14, 0x1c, PT ;  /* 0x0000001c0e00780c */ /* 0x000fe20003fc2270 */
[--C-:B------:R-:W-:Y:S01]  /*2a30*/  @P3 IMAD.MOV.U32 R6, RZ, RZ, R27.reuse ;  /* 0x000000ffff063224 */ /* 0x100fe200078e001b */
[----:B------:R-:W-:Y:S01]  /*2a40*/  @P2 MOV R7, R27 ;  /* 0x0000001b00072202 */ /* 0x000fe20000000f00 */
[--C-:B------:R-:W-:Y:S02]  /*2a50*/  @P1 IMAD.MOV.U32 R8, RZ, RZ, R27.reuse ;  /* 0x000000ffff081224 */ /* 0x100fe400078e001b */
[----:B------:R-:W-:-:S08]  /*2a60*/  @P0 IMAD.MOV.U32 R9, RZ, RZ, R27 ;  /* 0x000000ffff090224 */ /* 0x000fd000078e001b */
[----:B------:R-:W-:-:S07]  /*2a70*/  @P6 IMAD.MOV.U32 R10, RZ, RZ, R27 ;  /* 0x000000ffff0a6224 */ /* 0x000fce00078e001b */
.L_x_819:
[----:B------:R-:W-:-:S13]  /*2a80*/  ISETP.NE.AND P0, PT, R11, RZ, PT ;  /* 0x000000ff0b00720c */ /* 0x000fda0003f05270 */
[----:B------:R-:W-:Y:S05]  /*2a90*/  @!P0 BRA `(.L_x_818) ;  /* 0x0000000800588947 */ /* 0x000fea0003800000 */
[----:B------:R-:W-:-:S13]  /*2aa0*/  ISETP.NE.AND P0, PT, R11, 0x1, PT ;  /* 0x000000010b00780c */ /* 0x000fda0003f05270 */
[----:B------:R-:W-:Y:S05]  /*2ab0*/  @!P0 BRA `(.L_x_823) ;  /* 0x0000000400908947 */ /* 0x000fea0003800000 */
[----:B------:R-:W0:Y:S01]  /*2ac0*/  LDC.64 R14, c[0x0][0x3a0] ;  /* 0x0000e800ff0e7b82 */ /* 0x000e220000000a00 */
[C---:B------:R-:W-:Y:S02]  /*2ad0*/  VIADD R11, R23.reuse, 0xffffffff ;  /* 0xffffffff170b7836 */ /* 0x040fe40000000000 */
[----:B------:R-:W-:Y:S02]  /*2ae0*/  VIADD R23, R23, 0xfffffffe ;  /* 0xfffffffe17177836 */ /* 0x000fe40000000000 */
[----:B0-----:R-:W-:-:S04]  /*2af0*/  IMAD.WIDE.U32 R16, R11, 0x4, R14 ;  /* 0x000000040b107825 */ /* 0x001fc800078e000e */
[----:B------:R-:W-:Y:S02]  /*2b00*/  IMAD.WIDE.U32 R14, R23, 0x4, R14 ;  /* 0x00000004170e7825 */ /* 0x000fe400078e000e */
[----:B------:R-:W2:Y:S04]  /*2b10*/  LDG.E R17, desc[UR6][R16.64] ;  /* 0x0000000610117981 */ /* 0x000ea8000c1e1900 */
[----:B------:R-:W3:Y:S01]  /*2b20*/  LDG.E R13, desc[UR6][R14.64] ;  /* 0x000000060e0d7981 */ /* 0x000ee2000c1e1900 */
[----:B--2---:R-:W-:Y:S02]  /*2b30*/  ISETP.GE.AND P1, PT, R17, 0x1, PT ;  /* 0x000000011100780c */ /* 0x004fe40003f26270 */
[----:B---3--:R-:W-:-:S11]  /*2b40*/  ISETP.GE.AND P0, PT, R13, 0x1, PT ;  /* 0x000000010d00780c */ /* 0x008fd60003f06270 */
        /* <DEDUP_REMOVED lines=36> */
[C---:B------:R-:W-:Y:S01]  /*2d90*/  ISETP.EQ.AND P6, PT, R11.reuse, 0x18, PT ;  /* 0x000000180b00780c */ /* 0x040fe20003fc2270 */
[--C-:B------:R-:W-:Y:S01]  /*2da0*/  @P1 IMAD.MOV.U32 R4, RZ, RZ, R17.reuse ;  /* 0x000000ffff041224 */ /* 0x100fe200078e0011 */
[----:B------:R-:W-:Y:S01]  /*2db0*/  ISETP.EQ.AND P1, PT, R11, 0x1c, PT ;  /* 0x0000001c0b00780c */ /* 0x000fe20003f22270 */
[--C-:B------:R-:W-:Y:S02]  /*2dc0*/  @P2 IMAD.MOV.U32 R5, RZ, RZ, R17.reuse ;  /* 0x000000ffff052224 */ /* 0x100fe400078e0011 */
[----:B------:R-:W-:Y:S01]  /*2dd0*/  @P3 MOV R6, R17 ;  /* 0x0000001100063202 */ /* 0x000fe20000000f00 */
[----:B------:R-:W-:-:S02]  /*2de0*/  @P4 IMAD.MOV.U32 R7, RZ, RZ, R17 ;  /* 0x000000ffff074224 */ /* 0x000fc400078e0011 */
[----:B------:R-:W-:-:S05]  /*2df0*/  @P5 IMAD.MOV.U32 R8, RZ, RZ, R17 ;  /* 0x000000ffff085224 */ /* 0x000fca00078e0011 */
[----:B------:R-:W-:Y:S02]  /*2e00*/  @P6 IMAD.MOV.U32 R9, RZ, RZ, R17 ;  /* 0x000000ffff096224 */ /* 0x000fe400078e0011 */
[----:B------:R-:W-:-:S07]  /*2e10*/  @P1 MOV R10, R17 ;  /* 0x00000011000a1202 */ /* 0x000fce0000000f00 */
.L_x_824:
        /* <DEDUP_REMOVED lines=17> */
[----:B------:R-:W-:Y:S01]  /*2f30*/  @!P1 IMAD.IADD R14, R14, 0x1, -R11 ;  /* 0x000000010e0e9824 */ /* 0x000fe200078e0a0b */
[----:B------:R-:W-:Y:S02]  /*2f40*/  @!P1 IADD3 R15, PT, PT, R15, 0x1, RZ ;  /* 0x000000010f0f9810 */ /* 0x000fe40007ffe0ff */
[----:B------:R-:W-:Y:S02]  /*2f50*/  ISETP.NE.AND P1, PT, R13, RZ, PT ;  /* 0x000000ff0d00720c */ /* 0x000fe40003f25270 */
[----:B------:R-:W-:Y:S01]  /*2f60*/  ISETP.GE.U32.AND P0, PT, R14, R11, PT ;  /* 0x0000000b0e00720c */ /* 0x000fe20003f06070 */
[----:B------:R-:W-:Y:S01]  /*2f70*/  IMAD.SHL.U32 R14, R23, 0x4, RZ ;  /* 0x00000004170e7824 */ /* 0x000fe200078e00ff */
[----:B------:R-:W-:-:S04]  /*2f80*/  LOP3.LUT R11, R20, R13, RZ, 0x3c, !PT ;  /* 0x0000000d140b7212 */ /* 0x000fc800078e3cff */
[----:B------:R-:W-:Y:S02]  /*2f90*/  ISETP.GE.AND P2, PT, R11, RZ, PT ;  /* 0x000000ff0b00720c */ /* 0x000fe40003f46270 */
[C---:B------:R-:W-:Y:S02]  /*2fa0*/  ISETP.EQ.AND P6, PT, R14.reuse, RZ, PT ;  /* 0x000000ff0e00720c */ /* 0x040fe40003fc2270 */
[C---:B------:R-:W-:Y:S02]  /*2fb0*/  ISETP.EQ.AND P5, PT, R14.reuse, 0x4, PT ;  /* 0x000000040e00780c */ /* 0x040fe40003fa2270 */
[C---:B------:R-:W-:Y:S01]  /*2fc0*/  ISETP.EQ.AND P4, PT, R14.reuse, 0x8, PT ;  /* 0x000000080e00780c */ /* 0x040fe20003f82270 */
[----:B------:R-:W-:Y:S01]  /*2fd0*/  @P0 VIADD R15, R15, 0x1 ;  /* 0x000000010f0f0836 */ /* 0x000fe20000000000 */
[C---:B------:R-:W-:Y:S02]  /*2fe0*/  ISETP.EQ.AND P3, PT, R14.reuse, 0xc, PT ;  /* 0x0000000c0e00780c */ /* 0x040fe40003f62270 */
[----:B------:R-:W-:-:S03]  /*2ff0*/  ISETP.EQ.AND P0, PT, R14, 0x18, PT ;  /* 0x000000180e00780c */ /* 0x000fc60003f02270 */
[----:B------:R-:W-:Y:S01]  /*3000*/  @!P2 IMAD.MOV R15, RZ, RZ, -R15 ;  /* 0x000000ffff0fa224 */ /* 0x000fe200078e0a0f */
[----:B------:R-:W-:Y:S02]  /*3010*/  @!P1 LOP3.LUT R15, RZ, R13, RZ, 0x33, !PT ;  /* 0x0000000dff0f9212 */ /* 0x000fe400078e33ff */
[C---:B------:R-:W-:Y:S02]  /*3020*/  ISETP.EQ.AND P2, PT, R14.reuse, 0x10, PT ;  /* 0x000000100e00780c */ /* 0x040fe40003f42270 */
        /* <DEDUP_REMOVED lines=13> */
.L_x_823:
[----:B------:R-:W-:-:S04]  /*3100*/  LOP3.LUT R11, R2, 0x1, RZ, 0xc0, !PT ;  /* 0x00000001020b7812 */ /* 0x000fc800078ec0ff */
[----:B------:R-:W-:-:S13]  /*3110*/  ISETP.NE.U32.AND P0, PT, R11, 0x1, PT ;  /* 0x000000010b00780c */ /* 0x000fda0003f05070 */
[----:B------:R-:W-:Y:S05]  /*3120*/  @P0 BRA `(.L_x_818) ;  /* 0x0000000000b40947 */ /* 0x000fea0003800000 */
[----:B------:R-:W0:Y:S01]  /*3130*/  LDC.64 R14, c[0x0][0x3a0] ;  /* 0x0000e800ff0e7b82 */ /* 0x000e220000000a00 */
[----:B------:R-:W-:-:S04]  /*3140*/  VIADD R11, R23, 0xffffffff ;  /* 0xffffffff170b7836 */ /* 0x000fc80000000000 */
[----:B0-----:R-:W-:-:S05]  /*3150*/  IMAD.WIDE.U32 R14, R11, 0x4, R14 ;  /* 0x000000040b0e7825 */ /* 0x001fca00078e000e */
[----:B------:R-:W2:Y:S02]  /*3160*/  LDG.E R13, desc[UR6][R14.64] ;  /* 0x000000060e0d7981 */ /* 0x000ea4000c1e1900 */
[----:B--2---:R-:W-:-:S13]  /*3170*/  ISETP.GE.AND P0, PT, R13, 0x1, PT ;  /* 0x000000010d00780c */ /* 0x004fda0003f06270 */
[----:B------:R-:W-:Y:S05]  /*3180*/  @!P0 BRA `(.L_x_818) ;  /* 0x00000000009c8947 */ /* 0x000fea0003800000 */
[-C--:B------:R-:W-:Y:S01]  /*3190*/  IABS R16, R13.reuse ;  /* 0x0000000d00107213 */ /* 0x080fe20000000000 */
[----:B------:R-:W-:Y:S01]  /*31a0*/  IMAD.SHL.U32 R11, R11, 0x4, RZ ;  /* 0x000000040b0b7824 */ /* 0x000fe200078e00ff */
[----:B------:R-:W-:Y:S02]  /*31b0*/  IABS R22, R13 ;  /* 0x0000000d00167213 */ /* 0x000fe40000000000 */
[----:B------:R-:W0:Y:S01]  /*31c0*/  I2F.RP R17, R16 ;  /* 0x0000001000117306 */ /* 0x000e220000209400 */
[----:B------:R-:W-:Y:S02]  /*31d0*/  IABS R18, R20 ;  /* 0x0000001400127213 */ /* 0x000fe40000000000 */
[----:B------:R-:W-:Y:S02]  /*31e0*/  ISETP.GE.AND P1, PT, R20, RZ, PT ;  /* 0x000000ff1400720c */ /* 0x000fe40003f26270 */
[----:B------:R-:W-:Y:S02]  /*31f0*/  ISETP.NE.AND P2, PT, R13, RZ, PT ;  /* 0x000000ff0d00720c */ /* 0x000fe40003f45270 */
[----:B------:R-:W-:-:S02]  /*3200*/  ISETP.EQ.AND P6, PT, R11, 0x8, PT ;  /* 0x000000080b00780c */ /* 0x000fc40003fc2270 */
[C---:B------:R-:W-:Y:S02]  /*3210*/  ISETP.EQ.AND P5, PT, R11.reuse, 0xc, PT ;  /* 0x0000000c0b00780c */ /* 0x040fe40003fa2270 */
[C---:B------:R-:W-:Y:S02]  /*3220*/  ISETP.EQ.AND P4, PT, R11.reuse, 0x10, PT ;  /* 0x000000100b00780c */ /* 0x040fe40003f82270 */
[----:B------:R-:W-:Y:S01]  /*3230*/  ISETP.EQ.AND P3, PT, R11, 0x14, PT ;  /* 0x000000140b00780c */ /* 0x000fe20003f62270 */
        /* <DEDUP_REMOVED lines=11> */
[----:B------:R-:W-:-:S05]  /*32f0*/  @!P0 IMAD.IADD R15, R15, 0x1, -R16 ;  /* 0x000000010f0f8824 */ /* 0x000fca00078e0a10 */
[----:B------:R-:W-:-:S13]  /*3300*/  ISETP.GT.U32.AND P0, PT, R16, R15, PT ;  /* 0x0000000f1000720c */ /* 0x000fda0003f04070 */
[----:B------:R-:W-:Y:S02]  /*3310*/  @!P0 IADD3 R15, PT, PT, R15, -R16, RZ ;  /* 0x800000100f0f8210 */ /* 0x000fe40007ffe0ff */
[----:B------:R-:W-:-:S03]  /*3320*/  ISETP.EQ.AND P0, PT, R11, RZ, PT ;  /* 0x000000ff0b00720c */ /* 0x000fc60003f02270 */
[----:B------:R-:W-:Y:S01]  /*3330*/  @!P1 IMAD.MOV R15, RZ, RZ, -R15 ;  /* 0x000000ffff0f9224 */ /* 0x000fe200078e0a0f */
[----:B------:R-:W-:Y:S02]  /*3340*/  @!P2 LOP3.LUT R15, RZ, R13, RZ, 0x33, !PT ;  /* 0x0000000dff0fa212 */ /* 0x000fe400078e33ff */
[C---:B------:R-:W-:Y:S02]  /*3350*/  ISETP.EQ.AND P1, PT, R11.reuse, 0x4, PT ;  /* 0x000000040b00780c */ /* 0x040fe40003f22270 */
[C---:B------:R-:W-:Y:S01]  /*3360*/  ISETP.EQ.AND P2, PT, R11.reuse, 0x18, PT ;  /* 0x000000180b00780c */ /* 0x040fe20003f42270 */
[--C-:B------:R-:W-:Y:S01]  /*3370*/  @P6 IMAD.MOV.U32 R5, RZ, RZ, R15.reuse ;  /* 0x000000ffff056224 */ /* 0x100fe200078e000f */
[----:B------:R-:W-:Y:S01]  /*3380*/  @P3 MOV R8, R15 ;  /* 0x0000000f00083202 */ /* 0x000fe20000000f00 */
[--C-:B------:R-:W-:Y:S02]  /*3390*/  @P5 IMAD.MOV.U32 R6, RZ, RZ, R15.reuse ;  /* 0x000000ffff065224 */ /* 0x100fe400078e000f */
[--C-:B------:R-:W-:Y:S01]  /*33a0*/  @P0 IMAD.MOV.U32 R3, RZ, RZ, R15.reuse ;  /* 0x000000ffff030224 */ /* 0x100fe200078e000f */
[----:B------:R-:W-:Y:S01]  /*33b0*/  ISETP.EQ.AND P0, PT, R11, 0x1c, PT ;  /* 0x0000001c0b00780c */ /* 0x000fe20003f02270 */
[----:B------:R-:W-:-:S04]  /*33c0*/  @P4 IMAD.MOV.U32 R7, RZ, RZ, R15 ;  /* 0x000000ffff074224 */ /* 0x000fc800078e000f */
[----:B------:R-:W-:Y:S02]  /*33d0*/  @P1 MOV R4, R15 ;  /* 0x0000000f00041202 */ /* 0x000fe40000000f00 */
[----:B------:R-:W-:-:S06]  /*33e0*/  @P2 IMAD.MOV.U32 R9, RZ, RZ, R15 ;  /* 0x000000ffff092224 */ /* 0x000fcc00078e000f */
[----:B------:R-:W-:-:S07]  /*33f0*/  @P0 IMAD.MOV.U32 R10, RZ, RZ, R15 ;  /* 0x000000ffff0a0224 */ /* 0x000fce00078e000f */
.L_x_818:
[----:B------:R-:W-:Y:S01]  /*3400*/  ISETP.NE.AND P0, PT, R2, 0x8, PT ;  /* 0x000000080200780c */ /* 0x000fe20003f05270 */
[----:B------:R-:W-:Y:S02]  /*3410*/  HFMA2 R13, -RZ, RZ, 0, 0 ;  /* 0x00000000ff0d7431 */ /* 0x000fe400000001ff */
[----:B------:R-:W-:Y:S02]  /*3420*/  IMAD.MOV.U32 R11, RZ, RZ, RZ ;  /* 0x000000ffff0b7224 */ /* 0x000fe400078e00ff */
[----:B------:R-:W-:-:S08]  /*3430*/  IMAD.MOV.U32 R18, RZ, RZ, RZ ;  /* 0x000000ffff127224 */ /* 0x000fd000078e00ff */
[----:B------:R-:W-:Y:S05]  /*3440*/  @P0 BRA `(.L_x_825) ;  /* 0x0000000400b00947 */ /* 0x000fea0003800000 */
[----:B------:R-:W0:Y:S01]  /*3450*/  LDC R20, c[0x0][0x3b8] ;  /* 0x0000ee00ff147b82 */ /* 0x000e220000000800 */
[----:B------:R-:W-:Y:S01]  /*3460*/  IMAD.MOV.U32 R11, RZ, RZ, RZ ;  /* 0x000000ffff0b7224 */ /* 0x000fe200078e00ff */
[----:B------:R-:W-:Y:S01]  /*3470*/  MOV R18, RZ ;  /* 0x000000ff00127202 */ /* 0x000fe20000000f00 */
[----:B------:R-:W-:Y:S01]  /*3480*/  IMAD.MOV.U32 R13, RZ, RZ, RZ ;  /* 0x000000ffff0d7224 */ /* 0x000fe200078e00ff */
[----:B------:R-:W1:Y:S04]  /*3490*/  LDCU UR4, c[0x0][0x3bc] ;  /* 0x00007780ff0477ac */ /* 0x000e680008000800 */
[----:B------:R-:W2:Y:S01]  /*34a0*/  LDC R19, c[0x0][0x3b8] ;  /* 0x0000ee00ff137b82 */ /* 0x000ea20000000800 */
[----:B01----:R-:W-:-:S07]  /*34b0*/  IMAD.MOV R20, RZ, RZ, -R20 ;  /* 0x000000ffff147224 */ /* 0x003fce00078e0a14 */
.L_x_826:
[----:B------:R-:W-:-:S04]  /*34c0*/  ISETP.GE.AND P4, PT, R13, UR4, PT ;  /* 0x000000040d007c0c */ /* 0x000fc8000bf86270 */
[----:B------:R-:W-:-:S13]  /*34d0*/  ISETP.EQ.OR P4, PT, R20, RZ, P4 ;  /* 0x000000ff1400720c */ /* 0x000fda0002782670 */
[----:B------:R-:W0:Y:S02]  /*34e0*/  @!P4 LDC.64 R14, c[0x0][0x3b0] ;  /* 0x0000ec00ff0ecb82 */ /* 0x000e240000000a00 */
[----:B0-----:R-:W-:-:S05]  /*34f0*/  @!P4 IMAD.WIDE R14, R13, 0x4, R14 ;  /* 0x000000040d0ec825 */ /* 0x001fca00078e020e */
[----:B------:R0:W3:Y:S01]  /*3500*/  @!P4 LDG.E R17, desc[UR6][R14.64] ;  /* 0x000000060e11c981 */ /* 0x0000e2000c1e1900 */
[----:B------:R-:W-:Y:S01]  /*3510*/  @!P4 VIADD R13, R13, 0x1 ;  /* 0x000000010d0dc836 */ /* 0x000fe20000000000 */
[----:B------:R-:W-:Y:S01]  /*3520*/  ISETP.EQ.AND P5, PT, R21, 0x10, !P4 ;  /* 0x000000101500780c */ /* 0x000fe200067a2270 */
[----:B------:R-:W-:Y:S01]  /*3530*/  VIADD R16, R11, 0x1 ;  /* 0x000000010b107836 */ /* 0x000fe20000000000 */
[----:B------:R-:W-:Y:S02]  /*3540*/  ISETP.EQ.AND P6, PT, R21, 0x20, !P4 ;  /* 0x000000201500780c */ /* 0x000fe400067c2270 */
[----:B------:R-:W-:-:S04]  /*3550*/  ISETP.GE.AND P3, PT, R13, UR4, PT ;  /* 0x000000040d007c0c */ /* 0x000fc8000bf66270 */
[----:B--2---:R-:W-:Y:S01]  /*3560*/  ISETP.EQ.OR P3, PT, R16, R19, P3 ;  /* 0x000000131000720c */ /* 0x004fe20001f62670 */
[----:B------:R-:W-:-:S12]  /*3570*/  VIADD R16, R11, 0x2 ;  /* 0x000000020b107836 */ /* 0x000fd80000000000 */
[----:B------:R-:W1:Y:S02]  /*3580*/  @!P3 LDC.64 R22, c[0x0][0x3b0] ;  /* 0x0000ec00ff16bb82 */ /* 0x000e640000000a00 */
[C---:B-1----:R-:W-:Y:S01]  /*3590*/  @!P3 IMAD.WIDE R22, R13.reuse, 0x4, R22 ;  /* 0x000000040d16b825 */ /* 0x042fe200078e0216 */
[----:B------:R-:W-:-:S04]  /*35a0*/  @!P3 IADD3 R13, PT, PT, R13, 0x1, RZ ;  /* 0x000000010d0db810 */ /* 0x000fc80007ffe0ff */
[----:B------:R-:W-:Y:S01]  /*35b0*/  ISETP.GE.AND P2, PT, R13, UR4, PT ;  /* 0x000000040d007c0c */ /* 0x000fe2000bf46270 */
[----:B------:R-:W2:Y:S03]  /*35c0*/  @!P3 LDG.E R23, desc[UR6][R22.64] ;  /* 0x000000061617b981 */ /* 0x000ea6000c1e1900 */
[----:B------:R-:W-:Y:S01]  /*35d0*/  ISETP.EQ.OR P2, PT, R16, R19, P2 ;  /* 0x000000131000720c */ /* 0x000fe20001742670 */
[----:B------:R-:W-:-:S12]  /*35e0*/  VIADD R16, R11, 0x3 ;  /* 0x000000030b107836 */ /* 0x000fd80000000000 */
[----:B0-----:R-:W0:Y:S02]  /*35f0*/  @!P2 LDC.64 R14, c[0x0][0x3b0] ;  /* 0x0000ec00ff0eab82 */ /* 0x001e240000000a00 */
[----:B0-----:R-:W-:-:S04]  /*3600*/  @!P2 IMAD.WIDE R14, R13, 0x4, R14 ;  /* 0x000000040d0ea825 */ /* 0x001fc800078e020e */
[----:B------:R-:W-:Y:S01]  /*3610*/  @!P2 VIADD R13, R13, 0x1 ;  /* 0x000000010d0da836 */ /* 0x000fe20000000000 */
[----:B------:R-:W4:Y:S04]  /*3620*/  @!P2 LDG.E R25, desc[UR6][R14.64] ;  /* 0x000000060e19a981 */ /* 0x000f28000c1e1900 */
[----:B------:R-:W-:-:S04]  /*3630*/  ISETP.GE.AND P1, PT, R13, UR4, PT ;  /* 0x000000040d007c0c */ /* 0x000fc8000bf26270 */
[----:B------:R-:W-:Y:S01]  /*3640*/  ISETP.EQ.OR P1, PT, R16, R19, P1 ;  /* 0x000000131000720c */ /* 0x000fe20000f22670 */
[----:B------:R-:W-:-:S12]  /*3650*/  VIADD R16, R11, 0x4 ;  /* 0x000000040b107836 */ /* 0x000fd80000000000 */
[----:B------:R-:W0:Y:S02]  /*3660*/  @!P1 LDC.64 R26, c[0x0][0x3b0] ;  /* 0x0000ec00ff1a9b82 */ /* 0x000e240000000a00 */
[C---:B0-----:R-:W-:Y:S01]  /*3670*/  @!P1 IMAD.WIDE R26, R13.reuse, 0x4, R26 ;  /* 0x000000040d1a9825 */ /* 0x041fe200078e021a */
[----:B------:R-:W-:-:S04]  /*3680*/  @!P1 IADD3 R13, PT, PT, R13, 0x1, RZ ;  /* 0x000000010d0d9810 */ /* 0x000fc80007ffe0ff */
[----:B------:R-:W-:Y:S01]  /*3690*/  ISETP.GE.AND P0, PT, R13, UR4, PT ;  /* 0x000000040d007c0c */ /* 0x000fe2000bf06270 */
[----:B------:R-:W-:Y:S01]  /*36a0*/  VIADD R24, R11, 0x6 ;  /* 0x000000060b187836 */ /* 0x000fe20000000000 */
[----:B------:R0:W5:Y:S02]  /*36b0*/  @!P1 LDG.E R27, desc[UR6][R26.64] ;  /* 0x000000061a1b9981 */ /* 0x000164000c1e1900 */
[----:B------:R-:W-:Y:S01]  /*36c0*/  ISETP.EQ.OR P0, PT, R16, R19, P0 ;  /* 0x000000131000720c */ /* 0x000fe20000702670 */
[----:B------:R-:W-:Y:S02]  /*36d0*/  @P5 IMAD.MOV.U32 R16, RZ, RZ, R3 ;  /* 0x000000ffff105224 */ /* 0x000fe400078e0003 */
[----:B------:R-:W-:-:S10]  /*36e0*/  @P6 IMAD.MOV.U32 R16, RZ, RZ, R7 ;  /* 0x000000ffff106224 */ /* 0x000fd400078e0007 */
[----:B------:R-:W1:Y:S02]  /*36f0*/  @!P0 LDC.64 R28, c[0x0][0x3b0] ;  /* 0x0000ec00ff1c8b82 */ /* 0x000e640000000a00 */
[C---:B-1----:R-:W-:Y:S01]  /*3700*/  @!P0 IMAD.WIDE R28, R13.reuse, 0x4, R28 ;  /* 0x000000040d1c8825 */ /* 0x042fe200078e021c */
[----:B------:R-:W-:Y:S02]  /*3710*/  @!P0 IADD3 R13, PT, PT, R13, 0x1, RZ ;  /* 0x000000010d0d8810 */ /* 0x000fe40007ffe0ff */
[----:B------:R-:W-:Y:S01]  /*3720*/  ISETP.EQ.AND P6, PT, R21, 0x10, !P3 ;  /* 0x000000101500780c */ /* 0x000fe20005fc2270 */
[----:B0-----:R-:W-:Y:S02]  /*3730*/  VIADD R26, R11, 0x7 ;  /* 0x000000070b1a7836 */ /* 0x001fe40000000000 */
[----:B------:R-:W5:Y:S10]  /*3740*/  @!P0 LDG.E R29, desc[UR6][R28.64] ;  /* 0x000000061c1d8981 */ /* 0x000f74000c1e1900 */
[----:B------:R-:W-:-:S02]  /*3750*/  @P6 MOV R22, R4 ;  /* 0x0000000400166202 */ /* 0x000fc40000000f00 */
[----:B------:R-:W-:Y:S01]  /*3760*/  ISETP.EQ.AND P6, PT, R21, 0x20, !P3 ;  /* 0x000000201500780c */ /* 0x000fe20005fc2270 */
[----:B---3--:R-:W-:Y:S01]  /*3770*/  @!P4 IMAD R18, R17, R16, R18 ;  /* 0x000000101112c224 */ /* 0x008fe200078e0212 */
[----:B------:R-:W-:Y:S01]  /*3780*/  ISETP.GE.AND P4, PT, R13, UR4, PT ;  /* 0x000000040d007c0c */ /* 0x000fe2000bf86270 */
[----:B------:R-:W-:-:S05]  /*3790*/  VIADD R16, R11, 0x5 ;  /* 0x000000050b107836 */ /* 0x000fca0000000000 */
[----:B------:R-:W-:-:S13]  /*37a0*/  ISETP.EQ.OR P4, PT, R16, R19, P4 ;  /* 0x000000131000720c */ /* 0x000fda0002782670 */
[----:B------:R-:W0:Y:S02]  /*37b0*/  @!P4 LDC.64 R16, c[0x0][0x3b0] ;  /* 0x0000ec00ff10cb82 */ /* 0x000e240000000a00 */
[----:B0-----:R-:W-:-:S04]  /*37c0*/  @!P4 IMAD.WIDE R16, R13, 0x4, R16 ;  /* 0x000000040d10c825 */ /* 0x001fc800078e0210 */
[----:B------:R-:W-:-:S05]  /*37d0*/  @!P4 VIADD R13, R13, 0x1 ;  /* 0x000000010d0dc836 */ /* 0x000fca0000000000 */
[----:B------:R-:W-:-:S04]  /*37e0*/  ISETP.GE.AND P5, PT, R13, UR4, PT ;  /* 0x000000040d007c0c */ /* 0x000fc8000bfa6270 */
[----:B------:R-:W-:Y:S01]  /*37f0*/  ISETP.EQ.OR P5, PT, R24, R19, P5 ;  /* 0x000000131800720c */ /* 0x000fe20002fa2670 */
[----:B------:R-:W-:Y:S01]  /*3800*/  @P6 IMAD.MOV.U32 R22, RZ, RZ, R8 ;  /* 0x000000ffff166224 */ /* 0x000fe200078e0008 */
[----:B------:R0:W3:Y:S11]  /*3810*/  @!P4 LDG.E R24, desc[UR6][R16.64] ;  /* 0x000000061018c981 */ /* 0x0000f6000c1e1900 */
[----:B------:R-:W1:Y:S02]  /*3820*/  @!P5 LDC.64 R14, c[0x0][0x3b0] ;  /* 0x0000ec00ff0edb82 */ /* 0x000e640000000a00 */
[----:B-1----:R-:W-:-:S04]  /*3830*/  @!P5 IMAD.WIDE R14, R13, 0x4, R14 ;  /* 0x000000040d0ed825 */ /* 0x002fc800078e020e */
[----:B------:R-:W-:Y:S02]  /*3840*/  @!P5 VIADD R13, R13, 0x1 ;  /* 0x000000010d0dd836 */ /* 0x000fe40000000000 */
[----:B------:R1:W3:Y:S03]  /*3850*/  @!P5 LDG.E R15, desc[UR6][R14.64] ;  /* 0x000000060e0fd981 */ /* 0x0002e6000c1e1900 */
[----:B------:R-:W-:-:S04]  /*3860*/  ISETP.GE.AND P6, PT, R13, UR4, PT ;  /* 0x000000040d007c0c */ /* 0x000fc8000bfc6270 */
[----:B------:R-:W-:-:S13]  /*3870*/  ISETP.EQ.OR P6, PT, R26, R19, P6 ;  /* 0x000000131a00720c */ /* 0x000fda00037c2670 */
[----:B0-----:R-:W0:Y:S02]  /*3880*/  @!P6 LDC.64 R16, c[0x0][0x3b0] ;  /* 0x0000ec00ff10eb82 */ /* 0x001e240000000a00 */
[----:B0-----:R-:W-:-:S05]  /*3890*/  @!P6 IMAD.WIDE R16, R13, 0x4, R16 ;  /* 0x000000040d10e825 */ /* 0x001fca00078e0210 */
[----:B------:R0:W3:Y:S01]  /*38a0*/  @!P6 LDG.E R26, desc[UR6][R16.64] ;  /* 0x00000006101ae981 */ /* 0x0000e2000c1e1900 */
[----:B--2---:R-:W-:Y:S01]  /*38b0*/  @!P3 IMAD R18, R23, R22, R18 ;  /* 0x000000161712b224 */ /* 0x004fe200078e0212 */
[----:B------:R-:W-:-:S13]  /*38c0*/  ISETP.EQ.AND P3, PT, R21, 0x10, !P2 ;  /* 0x000000101500780c */ /* 0x000fda0005762270 */
[----:B------:R-:W-:Y:S02]  /*38d0*/  @P3 MOV R22, R5 ;  /* 0x0000000500163202 */ /* 0x000fe40000000f00 */
[----:B------:R-:W-:-:S13]  /*38e0*/  ISETP.EQ.AND P3, PT, R21, 0x20, !P2 ;  /* 0x000000201500780c */ /* 0x000fda0005762270 */
[----:B------:R-:W-:Y:S01]  /*38f0*/  @P3 IMAD.MOV.U32 R22, RZ, RZ, R9 ;  /* 0x000000ffff163224 */ /* 0x000fe200078e0009 */
[----:B------:R-:W-:-:S03]  /*3900*/  ISETP.EQ.AND P3, PT, R21, 0x10, !P1 ;  /* 0x000000101500780c */ /* 0x000fc60004f62270 */
[----:B----4-:R-:W-:Y:S01]  /*3910*/  @!P2 IMAD R18, R25, R22, R18 ;  /* 0x000000161912a224 */ /* 0x010fe200078e0212 */
[----:B------:R-:W-:-:S09]  /*3920*/  ISETP.EQ.AND P2, PT, R21, 0x20, !P1 ;  /* 0x000000201500780c */ /* 0x000fd20004f42270 */
[----:B-1----:R-:W-:Y:S01]  /*3930*/  @P3 IMAD.MOV.U32 R14, RZ, RZ, R6 ;  /* 0x000000ffff0e3224 */ /* 0x002fe200078e0006 */
[----:B------:R-:W-:-:S03]  /*3940*/  ISETP.EQ.AND P3, PT, R21, RZ, !P0 ;  /* 0x000000ff1500720c */ /* 0x000fc60004762270 */
[----:B------:R-:W-:Y:S01]  /*3950*/  @P2 IMAD.MOV.U32 R14, RZ, RZ, R10 ;  /* 0x000000ffff0e2224 */ /* 0x000fe200078e000a */
[----:B------:R-:W-:-:S03]  /*3960*/  ISETP.EQ.AND P2, PT, R21, 0x10, !P0 ;  /* 0x000000101500780c */ /* 0x000fc60004742270 */
[----:B-----5:R-:W-:-:S06]  /*3970*/  @!P1 IMAD R18, R27, R14, R18 ;  /* 0x0000000e1b129224 */ /* 0x020fcc00078e0212 */
[----:B0-----:R-:W-:Y:S02]  /*3980*/  @P3 MOV R16, R3 ;  /* 0x0000000300103202 */ /* 0x001fe40000000f00 */
[C---:B------:R-:W-:Y:S02]  /*3990*/  ISETP.EQ.AND P3, PT, R21.reuse, RZ, !P4 ;  /* 0x000000ff1500720c */ /* 0x040fe40006762270 */
[----:B------:R-:W-:Y:S01]  /*39a0*/  @P2 IMAD.MOV.U32 R16, RZ, RZ, R7 ;  /* 0x000000ffff102224 */ /* 0x000fe200078e0007 */
[----:B------:R-:W-:-:S03]  /*39b0*/  ISETP.EQ.AND P2, PT, R21, 0x10, !P4 ;  /* 0x000000101500780c */ /* 0x000fc60006742270 */
[----:B------:R-:W-:Y:S01]  /*39c0*/  @!P0 IMAD R18, R29, R16, R18 ;  /* 0x000000101d128224 */ /* 0x000fe200078e0212 */
[C---:B------:R-:W-:Y:S02]  /*39d0*/  ISETP.EQ.AND P0, PT, R21.reuse, RZ, !P6 ;  /* 0x000000ff1500720c */ /* 0x040fe40007702270 */
[----:B------:R-:W-:-:S04]  /*39e0*/  ISETP.EQ.AND P1, PT, R21, RZ, !P5 ;  /* 0x000000ff1500720c */ /* 0x000fc80006f22270 */
[----:B------:R-:W-:Y:S01]  /*39f0*/  @P3 IMAD.MOV.U32 R14, RZ, RZ, R4 ;  /* 0x000000ffff0e3224 */ /* 0x000fe200078e0004 */
[C---:B------:R-:W-:Y:S02]  /*3a00*/  ISETP.EQ.AND P3, PT, R21.reuse, 0x10, !P5 ;  /* 0x000000101500780c */ /* 0x040fe40006f62270 */
[----:B------:R-:W-:Y:S01]  /*3a10*/  @P2 IMAD.MOV.U32 R14, RZ, RZ, R8 ;  /* 0x000000ffff0e2224 */ /* 0x000fe200078e0008 */
[----:B------:R-:W-:-:S03]  /*3a20*/  ISETP.EQ.AND P2, PT, R21, 0x10, !P6 ;  /* 0x000000101500780c */ /* 0x000fc60007742270 */
[----:B------:R-:W-:Y:S02]  /*3a30*/  @!P4 IMAD.MOV.U32 R17, RZ, RZ, R14 ;  /* 0x000000ffff11c224 */ /* 0x000fe400078e000e */
[----:B------:R-:W-:Y:S01]  /*3a40*/  @P0 IMAD.MOV.U32 R14, RZ, RZ, R6 ;  /* 0x000000ffff0e0224 */ /* 0x000fe200078e0006 */
[----:B------:R-:W-:Y:S02]  /*3a50*/  ISETP.NE.AND P0, PT, R11, RZ, PT ;  /* 0x000000ff0b00720c */ /* 0x000fe40003f05270 */
[----:B------:R-:W-:Y:S02]  /*3a60*/  @P1 MOV R16, R5 ;  /* 0x0000000500101202 */ /* 0x000fe40000000f00 */
[----:B------:R-:W-:-:S03]  /*3a70*/  @P3 IMAD.MOV.U32 R16, RZ, RZ, R9 ;  /* 0x000000ffff103224 */ /* 0x000fc600078e0009 */
[----:B------:R-:W-:Y:S01]  /*3a80*/  @P2 MOV R14, R10 ;  /* 0x0000000a000e2202 */ /* 0x000fe20000000f00 */
[----:B------:R-:W-:Y:S01]  /*3a90*/  VIADD R11, R11, 0x8 ;  /* 0x000000080b0b7836 */ /* 0x000fe20000000000 */
[----:B------:R-:W-:Y:S01]  /*3aa0*/  @!P6 IADD3 R13, PT, PT, R13, 0x1, RZ ;  /* 0x000000010d0de810 */ /* 0x000fe20007ffe0ff */
[----:B------:R-:W-:Y:S02]  /*3ab0*/  VIADD R20, R20, 0x8 ;  /* 0x0000000814147836 */ /* 0x000fe40000000000 */
[----:B------:R-:W-:Y:S02]  /*3ac0*/  VIADD R21, R21, 0x20 ;  /* 0x0000002015157836 */ /* 0x000fe40000000000 */
[----:B---3--:R-:W-:-:S04]  /*3ad0*/  @!P4 IMAD R18, R24, R17, R18 ;  /* 0x000000111812c224 */ /* 0x008fc800078e0212 */
[----:B------:R-:W-:-:S04]  /*3ae0*/  @!P5 IMAD R18, R15, R16, R18 ;  /* 0x000000100f12d224 */ /* 0x000fc800078e0212 */
[----:B------:R-:W-:Y:S01]  /*3af0*/  @!P6 IMAD R18, R26, R14, R18 ;  /* 0x0000000e1a12e224 */ /* 0x000fe200078e0212 */
[----:B------:R-:W-:Y:S06]  /*3b00*/  @P0 BRA `(.L_x_826) ;  /* 0xfffffff8006c0947 */ /* 0x000fec000383ffff */
.L_x_825:
[----:B------:R-:W-:-:S13]  /*3b10*/  ISETP.NE.AND P0, PT, R12, RZ, PT ;  /* 0x000000ff0c00720c */ /* 0x000fda0003f05270 */
[----:B------:R-:W-:Y:S05]  /*3b20*/  @!P0 BRA `(.L_x_827) ;  /* 0x0000000400f08947 */ /* 0x000fea0003800000 */
[----:B------:R-:W-:Y:S02]  /*3b30*/  ISETP.GE.U32.AND P0, PT, R12, 0x4, PT ;  /* 0x000000040c00780c */ /* 0x000fe40003f06070 */
[----:B------:R-:W-:-:S04]  /*3b40*/  LOP3.LUT R19, R2, 0x3, RZ, 0xc0, !PT ;  /* 0x0000000302137812 */ /* 0x000fc800078ec0ff */
[----:B------:R-:W-:-:S07]  /*3b50*/  ISETP.NE.AND P4, PT, R19, RZ, PT ;  /* 0x000000ff1300720c */ /* 0x000fce0003f85270 */
[----:B------:R-:W-:Y:S06]  /*3b60*/  @!P0 BRA `(.L_x_828) ;  /* 0x0000000400088947 */ /* 0x000fec0003800000 */
[----:B------:R-:W0:Y:S01]  /*3b70*/  LDC R12, c[0x0][0x3b8] ;  /* 0x0000ee00ff0c7b82 */ /* 0x000e220000000800 */
[----:B------:R-:W-:Y:S01]  /*3b80*/  ISETP.GE.AND P0, PT, R13, UR4, PT ;  /* 0x000000040d007c0c */ /* 0x000fe2000bf06270 */
[C---:B------:R-:W-:Y:S02]  /*3b90*/  VIADD R15, R11.reuse, 0x1 ;  /* 0x000000010b0f7836 */ /* 0x040fe40000000000 */
[C---:B------:R-:W-:Y:S01]  /*3ba0*/  VIADD R17, R11.reuse, 0x3 ;  /* 0x000000030b117836 */ /* 0x040fe20000000000 */
[----:B0-----:R-:W-:-:S13]  /*3bb0*/  ISETP.EQ.OR P0, PT, R11, R12, P0 ;  /* 0x0000000c0b00720c */ /* 0x001fda0000702670 */
[----:B------:R-:W0:Y:S02]  /*3bc0*/  @!P0 LDC.64 R22, c[0x0][0x3b0] ;  /* 0x0000ec00ff168b82 */ /* 0x000e240000000a00 */
[----:B0-----:R-:W-:-:S04]  /*3bd0*/  @!P0 IMAD.WIDE R22, R13, 0x4, R22 ;  /* 0x000000040d168825 */ /* 0x001fc800078e0216 */
[----:B------:R-:W-:Y:S02]  /*3be0*/  @!P0 VIADD R13, R13, 0x1 ;  /* 0x000000010d0d8836 */ /* 0x000fe40000000000 */
[----:B------:R-:W2:Y:S03]  /*3bf0*/  @!P0 LDG.E R23, desc[UR6][R22.64] ;  /* 0x0000000616178981 */ /* 0x000ea6000c1e1900 */
[----:B------:R-:W-:-:S04]  /*3c00*/  ISETP.GE.AND P1, PT, R13, UR4, PT ;  /* 0x000000040d007c0c */ /* 0x000fc8000bf26270 */
[----:B------:R-:W-:Y:S02]  /*3c10*/  ISETP.EQ.OR P1, PT, R15, R12, P1 ;  /* 0x0000000c0f00720c */ /* 0x000fe40000f22670 */
[----:B------:R-:W-:-:S11]  /*3c20*/  IADD3 R15, PT, PT, R11, 0x2, RZ ;  /* 0x000000020b0f7810 */ /* 0x000fd60007ffe0ff */
[----:B------:R-:W0:Y:S02]  /*3c30*/  @!P1 LDC.64 R20, c[0x0][0x3b0] ;  /* 0x0000ec00ff149b82 */ /* 0x000e240000000a00 */
[----:B0-----:R-:W-:-:S04]  /*3c40*/  @!P1 IMAD.WIDE R20, R13, 0x4, R20 ;  /* 0x000000040d149825 */ /* 0x001fc800078e0214 */
[----:B------:R-:W-:Y:S02]  /*3c50*/  @!P1 VIADD R13, R13, 0x1 ;  /* 0x000000010d0d9836 */ /* 0x000fe40000000000 */
[----:B------:R-:W3:Y:S03]  /*3c60*/  @!P1 LDG.E R21, desc[UR6][R20.64] ;  /* 0x0000000614159981 */ /* 0x000ee6000c1e1900 */
[----:B------:R-:W-:-:S04]  /*3c70*/  ISETP.GE.AND P2, PT, R13, UR4, PT ;  /* 0x000000040d007c0c */ /* 0x000fc8000bf46270 */
[----:B------:R-:W-:-:S13]  /*3c80*/  ISETP.EQ.OR P2, PT, R15, R12, P2 ;  /* 0x0000000c0f00720c */ /* 0x000fda0001742670 */
[----:B------:R-:W0:Y:S02]  /*3c90*/  @!P2 LDC.64 R14, c[0x0][0x3b0] ;  /* 0x0000ec00ff0eab82 */ /* 0x000e240000000a00 */
[----:B0-----:R-:W-:-:S04]  /*3ca0*/  @!P2 IMAD.WIDE R14, R13, 0x4, R14 ;  /* 0x000000040d0ea825 */ /* 0x001fc800078e020e */
[----:B------:R-:W-:Y:S01]  /*3cb0*/  @!P2 VIADD R13, R13, 0x1 ;  /* 0x000000010d0da836 */ /* 0x000fe20000000000 */
[----:B------:R0:W4:Y:S04]  /*3cc0*/  @!P2 LDG.E R25, desc[UR6][R14.64] ;  /* 0x000000060e19a981 */ /* 0x000128000c1e1900 */
[----:B------:R-:W-:-:S04]  /*3cd0*/  ISETP.GE.AND P3, PT, R13, UR4, PT ;  /* 0x000000040d007c0c */ /* 0x000fc8000bf66270 */
[----:B------:R-:W-:-:S13]  /*3ce0*/  ISETP.EQ.OR P3, PT, R17, R12, P3 ;  /* 0x0000000c1100720c */ /* 0x000fda0001f62670 */
[----:B------:R-:W1:Y:S02]  /*3cf0*/  @!P3 LDC.64 R16, c[0x0][0x3b0] ;  /* 0x0000ec00ff10bb82 */ /* 0x000e640000000a00 */
[----:B-1----:R-:W-:-:S06]  /*3d00*/  @!P3 IMAD.WIDE R16, R13, 0x4, R16 ;  /* 0x000000040d10b825 */ /* 0x002fcc00078e0210 */
[----:B------:R1:W5:Y:S01]  /*3d10*/  @!P3 LDG.E R17, desc[UR6][R16.64] ;  /* 0x000000061011b981 */ /* 0x000362000c1e1900 */
[----:B------:R-:W-:-:S05]  /*3d20*/  IMAD.SHL.U32 R24, R11, 0x4, RZ ;  /* 0x000000040b187824 */ /* 0x000fca00078e00ff */
[C---:B------:R-:W-:Y:S02]  /*3d30*/  ISETP.EQ.AND P6, PT, R24.reuse, RZ, !P0 ;  /* 0x000000ff1800720c */ /* 0x040fe400047c2270 */
[----:B------:R-:W-:-:S11]  /*3d40*/  ISETP.EQ.AND P5, PT, R24, 0x8, !P0 ;  /* 0x000000081800780c */ /* 0x000fd600047a2270 */
[----:B------:R-:W-:Y:S02]  /*3d50*/  @P6 MOV R12, R3 ;  /* 0x00000003000c6202 */ /* 0x000fe40000000f00 */
[C---:B------:R-:W-:Y:S01]  /*3d60*/  ISETP.EQ.AND P6, PT, R24.reuse, 0x10, !P0 ;  /* 0x000000101800780c */ /* 0x040fe200047c2270 */
[----:B------:R-:W-:Y:S01]  /*3d70*/  @P5 IMAD.MOV.U32 R12, RZ, RZ, R5 ;  /* 0x000000ffff0c5224 */ /* 0x000fe200078e0005 */
[----:B------:R-:W-:-:S11]  /*3d80*/  ISETP.EQ.AND P5, PT, R24, 0x18, !P0 ;  /* 0x000000181800780c */ /* 0x000fd600047a2270 */
[----:B------:R-:W-:Y:S01]  /*3d90*/  @P6 IMAD.MOV.U32 R12, RZ, RZ, R7 ;  /* 0x000000ffff0c6224 */ /* 0x000fe200078e0007 */
[C---:B------:R-:W-:Y:S01]  /*3da0*/  ISETP.EQ.AND P6, PT, R24.reuse, RZ, !P1 ;  /* 0x000000ff1800720c */ /* 0x040fe20004fc2270 */
[----:B------:R-:W-:Y:S01]  /*3db0*/  @P5 IMAD.MOV.U32 R12, RZ, RZ, R9 ;  /* 0x000000ffff0c5224 */ /* 0x000fe200078e0009 */
[----:B------:R-:W-:-:S11]  /*3dc0*/  ISETP.EQ.AND P5, PT, R24, 0x8, !P1 ;  /* 0x000000081800780c */ /* 0x000fd60004fa2270 */
[----:B0-----:R-:W-:Y:S02]  /*3dd0*/  @P6 MOV R14, R4 ;  /* 0x00000004000e6202 */ /* 0x001fe40000000f00 */
[C---:B------:R-:W-:Y:S01]  /*3de0*/  ISETP.EQ.AND P6, PT, R24.reuse, 0x10, !P1 ;  /* 0x000000101800780c */ /* 0x040fe20004fc2270 */
[----:B------:R-:W-:Y:S01]  /*3df0*/  @P5 IMAD.MOV.U32 R14, RZ, RZ, R6 ;  /* 0x000000ffff0e5224 */ /* 0x000fe200078e0006 */
[----:B------:R-:W-:-:S11]  /*3e00*/  ISETP.EQ.AND P5, PT, R24, 0x18, !P1 ;  /* 0x000000181800780c */ /* 0x000fd60004fa2270 */
[----:B------:R-:W-:Y:S01]  /*3e10*/  @P6 IMAD.MOV.U32 R14, RZ, RZ, R8 ;  /* 0x000000ffff0e6224 */ /* 0x000fe200078e0008 */
[C---:B------:R-:W-:Y:S01]  /*3e20*/  ISETP.EQ.AND P6, PT, R24.reuse, -0x8, !P2 ;  /* 0xfffffff81800780c */ /* 0x040fe200057c2270 */
[----:B------:R-:W-:Y:S01]  /*3e30*/  @P5 IMAD.MOV.U32 R14, RZ, RZ, R10 ;  /* 0x000000ffff0e5224 */ /* 0x000fe200078e000a */
[----:B------:R-:W-:-:S11]  /*3e40*/  ISETP.EQ.AND P5, PT, R24, RZ, !P2 ;  /* 0x000000ff1800720c */ /* 0x000fd600057a2270 */
[----:B------:R-:W-:Y:S02]  /*3e50*/  @P6 MOV R15, R3 ;  /* 0x00000003000f6202 */ /* 0x000fe40000000f00 */
[C---:B------:R-:W-:Y:S01]  /*3e60*/  ISETP.EQ.AND P6, PT, R24.reuse, 0x8, !P2 ;  /* 0x000000081800780c */ /* 0x040fe200057c2270 */
[----:B------:R-:W-:Y:S01]  /*3e70*/  @P5 IMAD.MOV.U32 R15, RZ, RZ, R5 ;  /* 0x000000ffff0f5224 */ /* 0x000fe200078e0005 */
[----:B------:R-:W-:-:S11]  /*3e80*/  ISETP.EQ.AND P5, PT, R24, 0x10, !P2 ;  /* 0x000000101800780c */ /* 0x000fd600057a2270 */
[----:B------:R-:W-:Y:S01]  /*3e90*/  @P6 IMAD.MOV.U32 R15, RZ, RZ, R7 ;  /* 0x000000ffff0f6224 */ /* 0x000fe200078e0007 */
[C---:B------:R-:W-:Y:S01]  /*3ea0*/  ISETP.EQ.AND P6, PT, R24.reuse, -0x8, !P3 ;  /* 0xfffffff81800780c */ /* 0x040fe20005fc2270 */
[----:B------:R-:W-:Y:S01]  /*3eb0*/  @P5 IMAD.MOV.U32 R15, RZ, RZ, R9 ;  /* 0x000000ffff0f5224 */ /* 0x000fe200078e0009 */
[----:B------:R-:W-:-:S11]  /*3ec0*/  ISETP.EQ.AND P5, PT, R24, RZ, !P3 ;  /* 0x000000ff1800720c */ /* 0x000fd60005fa2270 */
[----:B-1----:R-:W-:Y:S02]  /*3ed0*/  @P6 MOV R16, R4 ;  /* 0x0000000400106202 */ /* 0x002fe40000000f00 */
[C---:B------:R-:W-:Y:S01]  /*3ee0*/  ISETP.EQ.AND P6, PT, R24.reuse, 0x8, !P3 ;  /* 0x000000081800780c */ /* 0x040fe20005fc2270 */
[----:B------:R-:W-:Y:S01]  /*3ef0*/  @P5 IMAD.MOV.U32 R16, RZ, RZ, R6 ;  /* 0x000000ffff105224 */ /* 0x000fe200078e0006 */
[----:B------:R-:W-:Y:S01]  /*3f00*/  ISETP.EQ.AND P5, PT, R24, 0x10, !P3 ;  /* 0x000000101800780c */ /* 0x000fe20005fa2270 */
[----:B------:R-:W-:Y:S01]  /*3f10*/  @!P3 VIADD R13, R13, 0x1 ;  /* 0x000000010d0db836 */ /* 0x000fe20000000000 */
[----:B------:R-:W-:-:S09]  /*3f20*/  IADD3 R11, PT, PT, R11, 0x4, RZ ;  /* 0x000000040b0b7810 */ /* 0x000fd20007ffe0ff */
[----:B------:R-:W-:Y:S02]  /*3f30*/  @P6 IMAD.MOV.U32 R16, RZ, RZ, R8 ;  /* 0x000000ffff106224 */ /* 0x000fe400078e0008 */
[----:B------:R-:W-:Y:S02]  /*3f40*/  @P5 IMAD.MOV.U32 R16, RZ, RZ, R10 ;  /* 0x000000ffff105224 */ /* 0x000fe400078e000a */
[----:B--2---:R-:W-:-:S04]  /*3f50*/  @!P0 IMAD R18, R23, R12, R18 ;  /* 0x0000000c17128224 */ /* 0x004fc800078e0212 */
[----:B---3--:R-:W-:-:S04]  /*3f60*/  @!P1 IMAD R18, R21, R14, R18 ;  /* 0x0000000e15129224 */ /* 0x008fc800078e0212 */
[----:B----4-:R-:W-:-:S04]  /*3f70*/  @!P2 IMAD R18, R25, R15, R18 ;  /* 0x0000000f1912a224 */ /* 0x010fc800078e0212 */
[----:B-----5:R-:W-:-:S07]  /*3f80*/  @!P3 IMAD R18, R17, R16, R18 ;  /* 0x000000101112b224 */ /* 0x020fce00078e0212 */
.L_x_828:
[----:B------:R-:W-:Y:S05]  /*3f90*/  @!P4 BRA `(.L_x_827) ;  /* 0x0000000000d4c947 */ /* 0x000fea0003800000 */
[----:B------:R-:W0:Y:S01]  /*3fa0*/  LDC R12, c[0x0][0x3b8] ;  /* 0x0000ee00ff0c7b82 */ /* 0x000e220000000800 */
[----:B------:R-:W-:-:S13]  /*3fb0*/  ISETP.NE.AND P0, PT, R19, 0x1, PT ;  /* 0x000000011300780c */ /* 0x000fda0003f05270 */
[----:B------:R-:W-:Y:S05]  /*3fc0*/  @!P0 BRA `(.L_x_829) ;  /* 0x0000000000848947 */ /* 0x000fea0003800000 */
[----:B------:R-:W1:Y:S01]  /*3fd0*/  LDC R16, c[0x0][0x3b8] ;  /* 0x0000ee00ff107b82 */ /* 0x000e620000000800 */
[----:B------:R-:W-:Y:S01]  /*3fe0*/  ISETP.GE.AND P0, PT, R13, UR4, PT ;  /* 0x000000040d007c0c */ /* 0x000fe2000bf06270 */
[----:B------:R-:W-:-:S03]  /*3ff0*/  VIADD R17, R11, 0x1 ;  /* 0x000000010b117836 */ /* 0x000fc60000000000 */
[----:B-1----:R-:W-:-:S13]  /*4000*/  ISETP.EQ.OR P0, PT, R11, R16, P0 ;  /* 0x000000100b00720c */ /* 0x002fda0000702670 */
[----:B------:R-:W1:Y:S02]  /*4010*/  @!P0 LDC.64 R14, c[0x0][0x3b0] ;  /* 0x0000ec00ff0e8b82 */ /* 0x000e640000000a00 */
[----:B-1----:R-:W-:-:S04]  /*4020*/  @!P0 IMAD.WIDE R14, R13, 0x4, R14 ;  /* 0x000000040d0e8825 */ /* 0x002fc800078e020e */
[----:B------:R-:W-:Y:S02]  /*4030*/  @!P0 VIADD R13, R13, 0x1 ;  /* 0x000000010d0d8836 */ /* 0x000fe40000000000 */
[----:B------:R-:W2:Y:S03]  /*4040*/  @!P0 LDG.E R14, desc[UR6][R14.64] ;  /* 0x000000060e0e8981 */ /* 0x000ea6000c1e1900 */
[----:B------:R-:W-:-:S04]  /*4050*/  ISETP.GE.AND P1, PT, R13, UR4, PT ;  /* 0x000000040d007c0c */ /* 0x000fc8000bf26270 */
[----:B------:R-:W-:-:S13]  /*4060*/  ISETP.EQ.OR P1, PT, R17, R16, P1 ;  /* 0x000000101100720c */ /* 0x000fda0000f22670 */
[----:B------:R-:W1:Y:S02]  /*4070*/  @!P1 LDC.64 R16, c[0x0][0x3b0] ;  /* 0x0000ec00ff109b82 */ /* 0x000e640000000a00 */
[----:B-1----:R-:W-:-:S06]  /*4080*/  @!P1 IMAD.WIDE R16, R13, 0x4, R16 ;  /* 0x000000040d109825 */ /* 0x002fcc00078e0210 */
[----:B------:R-:W3:Y:S01]  /*4090*/  @!P1 LDG.E R17, desc[UR6][R16.64] ;  /* 0x0000000610119981 */ /* 0x000ee2000c1e1900 */
[----:B------:R-:W-:-:S04]  /*40a0*/  SHF.L.U32 R20, R11, 0x2, RZ ;  /* 0x000000020b147819 */ /* 0x000fc800000006ff */
[C---:B------:R-:W-:Y:S02]  /*40b0*/  ISETP.EQ.AND P3, PT, R20.reuse, RZ, !P0 ;  /* 0x000000ff1400720c */ /* 0x040fe40004762270 */
[C---:B------:R-:W-:Y:S02]  /*40c0*/  ISETP.EQ.AND P5, PT, R20.reuse, 0x8, !P0 ;  /* 0x000000081400780c */ /* 0x040fe400047a2270 */
[C---:B------:R-:W-:Y:S02]  /*40d0*/  ISETP.EQ.AND P4, PT, R20.reuse, 0x10, !P0 ;  /* 0x000000101400780c */ /* 0x040fe40004782270 */
[C---:B------:R-:W-:Y:S02]  /*40e0*/  ISETP.EQ.AND P2, PT, R20.reuse, RZ, !P1 ;  /* 0x000000ff1400720c */ /* 0x040fe40004f42270 */
[----:B------:R-:W-:-:S05]  /*40f0*/  ISETP.EQ.AND P6, PT, R20, 0x10, !P1 ;  /* 0x000000101400780c */ /* 0x000fca0004fc2270 */
[----:B------:R-:W-:Y:S02]  /*4100*/  @P3 IMAD.MOV.U32 R19, RZ, RZ, R3 ;  /* 0x000000ffff133224 */ /* 0x000fe400078e0003 */
[----:B------:R-:W-:Y:S01]  /*4110*/  @P5 IMAD.MOV.U32 R19, RZ, RZ, R5 ;  /* 0x000000ffff135224 */ /* 0x000fe200078e0005 */
[C---:B------:R-:W-:Y:S02]  /*4120*/  ISETP.EQ.AND P5, PT, R20.reuse, 0x18, !P0 ;  /* 0x000000181400780c */ /* 0x040fe400047a2270 */
[C---:B------:R-:W-:Y:S02]  /*4130*/  ISETP.EQ.AND P3, PT, R20.reuse, 0x8, !P1 ;  /* 0x000000081400780c */ /* 0x040fe40004f62270 */
[----:B------:R-:W-:Y:S02]  /*4140*/  ISETP.EQ.AND P2, PT, R20, 0x18, !P1 ;  /* 0x000000181400780c */ /* 0x000fe40004f42270 */
[----:B------:R-:W-:-:S07]  /*4150*/  @P4 MOV R19, R7 ;  /* 0x0000000700134202 */ /* 0x000fce0000000f00 */
[----:B------:R-:W-:Y:S02]  /*4160*/  @P5 IMAD.MOV.U32 R19, RZ, RZ, R9 ;  /* 0x000000ffff135224 */ /* 0x000fe400078e0009 */
[----:B------:R-:W-:Y:S02]  /*4170*/  @P3 IMAD.MOV.U32 R4, RZ, RZ, R6 ;  /* 0x000000ffff043224 */ /* 0x000fe400078e0006 */
[----:B------:R-:W-:Y:S02]  /*4180*/  @P6 IMAD.MOV.U32 R4, RZ, RZ, R8 ;  /* 0x000000ffff046224 */ /* 0x000fe400078e0008 */
[----:B------:R-:W-:Y:S01]  /*4190*/  @P2 IMAD.MOV.U32 R4, RZ, RZ, R10 ;  /* 0x000000ffff042224 */ /* 0x000fe200078e000a */
[----:B------:R-:W-:Y:S01]  /*41a0*/  IADD3 R11, PT, PT, R11, 0x2, RZ ;  /* 0x000000020b0b7810 */ /* 0x000fe20007ffe0ff */
[----:B------:R-:W-:Y:S02]  /*41b0*/  @!P1 VIADD R13, R13, 0x1 ;  /* 0x000000010d0d9836 */ /* 0x000fe40000000000 */
[----:B--2---:R-:W-:-:S04]  /*41c0*/  @!P0 IMAD R18, R14, R19, R18 ;  /* 0x000000130e128224 */ /* 0x004fc800078e0212 */
[----:B---3--:R-:W-:-:S07]  /*41d0*/  @!P1 IMAD R18, R17, R4, R18 ;  /* 0x0000000411129224 */ /* 0x008fce00078e0212 */
.L_x_829:
[----:B------:R-:W-:Y:S02]  /*41e0*/  ISETP.GE.AND P0, PT, R13, UR4, PT ;  /* 0x000000040d007c0c */ /* 0x000fe4000bf06270 */
[----:B------:R-:W-:Y:S02]  /*41f0*/  LOP3.LUT R2, R2, 0x1, RZ, 0xc0, !PT ;  /* 0x0000000102027812 */ /* 0x000fe400078ec0ff */
[----:B0-----:R-:W-:-:S04]  /*4200*/  ISETP.EQ.OR P0, PT, R11, R12, P0 ;  /* 0x0000000c0b00720c */ /* 0x001fc80000702670 */
[----:B------:R-:W-:-:S13]  /*4210*/  ISETP.NE.U32.OR P0, PT, R2, 0x1, P0 ;  /* 0x000000010200780c */ /* 0x000fda0000705470 */
[----:B------:R-:W-:Y:S05]  /*4220*/  @P0 BRA `(.L_x_827) ;  /* 0x0000000000300947 */ /* 0x000fea0003800000 */
[----:B------:R-:W0:Y:S02]  /*4230*/  LDC.64 R14, c[0x0][0x3b0] ;  /* 0x0000ec00ff0e7b82 */ /* 0x000e240000000a00 */
[----:B0-----:R-:W-:-:S06]  /*4240*/  IMAD.WIDE R12, R13, 0x4, R14 ;  /* 0x000000040d0c7825 */ /* 0x001fcc00078e020e */
[----:B------:R-:W2:Y:S01]  /*4250*/  LDG.E R12, desc[UR6][R12.64] ;  /* 0x000000060c0c7981 */ /* 0x000ea2000c1e1900 */
[----:B------:R-:W-:-:S05]  /*4260*/  IMAD.SHL.U32 R11, R11, 0x4, RZ ;  /* 0x000000040b0b7824 */ /* 0x000fca00078e00ff */
[C---:B------:R-:W-:Y:S02]  /*4270*/  ISETP.EQ.AND P1, PT, R11.reuse, 0x8, PT ;  /* 0x000000080b00780c */ /* 0x040fe40003f22270 */
[C---:B------:R-:W-:Y:S02]  /*4280*/  ISETP.EQ.AND P2, PT, R11.reuse, 0x10, PT ;  /* 0x000000100b00780c */ /* 0x040fe40003f42270 */
[C---:B------:R-:W-:Y:S02]  /*4290*/  ISETP.EQ.AND P3, PT, R11.reuse, 0x18, PT ;  /* 0x000000180b00780c */ /* 0x040fe40003f62270 */
[----:B------:R-:W-:-:S07]  /*42a0*/  ISETP.EQ.AND P0, PT, R11, RZ, PT ;  /* 0x000000ff0b00720c */ /* 0x000fce0003f02270 */
[----:B------:R-:W-:Y:S02]  /*42b0*/  @P1 IMAD.MOV.U32 R3, RZ, RZ, R5 ;  /* 0x000000ffff031224 */ /* 0x000fe400078e0005 */
[----:B------:R-:W-:Y:S02]  /*42c0*/  @P2 MOV R3, R7 ;  /* 0x0000000700032202 */ /* 0x000fe40000000f00 */
[----:B------:R-:W-:-:S04]  /*42d0*/  @P3 IMAD.MOV.U32 R3, RZ, RZ, R9 ;  /* 0x000000ffff033224 */ /* 0x000fc800078e0009 */
[----:B--2---:R-:W-:-:S07]  /*42e0*/  IMAD R18, R12, R3, R18 ;  /* 0x000000030c127224 */ /* 0x004fce00078e0212 */
.L_x_827:
[----:B------:R-:W-:-:S07]  /*42f0*/  SHF.R.S32.HI R19, RZ, 0x1f, R18 ;  /* 0x0000001fff137819 */ /* 0x000fce0000011412 */
.L_x_809:
[----:B------:R-:W0:Y:S01]  /*4300*/  LDC.64 R2, c[0x0][0x380] ;  /* 0x0000e000ff027b82 */ /* 0x000e220000000a00 */
[----:B------:R-:W1:Y:S01]  /*4310*/  LDCU.128 UR8, c[0x0][0x390] ;  /* 0x00007200ff0877ac */ /* 0x000e620008000c00 */
[C---:B------:R-:W-:Y:S01]  /*4320*/  IMAD.SHL.U32 R6, R18.reuse, 0x4, RZ ;  /* 0x0000000412067824 */ /* 0x040fe200078e00ff */
[----:B------:R-:W-:-:S04]  /*4330*/  SHF.L.U64.HI R18, R18, 0x2, R19 ;  /* 0x0000000212127819 */ /* 0x000fc80000010213 */
[----:B-1----:R-:W-:-:S04]  /*4340*/  IADD3 R4, P0, PT, R6, UR8, RZ ;  /* 0x0000000806047c10 */ /* 0x002fc8000ff1e0ff */
[----:B------:R-:W-:Y:S01]  /*4350*/  IADD3.X R5, PT, PT, R18, UR9, RZ, P0, !PT ;  /* 0x0000000912057c10 */ /* 0x000fe200087fe4ff */
[----:B0-----:R-:W-:-:S05]  /*4360*/  IMAD.WIDE R8, R0, 0x4, R2 ;  /* 0x0000000400087825 */ /* 0x001fca00078e0202 */
[----:B------:R-:W2:Y:S04]  /*4370*/  LDG.E R2, desc[UR6][R8.64] ;  /* 0x0000000608027981 */ /* 0x000ea8000c1e1900 */
[----:B------:R-:W2:Y:S01]  /*4380*/  LDG.E R5, desc[UR6][R4.64] ;  /* 0x0000000604057981 */ /* 0x000ea2000c1e1900 */
[----:B------:R-:W-:-:S04]  /*4390*/  IADD3 R6, P0, PT, R6, UR10, RZ ;  /* 0x0000000a06067c10 */ /* 0x000fc8000ff1e0ff */
[----:B------:R-:W-:-:S05]  /*43a0*/  IADD3.X R7, PT, PT, R18, UR11, RZ, P0, !PT ;  /* 0x0000000b12077c10 */ /* 0x000fca00087fe4ff */
[----:B------:R0:W3:Y:S01]  /*43b0*/  LDG.E R6, desc[UR6][R6.64] ;  /* 0x0000000606067981 */ /* 0x0000e2000c1e1900 */
[----:B------:R-:W-:Y:S02]  /*43c0*/  HFMA2 R10, -RZ, RZ, 3.7421875, 0 ;  /* 0x437c0000ff0a7431 */ /* 0x000fe400000001ff */
[----:B------:R-:W-:Y:S02]  /*43d0*/  IMAD.MOV.U32 R3, RZ, RZ, 0x3bbb989d ;  /* 0x3bbb989dff037424 */ /* 0x000fe400078e00ff */
[----:B0-----:R-:W-:Y:S02]  /*43e0*/  IMAD.MOV.U32 R7, RZ, RZ, 0x3d39bf78 ;  /* 0x3d39bf78ff077424 */ /* 0x001fe400078e00ff */
[----:B--2---:R-:W-:-:S04]  /*43f0*/  FADD R2, R2, -R5 ;  /* 0x8000000502027221 */ /* 0x004fc80000000000 */
[----:B------:R-:W-:-:S04]  /*4400*/  FFMA.SAT R3, R2, R3, 0.5 ;  /* 0x3f00000002037423 */ /* 0x000fc80000002003 */
[----:B------:R-:W-:-:S04]  /*4410*/  FFMA.RM R3, R3, R10, 12582913 ;  /* 0x4b40000103037423 */ /* 0x000fc8000000400a */
[C---:B------:R-:W-:Y:S01]  /*4420*/  FADD R11, R3.reuse, -12583039 ;  /* 0xcb40007f030b7421 */ /* 0x040fe20000000000 */
[----:B------:R-:W-:-:S03]  /*4430*/  IMAD.SHL.U32 R3, R3, 0x800000, RZ ;  /* 0x0080000003037824 */ /* 0x000fc600078e00ff */
[----:B------:R-:W-:-:S04]  /*4440*/  FFMA R11, R2, 1.4426950216293334961, -R11 ;  /* 0x3fb8aa3b020b7823 */ /* 0x000fc8000000080b */
[----:B------:R-:W-:-:S06]  /*4450*/  FFMA R11, R2, 1.925963033500011079e-08, R11 ;  /* 0x32a57060020b7823 */ /* 0x000fcc000000000b */
[----:B------:R-:W3:Y:S02]  /*4460*/  MUFU.EX2 R11, R11 ;  /* 0x0000000b000b7308 */ /* 0x000ee40000000800 */
[----:B---3--:R-:W-:Y:S01]  /*4470*/  FFMA R8, R3, -R11, R6 ;  /* 0x8000000b03087223 */ /* 0x008fe20000000006 */
[----:B------:R-:W-:-:S03]  /*4480*/  IMAD.MOV.U32 R6, RZ, RZ, 0x3e800000 ;  /* 0x3e800000ff067424 */ /* 0x000fc600078e00ff */
[C---:B------:R-:W-:Y:S01]  /*4490*/  FADD.RZ R3, R8.reuse, 1 ;  /* 0x3f80000008037421 */ /* 0x040fe2000000c000 */
[----:B------:R-:W-:-:S03]  /*44a0*/  ISETP.GE.U32.AND P0, PT, R8, 0x7f800000, PT ;  /* 0x7f8000000800780c */ /* 0x000fc60003f06070 */
[----:B------:R-:W-:Y:S01]  /*44b0*/  VIADD R3, R3, 0xc0c00000 ;  /* 0xc0c0000003037836 */ /* 0x000fe20000000000 */
[----:B------:R-:W-:-:S04]  /*44c0*/  ISETP.GT.AND P1, PT, R8, -0x40800000, P0 ;  /* 0xbf8000000800780c */ /* 0x000fc80000724270 */
[----:B------:R-:W-:-:S04]  /*44d0*/  LOP3.LUT R3, R3, 0xff800000, RZ, 0xc0, !PT ;  /* 0xff80000003037812 */ /* 0x000fc800078ec0ff */
[----:B------:R-:W-:Y:S02]  /*44e0*/  IADD3 R5, PT, PT, -R3, 0x40800000, RZ ;  /* 0x4080000003057810 */ /* 0x000fe40007ffe1ff */
[-C--:B------:R-:W-:Y:S02]  /*44f0*/  IADD3 R4, PT, PT, R8, -R3.reuse, RZ ;  /* 0x8000000308047210 */ /* 0x080fe40007ffe0ff */
[----:B------:R-:W-:Y:S01]  /*4500*/  I2FP.F32.S32 R3, R3 ;  /* 0x0000000300037245 */ /* 0x000fe20000201400 */
[----:B------:R-:W-:-:S04]  /*4510*/  FFMA R5, R5, R6, -1 ;  /* 0xbf80000005057423 */ /* 0x000fc80000000006 */
[----:B------:R-:W-:Y:S01]  /*4520*/  FADD R6, R4, R5 ;  /* 0x0000000504067221 */ /* 0x000fe20000000000 */
[----:B------:R-:W-:-:S03]  /*4530*/  FMUL R3, R3, 1.1920928955078125e-07 ;  /* 0x3400000003037820 */ /* 0x000fc60000400000 */
[----:B------:R-:W-:-:S04]  /*4540*/  FFMA R5, R6, -R7, 0.10546888411045074463 ;  /* 0x3dd8001206057423 */ /* 0x000fc80000000807 */
[----:B------:R-:W-:-:S04]  /*4550*/  FFMA R5, R6, R5, -0.13229703903198242188 ;  /* 0xbe0778e006057423 */ /* 0x000fc80000000005 */
[----:B------:R-:W-:-:S04]  /*4560*/  FFMA R5, R6, R5, 0.14491446316242218018 ;  /* 0x3e14647506057423 */ /* 0x000fc80000000005 */
[----:B------:R-:W-:-:S04]  /*4570*/  FFMA R5, R6, R5, -0.16641564667224884033 ;  /* 0xbe2a68dd06057423 */ /* 0x000fc80000000005 */
[----:B------:R-:W-:-:S04]  /*4580*/  FFMA R5, R6, R5, 0.19988867640495300293 ;  /* 0x3e4caf9e06057423 */ /* 0x000fc80000000005 */
[----:B------:R-:W-:-:S04]  /*4590*/  FFMA R5, R6, R5, -0.25000196695327758789 ;  /* 0xbe80004206057423 */ /* 0x000fc80000000005 */
[----:B------:R-:W-:-:S04]  /*45a0*/  FFMA R5, R6, R5, 0.33333510160446166992 ;  /* 0x3eaaaae606057423 */ /* 0x000fc80000000005 */
[C---:B------:R-:W-:Y:S02]  /*45b0*/  FFMA R7, R6.reuse, R5, -0.5 ;  /* 0xbf00000006077423 */ /* 0x040fe40000000005 */
[----:B------:R-:W0:Y:S02]  /*45c0*/  LDC.64 R4, c[0x0][0x388] ;  /* 0x0000e200ff047b82 */ /* 0x000e240000000a00 */
[----:B------:R-:W-:-:S04]  /*45d0*/  FMUL R7, R6, R7 ;  /* 0x0000000706077220 */ /* 0x000fc80000400000 */
[----:B------:R-:W-:Y:S01]  /*45e0*/  FFMA R6, R6, R7, R6 ;  /* 0x0000000706067223 */ /* 0x000fe20000000006 */
        /* <DEDUP_REMOVED lines=9> */
.L_x_830:
        /* <DEDUP_REMOVED lines=16> */
.L_x_1153:


//--------------------- .text.logsumexp_along_axis_kernel --------------------------
	.section	.text.logsumexp_along_axis_kernel,"ax",@progbits
	.align	128
        .global         logsumexp_along_axis_kernel
        .type           logsumexp_along_axis_kernel,@function
        .size           logsumexp_along_axis_kernel,(.L_x_1154 - logsumexp_along_axis_kernel)
        .other          logsumexp_along_axis_kernel,@"STO_CUDA_ENTRY STV_DEFAULT"
logsumexp_along_axis_kernel:
.text.logsumexp_along_axis_kernel:
[----:B------:R-:W0:Y:S01]  /*0000*/  LDC R1, c[0x0][0x37c] ;  /* 0x0000df00ff017b82 */ /* 0x000e220000000800 */
[----:B------:R-:W1:Y:S01]  /*0010*/  S2R R3, SR_TID.X ;  /* 0x0000000000037919 */ /* 0x000e620000002100 */
[----:B------:R-:W2:Y:S06]  /*0020*/  LDCU UR4, c[0x0][0x2fc] ;  /* 0x00005f80ff0477ac */ /* 0x000eac0008000800 */
[----:B------:R-:W1:Y:S01]  /*0030*/  S2UR UR5, SR_CTAID.X ;  /* 0x00000000000579c3 */ /* 0x000e620000002500 */
[----:B0-----:R-:W-:Y:S01]  /*0040*/  VIADD R1, R1, 0xffffffb0 ;  /* 0xffffffb001017836 */ /* 0x001fe20000000000 */
[----:B------:R-:W0:Y:S06]  /*0050*/  LDCU UR6, c[0x0][0x3bc] ;  /* 0x00007780ff0677ac */ /* 0x000e2c0008000800 */
[----:B------:R-:W1:Y:S02]  /*0060*/  LDC R22, c[0x0][0x360] ;  /* 0x0000d800ff167b82 */ /* 0x000e640000000800 */
[----:B-1----:R-:W-:-:S05]  /*0070*/  IMAD R22, R22, UR5, R3 ;  /* 0x0000000516167c24 */ /* 0x002fca000f8e0203 */
[----:B0-----:R-:W-:-:S13]  /*0080*/  ISETP.GE.AND P0, PT, R22, UR6, PT ;  /* 0x0000000616007c0c */ /* 0x001fda000bf06270 */
[----:B--2---:R-:W-:Y:S05]  /*0090*/  @P0 EXIT ;  /* 0x000000000000094d */ /* 0x004fea0003800000 */
[----:B------:R-:W0:Y:S02]  /*00a0*/  LDC.64 R8, c[0x0][0x3b0] ;  /* 0x0000ec00ff087b82 */ /* 0x000e240000000a00 */
[----:B0-----:R-:W-:-:S04]  /*00b0*/  VIMNMX R0, PT, PT, R8, R9, !PT ;  /* 0x0000000908007248 */ /* 0x001fc80007fe0100 */
[----:B------:R-:W-:-:S13]  /*00c0*/  ISETP.GE.AND P0, PT, R0, 0x9, PT ;  /* 0x000000090000780c */ /* 0x000fda0003f06270 */
[----:B------:R-:W-:Y:S05]  /*00d0*/  @!P0 BRA `(.L_x_831) ;  /* 0x0000000000408947 */ /* 0x000fea0003800000 */
[----:B------:R-:W-:-:S13]  /*00e0*/  ISETP.NE.AND P0, PT, R22, RZ, PT ;  /* 0x000000ff1600720c */ /* 0x000fda0003f05270 */
[----:B------:R-:W-:Y:S05]  /*00f0*/  @P0 EXIT ;  /* 0x000000000000094d */ /* 0x000fea0003800000 */
[----:B------:R-:W0:Y:S01]  /*0100*/  LDC R6, c[0x0][0x2f8] ;  /* 0x0000be00ff067b82 */ /* 0x000e220000000800 */
[----:B------:R-:W-:Y:S01]  /*0110*/  IMAD.MOV.U32 R10, RZ, RZ, 0x8 ;  /* 0x00000008ff0a7424 */ /* 0x000fe200078e00ff */
[----:B------:R-:W-:Y:S01]  /*0120*/  MOV R0, 0xf0 ;  /* 0x000000f000007802 */ /* 0x000fe20000000f00 */
[----:B------:R1:W-:Y:S01]  /*0130*/  STL.64 [R1+0x40], R8 ;  /* 0x0000400801007387 */ /* 0x0003e20000100a00 */
[----:B------:R-:W2:Y:S03]  /*0140*/  LDCU.64 UR6, c[0x4][URZ] ;  /* 0x01000000ff0677ac */ /* 0x000ea60008000a00 */
[----:B------:R1:W-:Y:S01]  /*0150*/  STL [R1+0x48], R10 ;  /* 0x0000480a01007387 */ /* 0x0003e20000100800 */
[----:B------:R1:W3:Y:S01]  /*0160*/  LDC.64 R2, c[0x4][R0] ;  /* 0x0100000000027b82 */ /* 0x0002e20000000a00 */
[----:B--2---:R-:W-:Y:S01]  /*0170*/  MOV R4, UR6 ;  /* 0x0000000600047c02 */ /* 0x004fe20008000f00 */
[----:B------:R-:W-:Y:S01]  /*0180*/  IMAD.U32 R5, RZ, RZ, UR7 ;  /* 0x00000007ff057e24 */ /* 0x000fe2000f8e00ff */
[----:B0-----:R-:W-:-:S04]  /*0190*/  IADD3 R6, P0, P1, R1, 0x40, R6 ;  /* 0x0000004001067810 */ /* 0x001fc8000791e006 */
[----:B-1----:R-:W-:-:S09]  /*01a0*/  IADD3.X R7, PT, PT, RZ, UR4, RZ, P0, P1 ;  /* 0x00000004ff077c10 */ /* 0x002fd200087e24ff */
[----:B------:R-:W-:-:S07]  /*01b0*/  LEPC R20, `(.L_x_832) ;  /* 0x000000001014794e */ /* 0x000fce0000000000 */
[----:B---3--:R-:W-:Y:S05]  /*01c0*/  CALL.ABS.NOINC R2 ;  /* 0x0000000002007343 */ /* 0x008fea0003c00000 */
.L_x_832:
[----:B------:R-:W-:Y:S05]  /*01d0*/  EXIT ;  /* 0x000000000000794d */ /* 0x000fea0003800000 */
.L_x_831:
[----:B------:R0:W-:Y:S01]  /*01e0*/  STL.128 [R1], RZ ;  /* 0x000000ff01007387 */ /* 0x0001e20000100c00 */
[----:B------:R-:W-:Y:S01]  /*01f0*/  ISETP.GE.AND P0, PT, R9, 0x1, PT ;  /* 0x000000010900780c */ /* 0x000fe20003f06270 */
[----:B------:R-:W1:Y:S01]  /*0200*/  LDCU.64 UR6, c[0x0][0x358] ;  /* 0x00006b00ff0677ac */ /* 0x000e620008000a00 */
[----:B------:R-:W-:Y:S01]  /*0210*/  VIADD R0, R1, 0x20 ;  /* 0x0000002001007836 */ /* 0x000fe20000000000 */
[----:B------:R0:W-:Y:S01]  /*0220*/  STL.128 [R1+0x10], RZ ;  /* 0x000010ff01007387 */ /* 0x0001e20000100c00 */
[----:B------:R-:W-:-:S09]  /*0230*/  CS2R R2, SRZ ;  /* 0x0000000000027805 */ /* 0x000fd2000001ff00 */
[----:B0-----:R-:W-:Y:S05]  /*0240*/  @!P0 BRA `(.L_x_833) ;  /* 0x0000002400548947 */ /* 0x001fea0003800000 */
[----:B------:R-:W0:Y:S01]  /*0250*/  LDCU UR4, c[0x0][0x3b4] ;  /* 0x00007680ff0477ac */ /* 0x000e220008000800 */
[C---:B------:R-:W-:Y:S02]  /*0260*/  ISETP.GT.U32.AND P0, PT, R9.reuse, 0x7, PT ;  /* 0x000000070900780c */ /* 0x040fe40003f04070 */
[----:B------:R-:W-:Y:S02]  /*0270*/  LOP3.LUT R23, R9, 0x7, RZ, 0xc0, !PT ;  /* 0x0000000709177812 */ /* 0x000fe400078ec0ff */
[----:B0-----:R-:W-:-:S09]  /*0280*/  MOV R14, UR4 ;  /* 0x00000004000e7c02 */ /* 0x001fd20008000f00 */
[----:B------:R-:W-:Y:S05]  /*0290*/  @!P0 BRA `(.L_x_834) ;  /* 0x0000001000548947 */ /* 0x000fea0003800000 */
[----:B------:R-:W0:Y:S01]  /*02a0*/  LDC.64 R20, c[0x0][0x3a0] ;  /* 0x0000e800ff147b82 */ /* 0x000e220000000a00 */
[C---:B------:R-:W-:Y:S01]  /*02b0*/  VIADD R16, R9.reuse, 0xffffffff ;  /* 0xffffffff09107836 */ /* 0x040fe20000000000 */
[C---:B------:R-:W-:Y:S01]  /*02c0*/  IADD3 R2, PT, PT, R9.reuse, -0x3, RZ ;  /* 0xfffffffd09027810 */ /* 0x040fe20007ffe0ff */
[C---:B------:R-:W-:Y:S02]  /*02d0*/  VIADD R11, R9.reuse, 0xfffffffe ;  /* 0xfffffffe090b7836 */ /* 0x040fe40000000000 */
[----:B------:R-:W-:Y:S02]  /*02e0*/  VIADD R4, R9, 0xfffffffc ;  /* 0xfffffffc09047836 */ /* 0x000fe40000000000 */
[----:B0-----:R-:W-:-:S05]  /*02f0*/  IMAD.WIDE.U32 R6, R16, 0x4, R20 ;  /* 0x0000000410067825 */ /* 0x001fca00078e0014 */
[----:B-1----:R0:W2:Y:S01]  /*0300*/  LDG.E R17, desc[UR6][R6.64] ;  /* 0x0000000606117981 */ /* 0x0020a2000c1e1900 */
[----:B------:R-:W-:-:S04]  /*0310*/  IMAD.WIDE.U32 R24, R11, 0x4, R20 ;  /* 0x000000040b187825 */ /* 0x000fc800078e0014 */
[--C-:B------:R-:W-:Y:S01]  /*0320*/  IMAD.WIDE.U32 R18, R2, 0x4, R20.reuse ;  /* 0x0000000402127825 */ /* 0x100fe200078e0014 */
[----:B------:R1:W5:Y:S03]  /*0330*/  LDG.E R13, desc[UR6][R24.64] ;  /* 0x00000006180d7981 */ /* 0x000366000c1e1900 */
[----:B------:R-:W-:Y:S01]  /*0340*/  IMAD.WIDE.U32 R14, R4, 0x4, R20 ;  /* 0x00000004040e7825 */ /* 0x000fe200078e0014 */
[----:B------:R1:W5:Y:S04]  /*0350*/  LDG.E R3, desc[UR6][R18.64] ;  /* 0x0000000612037981 */ /* 0x000368000c1e1900 */
[----:B------:R1:W5:Y:S01]  /*0360*/  LDG.E R5, desc[UR6][R14.64] ;  /* 0x000000060e057981 */ /* 0x000362000c1e1900 */
[C---:B0-----:R-:W-:Y:S01]  /*0370*/  VIADD R6, R9.reuse, 0xfffffffb ;  /* 0xfffffffb09067836 */ /* 0x041fe20000000000 */
[C---:B------:R-:W-:Y:S01]  /*0380*/  IADD3 R10, PT, PT, R9.reuse, -0x6, RZ ;  /* 0xfffffffa090a7810 */ /* 0x040fe20007ffe0ff */
[C---:B------:R-:W-:Y:S01]  /*0390*/  VIADD R12, R9.reuse, 0xfffffff9 ;  /* 0xfffffff9090c7836 */ /* 0x040fe20000000000 */
[----:B------:R-:W-:-:S02]  /*03a0*/  IADD3 R7, PT, PT, R9, -0x8, RZ ;  /* 0xfffffff809077810 */ /* 0x000fc40007ffe0ff */
[----:B--2---:R-:W-:-:S13]  /*03b0*/  ISETP.GE.AND P0, PT, R17, 0x1, PT ;  /* 0x000000011100780c */ /* 0x004fda0003f06270 */
[----:B-1----:R-:W-:Y:S05]  /*03c0*/  @!P0 BRA `(.L_x_835) ;  /* 0x0000000000748947 */ /* 0x002fea0003800000 */
[----:B------:R-:W-:Y:S02]  /*03d0*/  IABS R18, R17 ;  /* 0x0000001100127213 */ /* 0x000fe40000000000 */
[----:B------:R-:W-:Y:S02]  /*03e0*/  IABS R24, R22 ;  /* 0x0000001600187213 */ /* 0x000fe40000000000 */
[----:B------:R-:W0:Y:S01]  /*03f0*/  I2F.RP R19, R18 ;  /* 0x0000001200137306 */ /* 0x000e220000209400 */
[----:B------:R-:W-:-:S07]  /*0400*/  LEA R16, R16, R1, 0x2 ;  /* 0x0000000110107211 */ /* 0x000fce00078e10ff */
[----:B0-----:R-:W0:Y:S02]  /*0410*/  MUFU.RCP R19, R19 ;  /* 0x0000001300137308 */ /* 0x001e240000001000 */
[----:B0-----:R-:W-:-:S06]  /*0420*/  VIADD R14, R19, 0xffffffe ;  /* 0x0ffffffe130e7836 */ /* 0x001fcc0000000000 */
[----:B------:R0:W1:Y:S02]  /*0430*/  F2I.FTZ.U32.TRUNC.NTZ R15, R14 ;  /* 0x0000000e000f7305 */ /* 0x000064000021f000 */
[----:B0-----:R-:W-:Y:S01]  /*0440*/  IMAD.MOV.U32 R14, RZ, RZ, RZ ;  /* 0x000000ffff0e7224 */ /* 0x001fe200078e00ff */
[----:B-1----:R-:W-:-:S05]  /*0450*/  IADD3 R25, PT, PT, RZ, -R15, RZ ;  /* 0x8000000fff197210 */ /* 0x002fca0007ffe0ff */
        /* <DEDUP_REMOVED lines=9> */
[----:B------:R-:W-:Y:S01]  /*04f0*/  @!P1 IMAD.IADD R19, R19, 0x1, -R18 ;  /* 0x0000000113139824 */ /* 0x000fe200078e0a12 */
[----:B------:R-:W-:Y:S02]  /*0500*/  @!P1 IADD3 R15, PT, PT, R15, 0x1, RZ ;  /* 0x000000010f0f9810 */ /* 0x000fe40007ffe0ff */
[----:B------:R-:W-:Y:S02]  /*0510*/  ISETP.NE.AND P1, PT, R17, RZ, PT ;  /* 0x000000ff1100720c */ /* 0x000fe40003f25270 */
[----:B------:R-:W-:-:S13]  /*0520*/  ISETP.GE.U32.AND P0, PT, R19, R18, PT ;  /* 0x000000121300720c */ /* 0x000fda0003f06070 */
[----:B------:R-:W-:-:S05]  /*0530*/  @P0 VIADD R15, R15, 0x1 ;  /* 0x000000010f0f0836 */ /* 0x000fca0000000000 */
[----:B------:R-:W-:Y:S02]  /*0540*/  @!P2 IADD3 R15, PT, PT, -R15, RZ, RZ ;  /* 0x000000ff0f0fa210 */ /* 0x000fe40007ffe1ff */
[----:B------:R-:W-:-:S05]  /*0550*/  @!P1 LOP3.LUT R15, RZ, R17, RZ, 0x33, !PT ;  /* 0x00000011ff0f9212 */ /* 0x000fca00078e33ff */
[----:B------:R-:W-:-:S04]  /*0560*/  IMAD.MOV R14, RZ, RZ, -R15 ;  /* 0x000000ffff0e7224 */ /* 0x000fc800078e0a0f */
[----:B------:R-:W-:Y:S02]  /*0570*/  IMAD R17, R17, R14, R22 ;  /* 0x0000000e11117224 */ /* 0x000fe400078e0216 */
[----:B------:R-:W-:-:S03]  /*0580*/  IMAD.MOV.U32 R22, RZ, RZ, R15 ;  /* 0x000000ffff167224 */ /* 0x000fc600078e000f */
[----:B------:R0:W-:Y:S04]  /*0590*/  STL [R16], R17 ;  /* 0x0000001110007387 */ /* 0x0001e80000100800 */
.L_x_835:
[----:B------:R-:W-:-:S04]  /*05a0*/  IMAD.WIDE.U32 R18, R6, 0x4, R20 ;  /* 0x0000000406127825 */ /* 0x000fc800078e0014 */
[--C-:B------:R-:W-:Y:S02]  /*05b0*/  IMAD.WIDE.U32 R14, R10, 0x4, R20.reuse ;  /* 0x000000040a0e7825 */ /* 0x100fe400078e0014 */
[----:B------:R1:W5:Y:S02]  /*05c0*/  LDG.E R19, desc[UR6][R18.64] ;  /* 0x0000000612137981 */ /* 0x000364000c1e1900 */
[--C-:B0-----:R-:W-:Y:S02]  /*05d0*/  IMAD.WIDE.U32 R16, R12, 0x4, R20.reuse ;  /* 0x000000040c107825 */ /* 0x101fe400078e0014 */
[----:B------:R1:W5:Y:S02]  /*05e0*/  LDG.E R25, desc[UR6][R14.64] ;  /* 0x000000060e197981 */ /* 0x000364000c1e1900 */
[----:B------:R-:W-:Y:S02]  /*05f0*/  IMAD.WIDE.U32 R20, R7, 0x4, R20 ;  /* 0x0000000407147825 */ /* 0x000fe400078e0014 */
[----:B------:R1:W5:Y:S04]  /*0600*/  LDG.E R17, desc[UR6][R16.64] ;  /* 0x0000000610117981 */ /* 0x000368000c1e1900 */
[----:B------:R1:W5:Y:S02]  /*0610*/  LDG.E R21, desc[UR6][R20.64] ;  /* 0x0000000614157981 */ /* 0x000364000c1e1900 */
[----:B-----5:R-:W-:-:S13]  /*0620*/  ISETP.GE.AND P0, PT, R13, 0x1, PT ;  /* 0x000000010d00780c */ /* 0x020fda0003f06270 */
[----:B-1----:R-:W-:Y:S05]  /*0630*/  @!P0 BRA `(.L_x_836) ;  /* 0x0000000000748947 */ /* 0x002fea0003800000 */
[-C--:B------:R-:W-:Y:S02]  /*0640*/  IABS R16, R13.reuse ;  /* 0x0000000d00107213 */ /* 0x080fe40000000000 */
[----:B------:R-:W-:Y:S02]  /*0650*/  IABS R20, R22 ;  /* 0x0000001600147213 */ /* 0x000fe40000000000 */
[----:B------:R-:W0:Y:S01]  /*0660*/  I2F.RP R18, R16 ;  /* 0x0000001000127306 */ /* 0x000e220000209400 */
[----:B------:R-:W-:-:S07]  /*0670*/  IABS R24, R13 ;  /* 0x0000000d00187213 */ /* 0x000fce0000000000 */
[----:B0-----:R-:W0:Y:S02]  /*0680*/  MUFU.RCP R18, R18 ;  /* 0x0000001200127308 */ /* 0x001e240000001000 */
[----:B0-----:R-:W-:Y:S01]  /*0690*/  IADD3 R14, PT, PT, R18, 0xffffffe, RZ ;  /* 0x0ffffffe120e7810 */ /* 0x001fe20007ffe0ff */
[----:B------:R-:W-:-:S05]  /*06a0*/  IMAD.MOV R18, RZ, RZ, -R24 ;  /* 0x000000ffff127224 */ /* 0x000fca00078e0a18 */
        /* <DEDUP_REMOVED lines=8> */
[----:B------:R-:W-:Y:S02]  /*0730*/  IMAD R27, R15, R18, R20 ;  /* 0x000000120f1b7224 */ /* 0x000fe400078e0214 */
[----:B------:R-:W-:-:S03]  /*0740*/  IMAD R14, R11, 0x4, R1 ;  /* 0x000000040b0e7824 */ /* 0x000fc600078e0201 */
[----:B------:R-:W-:-:S13]  /*0750*/  ISETP.GT.U32.AND P1, PT, R16, R27, PT ;  /* 0x0000001b1000720c */ /* 0x000fda0003f24070 */
[-C--:B------:R-:W-:Y:S01]  /*0760*/  @!P1 IADD3 R27, PT, PT, R27, -R16.reuse, RZ ;  /* 0x800000101b1b9210 */ /* 0x080fe20007ffe0ff */
[----:B------:R-:W-:Y:S01]  /*0770*/  @!P1 VIADD R15, R15, 0x1 ;  /* 0x000000010f0f9836 */ /* 0x000fe20000000000 */
[----:B------:R-:W-:Y:S02]  /*0780*/  ISETP.NE.AND P1, PT, R13, RZ, PT ;  /* 0x000000ff0d00720c */ /* 0x000fe40003f25270 */
[----:B------:R-:W-:-:S13]  /*0790*/  ISETP.GE.U32.AND P0, PT, R27, R16, PT ;  /* 0x000000101b00720c */ /* 0x000fda0003f06070 */
[----:B------:R-:W-:-:S05]  /*07a0*/  @P0 IADD3 R15, PT, PT, R15, 0x1, RZ ;  /* 0x000000010f0f0810 */ /* 0x000fca0007ffe0ff */
[----:B------:R-:W-:Y:S01]  /*07b0*/  @!P2 IMAD.MOV R15, RZ, RZ, -R15 ;  /* 0x000000ffff0fa224 */ /* 0x000fe200078e0a0f */
[----:B------:R-:W-:-:S04]  /*07c0*/  @!P1 LOP3.LUT R15, RZ, R13, RZ, 0x33, !PT ;  /* 0x0000000dff0f9212 */ /* 0x000fc800078e33ff */
[----:B------:R-:W-:-:S05]  /*07d0*/  IADD3 R16, PT, PT, -R15, RZ, RZ ;  /* 0x000000ff0f107210 */ /* 0x000fca0007ffe1ff */
[----:B------:R-:W-:Y:S01]  /*07e0*/  IMAD R13, R13, R16, R22 ;  /* 0x000000100d0d7224 */ /* 0x000fe200078e0216 */
[----:B------:R-:W-:-:S04]  /*07f0*/  MOV R22, R15 ;  /* 0x0000000f00167202 */ /* 0x000fc80000000f00 */
[----:B------:R0:W-:Y:S03]  /*0800*/  STL [R14], R13 ;  /* 0x0000000d0e007387 */ /* 0x0001e60000100800 */
.L_x_836:
[----:B------:R-:W-:Y:S02]  /*0810*/  ISETP.GE.AND P5, PT, R3, 0x1, PT ;  /* 0x000000010300780c */ /* 0x000fe40003fa6270 */
[----:B------:R-:W-:Y:S02]  /*0820*/  ISETP.GE.AND P4, PT, R5, 0x1, PT ;  /* 0x000000010500780c */ /* 0x000fe40003f86270 */
[----:B------:R-:W-:Y:S02]  /*0830*/  ISETP.GE.AND P0, PT, R19, 0x1, PT ;  /* 0x000000011300780c */ /* 0x000fe40003f06270 */
[----:B------:R-:W-:Y:S02]  /*0840*/  ISETP.GE.AND P1, PT, R25, 0x1, PT ;  /* 0x000000011900780c */ /* 0x000fe40003f26270 */
[----:B------:R-:W-:Y:S02]  /*0850*/  ISETP.GE.AND P2, PT, R17, 0x1, PT ;  /* 0x000000011100780c */ /* 0x000fe40003f46270 */
[----:B------:R-:W-:-:S03]  /*0860*/  ISETP.GE.AND P3, PT, R21, 0x1, PT ;  /* 0x000000011500780c */ /* 0x000fc60003f66270 */
[----:B------:R-:W-:Y:S10]  /*0870*/  @!P5 BRA `(.L_x_837) ;  /* 0x000000000074d947 */ /* 0x000ff40003800000 */
[----:B------:R-:W-:Y:S02]  /*0880*/  IABS R11, R3 ;  /* 0x00000003000b7213 */ /* 0x000fe40000000000 */
[----:B------:R-:W-:Y:S02]  /*0890*/  IABS R18, R22 ;  /* 0x0000001600127213 */ /* 0x000fe40000000000 */
[----:B0-----:R-:W0:Y:S01]  /*08a0*/  I2F.RP R13, R11 ;  /* 0x0000000b000d7306 */ /* 0x001e220000209400 */
[----:B------:R-:W-:-:S07]  /*08b0*/  LEA R2, R2, R1, 0x2 ;  /* 0x0000000102027211 */ /* 0x000fce00078e10ff */
[----:B0-----:R-:W0:Y:S02]  /*08c0*/  MUFU.RCP R13, R13 ;  /* 0x0000000d000d7308 */ /* 0x001e240000001000 */
[----:B0-----:R-:W-:-:S06]  /*08d0*/  VIADD R14, R13, 0xffffffe ;  /* 0x0ffffffe0d0e7836 */ /* 0x001fcc0000000000 */
[----:B------:R0:W1:Y:S02]  /*08e0*/  F2I.FTZ.U32.TRUNC.NTZ R15, R14 ;  /* 0x0000000e000f7305 */ /* 0x000064000021f000 */
[----:B0-----:R-:W-:Y:S01]  /*08f0*/  IMAD.MOV.U32 R14, RZ, RZ, RZ ;  /* 0x000000ffff0e7224 */ /* 0x001fe200078e00ff */
[----:B-1----:R-:W-:-:S05]  /*0900*/  IADD3 R16, PT, PT, RZ, -R15, RZ ;  /* 0x8000000fff107210 */ /* 0x002fca0007ffe0ff */
[----:B------:R-:W-:Y:S01]  /*0910*/  IMAD R27, R16, R11, RZ ;  /* 0x0000000b101b7224 */ /* 0x000fe200078e02ff */
[----:B------:R-:W-:-:S03]  /*0920*/  IABS R16, R3 ;  /* 0x0000000300107213 */ /* 0x000fc60000000000 */
[----:B------:R-:W-:Y:S01]  /*0930*/  IMAD.HI.U32 R15, R15, R27, R14 ;  /* 0x0000001b0f0f7227 */ /* 0x000fe200078e000e */
[----:B------:R-:W-:-:S05]  /*0940*/  IADD3 R16, PT, PT, RZ, -R16, RZ ;  /* 0x80000010ff107210 */ /* 0x000fca0007ffe0ff */
        /* <DEDUP_REMOVED lines=15> */
[----:B------:R1:W-:Y:S04]  /*0a40*/  STL [R2], R3 ;  /* 0x0000000302007387 */ /* 0x0003e80000100800 */
.L_x_837:
[----:B------:R-:W-:Y:S05]  /*0a50*/  @!P4 BRA `(.L_x_838) ;  /* 0x000000000074c947 */ /* 0x000fea0003800000 */
[----:B------:R-:W-:Y:S01]  /*0a60*/  IABS R11, R5 ;  /* 0x00000005000b7213 */ /* 0x000fe20000000000 */
[----:B------:R-:W-:Y:S01]  /*0a70*/  IMAD R4, R4, 0x4, R1 ;  /* 0x0000000404047824 */ /* 0x000fe200078e0201 */
[----:B------:R-:W-:Y:S02]  /*0a80*/  IABS R16, R22 ;  /* 0x0000001600107213 */ /* 0x000fe40000000000 */
[----:B0-----:R-:W0:Y:S08]  /*0a90*/  I2F.RP R13, R11 ;  /* 0x0000000b000d7306 */ /* 0x001e300000209400 */
[----:B0-----:R-:W1:Y:S02]  /*0aa0*/  MUFU.RCP R13, R13 ;  /* 0x0000000d000d7308 */ /* 0x001e640000001000 */
[----:B-1----:R-:W-:-:S06]  /*0ab0*/  IADD3 R2, PT, PT, R13, 0xffffffe, RZ ;  /* 0x0ffffffe0d027810 */ /* 0x002fcc0007ffe0ff */
        /* <DEDUP_REMOVED lines=16> */
[----:B------:R-:W-:-:S06]  /*0bc0*/  @P4 IADD3 R3, PT, PT, R3, 0x1, RZ ;  /* 0x0000000103034810 */ /* 0x000fcc0007ffe0ff */
[----:B------:R-:W-:Y:S01]  /*0bd0*/  @!P5 IMAD.MOV R3, RZ, RZ, -R3 ;  /* 0x000000ffff03d224 */ /* 0x000fe200078e0a03 */
[----:B------:R-:W-:-:S04]  /*0be0*/  @!P6 LOP3.LUT R3, RZ, R5, RZ, 0x33, !PT ;  /* 0x00000005ff03e212 */ /* 0x000fc800078e33ff */
[----:B------:R-:W-:-:S05]  /*0bf0*/  IADD3 R2, PT, PT, -R3, RZ, RZ ;  /* 0x000000ff03027210 */ /* 0x000fca0007ffe1ff */
[----:B------:R-:W-:Y:S01]  /*0c00*/  IMAD R5, R5, R2, R22 ;  /* 0x0000000205057224 */ /* 0x000fe200078e0216 */
[----:B------:R-:W-:-:S04]  /*0c10*/  MOV R22, R3 ;  /* 0x0000000300167202 */ /* 0x000fc80000000f00 */
[----:B------:R2:W-:Y:S03]  /*0c20*/  STL [R4], R5 ;  /* 0x0000000504007387 */ /* 0x0005e60000100800 */
.L_x_838:
[----:B------:R-:W-:Y:S05]  /*0c30*/  @!P0 BRA `(.L_x_839) ;  /* 0x0000000000748947 */ /* 0x000fea0003800000 */
[-C--:B--2---:R-:W-:Y:S02]  /*0c40*/  IABS R4, R19.reuse ;  /* 0x0000001300047213 */ /* 0x084fe40000000000 */
[----:B------:R-:W-:Y:S02]  /*0c50*/  IABS R16, R22 ;  /* 0x0000001600107213 */ /* 0x000fe40000000000 */
[----:B------:R-:W2:Y:S01]  /*0c60*/  I2F.RP R5, R4 ;  /* 0x0000000400057306 */ /* 0x000ea20000209400 */
[----:B0-----:R-:W-:Y:S02]  /*0c70*/  IABS R13, R19 ;  /* 0x00000013000d7213 */ /* 0x001fe40000000000 */
[----:B------:R-:W-:Y:S02]  /*0c80*/  LEA R6, R6, R1, 0x2 ;  /* 0x0000000106067211 */ /* 0x000fe400078e10ff */
[----:B------:R-:W-:-:S03]  /*0c90*/  IADD3 R14, PT, PT, RZ, -R13, RZ ;  /* 0x8000000dff0e7210 */ /* 0x000fc60007ffe0ff */
[----:B--2---:R-:W1:Y:S02]  /*0ca0*/  MUFU.RCP R5, R5 ;  /* 0x0000000500057308 */ /* 0x004e640000001000 */
[----:B-1----:R-:W-:-:S06]  /*0cb0*/  VIADD R2, R5, 0xffffffe ;  /* 0x0ffffffe05027836 */ /* 0x002fcc0000000000 */
        /* <DEDUP_REMOVED lines=21> */
.L_x_839:
[----:B------:R-:W-:Y:S05]  /*0e10*/  @!P1 BRA `(.L_x_840) ;  /* 0x0000000000789947 */ /* 0x000fea0003800000 */
[-C--:B--2---:R-:W-:Y:S02]  /*0e20*/  IABS R5, R25.reuse ;  /* 0x0000001900057213 */ /* 0x084fe40000000000 */
[----:B0-----:R-:W-:Y:S02]  /*0e30*/  IABS R13, R22 ;  /* 0x00000016000d7213 */ /* 0x001fe40000000000 */
[----:B------:R-:W0:Y:S01]  /*0e40*/  I2F.RP R4, R5 ;  /* 0x0000000500047306 */ /* 0x000e220000209400 */
[----:B------:R-:W-:Y:S02]  /*0e50*/  IABS R14, R25 ;  /* 0x00000019000e7213 */ /* 0x000fe40000000000 */
[----:B------:R-:W-:-:S05]  /*0e60*/  LEA R10, R10, R1, 0x2 ;  /* 0x000000010a0a7211 */ /* 0x000fca00078e10ff */
[----:B0-----:R-:W1:Y:S02]  /*0e70*/  MUFU.RCP R4, R4 ;  /* 0x0000000400047308 */ /* 0x001e640000001000 */
[----:B-1----:R-:W-:Y:S02]  /*0e80*/  IADD3 R2, PT, PT, R4, 0xffffffe, RZ ;  /* 0x0ffffffe04027810 */ /* 0x002fe40007ffe0ff */
[----:B------:R-:W-:-:S04]  /*0e90*/  IADD3 R4, PT, PT, RZ, -R14, RZ ;  /* 0x8000000eff047210 */ /* 0x000fc80007ffe0ff */
[----:B------:R0:W3:Y:S02]  /*0ea0*/  F2I.FTZ.U32.TRUNC.NTZ R3, R2 ;  /* 0x0000000200037305 */ /* 0x0000e4000021f000 */
[----:B0-----:R-:W-:Y:S02]  /*0eb0*/  IMAD.MOV.U32 R2, RZ, RZ, RZ ;  /* 0x000000ffff027224 */ /* 0x001fe400078e00ff */
[----:B---3--:R-:W-:-:S04]  /*0ec0*/  IMAD.MOV R6, RZ, RZ, -R3 ;  /* 0x000000ffff067224 */ /* 0x008fc800078e0a03 */
        /* <DEDUP_REMOVED lines=19> */
.L_x_840:
[----:B------:R-:W-:Y:S05]  /*1000*/  @!P2 BRA `(.L_x_841) ;  /* 0x000000000078a947 */ /* 0x000fea0003800000 */
[-C--:B--2---:R-:W-:Y:S02]  /*1010*/  IABS R5, R17.reuse ;  /* 0x0000001100057213 */ /* 0x084fe40000000000 */
[----:B----4-:R-:W-:Y:S02]  /*1020*/  IABS R10, R22 ;  /* 0x00000016000a7213 */ /* 0x010fe40000000000 */
[----:B------:R-:W2:Y:S01]  /*1030*/  I2F.RP R4, R5 ;  /* 0x0000000500047306 */ /* 0x000ea20000209400 */
[----:B0-----:R-:W-:Y:S02]  /*1040*/  IABS R13, R17 ;  /* 0x00000011000d7213 */ /* 0x001fe40000000000 */
[----:B------:R-:W-:-:S05]  /*1050*/  LEA R12, R12, R1, 0x2 ;  /* 0x000000010c0c7211 */ /* 0x000fca00078e10ff */
[----:B--2---:R-:W1:Y:S02]  /*1060*/  MUFU.RCP R4, R4 ;  /* 0x0000000400047308 */ /* 0x004e640000001000 */
        /* <DEDUP_REMOVED lines=24> */
.L_x_841:
[----:B0-----:R-:W-:Y:S01]  /*11f0*/  HFMA2 R14, -RZ, RZ, 0, 0 ;  /* 0x00000000ff0e7431 */ /* 0x001fe200000001ff */
[----:B------:R-:W-:Y:S06]  /*1200*/  @!P3 BRA `(.L_x_834) ;  /* 0x000000000078b947 */ /* 0x000fec0003800000 */
[-C--:B--2---:R-:W-:Y:S02]  /*1210*/  IABS R5, R21.reuse ;  /* 0x0000001500057213 */ /* 0x084fe40000000000 */
[----:B----4-:R-:W-:Y:S02]  /*1220*/  IABS R10, R22 ;  /* 0x00000016000a7213 */ /* 0x010fe40000000000 */
[----:B------:R-:W0:Y:S01]  /*1230*/  I2F.RP R4, R5 ;  /* 0x0000000500047306 */ /* 0x000e220000209400 */
[----:B------:R-:W-:-:S07]  /*1240*/  IABS R12, R21 ;  /* 0x00000015000c7213 */ /* 0x000fce0000000000 */
[----:B0-----:R-:W1:Y:S02]  /*1250*/  MUFU.RCP R4, R4 ;  /* 0x0000000400047308 */ /* 0x001e640000001000 */
[----:B-1----:R-:W-:Y:S02]  /*1260*/  VIADD R2, R4, 0xffffffe ;  /* 0x0ffffffe04027836 */ /* 0x002fe40000000000 */
[----:B------:R-:W-:-:S04]  /*1270*/  IMAD.MOV R4, RZ, RZ, -R12 ;  /* 0x000000ffff047224 */ /* 0x000fc800078e0a0c */
[----:B------:R0:W3:Y:S02]  /*1280*/  F2I.FTZ.U32.TRUNC.NTZ R3, R2 ;  /* 0x0000000200037305 */ /* 0x0000e4000021f000 */
[----:B0-----:R-:W-:Y:S02]  /*1290*/  MOV R2, RZ ;  /* 0x000000ff00027202 */ /* 0x001fe40000000f00 */
[----:B---3--:R-:W-:-:S05]  /*12a0*/  IADD3 R6, PT, PT, RZ, -R3, RZ ;  /* 0x80000003ff067210 */ /* 0x008fca0007ffe0ff */
[----:B------:R-:W-:Y:S02]  /*12b0*/  IMAD R11, R6, R5, RZ ;  /* 0x00000005060b7224 */ /* 0x000fe400078e02ff */
[----:B------:R-:W-:Y:S02]  /*12c0*/  IMAD.MOV.U32 R6, RZ, RZ, R10 ;  /* 0x000000ffff067224 */ /* 0x000fe400078e000a */
        /* <DEDUP_REMOVED lines=11> */
[----:B------:R-:W-:-:S06]  /*1380*/  @P0 IADD3 R3, PT, PT, R3, 0x1, RZ ;  /* 0x0000000103030810 */ /* 0x000fcc0007ffe0ff */
[----:B------:R-:W-:Y:S01]  /*1390*/  @!P2 IMAD.MOV R3, RZ, RZ, -R3 ;  /* 0x000000ffff03a224 */ /* 0x000fe200078e0a03 */
[----:B------:R-:W-:-:S04]  /*13a0*/  @!P1 LOP3.LUT R3, RZ, R21, RZ, 0x33, !PT ;  /* 0x00000015ff039212 */ /* 0x000fc800078e33ff */
[----:B------:R-:W-:-:S05]  /*13b0*/  IADD3 R4, PT, PT, -R3, RZ, RZ ;  /* 0x000000ff03047210 */ /* 0x000fca0007ffe1ff */
[----:B------:R-:W-:Y:S01]  /*13c0*/  IMAD R21, R21, R4, R22 ;  /* 0x0000000415157224 */ /* 0x000fe200078e0216 */
[----:B------:R-:W-:-:S04]  /*13d0*/  MOV R22, R3 ;  /* 0x0000000300167202 */ /* 0x000fc80000000f00 */
[----:B------:R0:W-:Y:S03]  /*13e0*/  STL [R2], R21 ;  /* 0x0000001502007387 */ /* 0x0001e60000100800 */
.L_x_834:
[----:B------:R-:W-:-:S13]  /*13f0*/  ISETP.NE.AND P0, PT, R23, RZ, PT ;  /* 0x000000ff1700720c */ /* 0x000fda0003f05270 */
[----:B------:R-:W-:Y:S05]  /*1400*/  @!P0 BRA `(.L_x_842) ;  /* 0x0000000c00ec8947 */ /* 0x000fea0003800000 */
[----:B------:R-:W-:Y:S02]  /*1410*/  ISETP.GE.U32.AND P1, PT, R23, 0x4, PT ;  /* 0x000000041700780c */ /* 0x000fe40003f26070 */
[----:B------:R-:W-:-:S11]  /*1420*/  LOP3.LUT R16, R9, 0x3, RZ, 0xc0, !PT ;  /* 0x0000000309107812 */ /* 0x000fd600078ec0ff */
[----:B------:R-:W-:Y:S05]  /*1430*/  @!P1 BRA `(.L_x_843) ;  /* 0x00000008002c9947 */ /* 0x000fea0003800000 */
[----:B--2---:R-:W4:Y:S01]  /*1440*/  LDC.64 R4, c[0x0][0x3a0] ;  /* 0x0000e800ff047b82 */ /* 0x004f220000000a00 */
[C---:B------:R-:W-:Y:S01]  /*1450*/  VIADD R15, R14.reuse, 0xffffffff ;  /* 0xffffffff0e0f7836 */ /* 0x040fe20000000000 */
[C---:B------:R-:W-:Y:S01]  /*1460*/  IADD3 R13, PT, PT, R14.reuse, -0x2, RZ ;  /* 0xfffffffe0e0d7810 */ /* 0x040fe20007ffe0ff */
[C---:B------:R-:W-:Y:S01]  /*1470*/  VIADD R12, R14.reuse, 0xfffffffd ;  /* 0xfffffffd0e0c7836 */ /* 0x040fe20000000000 */
[----:B------:R-:W-:Y:S01]  /*1480*/  IADD3 R14, PT, PT, R14, -0x4, RZ ;  /* 0xfffffffc0e0e7810 */ /* 0x000fe20007ffe0ff */
[----:B----4-:R-:W-:-:S04]  /*1490*/  IMAD.WIDE.U32 R10, R15, 0x4, R4 ;  /* 0x000000040f0a7825 */ /* 0x010fc800078e0004 */
[--C-:B---3--:R-:W-:Y:S02]  /*14a0*/  IMAD.WIDE.U32 R6, R13, 0x4, R4.reuse ;  /* 0x000000040d067825 */ /* 0x108fe400078e0004 */
[----:B-1----:R-:W2:Y:S02]  /*14b0*/  LDG.E R11, desc[UR6][R10.64] ;  /* 0x000000060a0b7981 */ /* 0x002ea4000c1e1900 */
[--C-:B0-----:R-:W-:Y:S02]  /*14c0*/  IMAD.WIDE.U32 R2, R12, 0x4, R4.reuse ;  /* 0x000000040c027825 */ /* 0x101fe400078e0004 */
        /* <DEDUP_REMOVED lines=19> */
[----:B------:R-:W-:-:S04]  /*1600*/  IMAD R19, R19, R4, RZ ;  /* 0x0000000413137224 */ /* 0x000fc800078e02ff */
[----:B------:R-:W-:Y:S01]  /*1610*/  IMAD.HI.U32 R3, R3, R19, R2 ;  /* 0x0000001303037227 */ /* 0x000fe200078e0002 */
[----:B------:R-:W-:-:S04]  /*1620*/  LOP3.LUT R2, R22, R11, RZ, 0x3c, !PT ;  /* 0x0000000b16027212 */ /* 0x000fc800078e3cff */
[----:B------:R-:W-:Y:S01]  /*1630*/  ISETP.GE.AND P5, PT, R2, RZ, PT ;  /* 0x000000ff0200720c */ /* 0x000fe20003fa6270 */
[----:B------:R-:W-:Y:S01]  /*1640*/  IMAD.HI.U32 R3, R3, R10, RZ ;  /* 0x0000000a03037227 */ /* 0x000fe200078e00ff */
[----:B------:R-:W-:-:S03]  /*1650*/  LEA R2, R15, R1, 0x2 ;  /* 0x000000010f027211 */ /* 0x000fc600078e10ff */
        /* <DEDUP_REMOVED lines=13> */
.L_x_844:
[----:B------:R-:W-:Y:S05]  /*1730*/  @!P3 BRA `(.L_x_845) ;  /* 0x000000000074b947 */ /* 0x000fea0003800000 */
[-C--:B------:R-:W-:Y:S02]  /*1740*/  IABS R4, R7.reuse ;  /* 0x0000000700047213 */ /* 0x080fe40000000000 */
[----:B------:R-:W-:Y:S02]  /*1750*/  IABS R10, R22 ;  /* 0x00000016000a7213 */ /* 0x000fe40000000000 */
[----:B------:R-:W1:Y:S01]  /*1760*/  I2F.RP R6, R4 ;  /* 0x0000000400067306 */ /* 0x000e620000209400 */
[----:B------:R-:W-:-:S07]  /*1770*/  IABS R15, R7 ;  /* 0x00000007000f7213 */ /* 0x000fce0000000000 */
[----:B-1----:R-:W0:Y:S02]  /*1780*/  MUFU.RCP R6, R6 ;  /* 0x0000000600067308 */ /* 0x002e240000001000 */
[----:B0-----:R-:W-:Y:S01]  /*1790*/  IADD3 R2, PT, PT, R6, 0xffffffe, RZ ;  /* 0x0ffffffe06027810 */ /* 0x001fe20007ffe0ff */
[----:B------:R-:W-:-:S05]  /*17a0*/  IMAD.MOV R6, RZ, RZ, -R15 ;  /* 0x000000ffff067224 */ /* 0x000fca00078e0a0f */
        /* <DEDUP_REMOVED lines=22> */
.L_x_845:
[----:B------:R-:W-:Y:S05]  /*1910*/  @!P1 BRA `(.L_x_846) ;  /* 0x0000000000789947 */ /* 0x000fea0003800000 */
[-C--:B-1----:R-:W-:Y:S01]  /*1920*/  IABS R7, R17.reuse ;  /* 0x0000001100077213 */ /* 0x082fe20000000000 */
[----:B------:R-:W-:Y:S01]  /*1930*/  IMAD R12, R12, 0x4, R1 ;  /* 0x000000040c0c7824 */ /* 0x000fe200078e0201 */
[----:B------:R-:W-:Y:S02]  /*1940*/  IABS R10, R22 ;  /* 0x00000016000a7213 */ /* 0x000fe40000000000 */
[----:B------:R-:W1:Y:S01]  /*1950*/  I2F.RP R4, R7 ;  /* 0x0000000700047306 */ /* 0x000e620000209400 */
[----:B------:R-:W-:-:S07]  /*1960*/  IABS R13, R17 ;  /* 0x00000011000d7213 */ /* 0x000fce0000000000 */
[----:B-1----:R-:W0:Y:S02]  /*1970*/  MUFU.RCP R4, R4 ;  /* 0x0000000400047308 */ /* 0x002e240000001000 */
[----:B0-----:R-:W-:Y:S02]  /*1980*/  VIADD R2, R4, 0xffffffe ;  /* 0x0ffffffe04027836 */ /* 0x001fe40000000000 */
[----:B------:R-:W-:-:S04]  /*1990*/  IMAD.MOV R4, RZ, RZ, -R13 ;  /* 0x000000ffff047224 */ /* 0x000fc800078e0a0d */
[----:B------:R0:W1:Y:S02]  /*19a0*/  F2I.FTZ.U32.TRUNC.NTZ R3, R2 ;  /* 0x0000000200037305 */ /* 0x000064000021f000 */
[----:B0-----:R-:W-:Y:S01]  /*19b0*/  HFMA2 R2, -RZ, RZ, 0, 0 ;  /* 0x00000000ff027431 */ /* 0x001fe200000001ff */
[----:B-1----:R-:W-:-:S05]  /*19c0*/  IADD3 R6, PT, PT, RZ, -R3, RZ ;  /* 0x80000003ff067210 */ /* 0x002fca0007ffe0ff */
        /* <DEDUP_REMOVED lines=19> */
.L_x_846:
[----:B------:R-:W-:Y:S05]  /*1b00*/  @!P2 BRA `(.L_x_843) ;  /* 0x000000000078a947 */ /* 0x000fea0003800000 */
[-C--:B-1----:R-:W-:Y:S02]  /*1b10*/  IABS R7, R5.reuse ;  /* 0x0000000500077213 */ /* 0x082fe40000000000 */
[----:B------:R-:W-:Y:S02]  /*1b20*/  IABS R10, R22 ;  /* 0x00000016000a7213 */ /* 0x000fe40000000000 */
[----:B------:R-:W1:Y:S01]  /*1b30*/  I2F.RP R4, R7 ;  /* 0x0000000700047306 */ /* 0x000e620000209400 */
[----:B--2---:R-:W-:-:S07]  /*1b40*/  IABS R12, R5 ;  /* 0x00000005000c7213 */ /* 0x004fce0000000000 */
        /* <DEDUP_REMOVED lines=26> */
.L_x_843:
[----:B------:R-:W-:-:S13]  /*1cf0*/  ISETP.NE.AND P1, PT, R16, RZ, PT ;  /* 0x000000ff1000720c */ /* 0x000fda0003f25270 */
[----:B------:R-:W-:Y:S05]  /*1d00*/  @!P1 BRA `(.L_x_842) ;  /* 0x0000000400ac9947 */ /* 0x000fea0003800000 */
[----:B------:R-:W-:-:S13]  /*1d10*/  ISETP.NE.AND P1, PT, R16, 0x1, PT ;  /* 0x000000011000780c */ /* 0x000fda0003f25270 */
[----:B------:R-:W-:Y:S05]  /*1d20*/  @!P1 BRA `(.L_x_847) ;  /* 0x00000004001c9947 */ /* 0x000fea0003800000 */
[----:B-1-3--:R-:W2:Y:S01]  /*1d30*/  LDC.64 R6, c[0x0][0x3a0] ;  /* 0x0000e800ff067b82 */ /* 0x00aea20000000a00 */
[C---:B0-----:R-:W-:Y:S01]  /*1d40*/  VIADD R2, R14.reuse, 0xffffffff ;  /* 0xffffffff0e027836 */ /* 0x041fe20000000000 */
[----:B------:R-:W-:-:S03]  /*1d50*/  IADD3 R14, PT, PT, R14, -0x2, RZ ;  /* 0xfffffffe0e0e7810 */ /* 0x000fc60007ffe0ff */
[----:B--2---:R-:W-:-:S04]  /*1d60*/  IMAD.WIDE.U32 R4, R2, 0x4, R6 ;  /* 0x0000000402047825 */ /* 0x004fc800078e0006 */
[----:B------:R-:W-:Y:S02]  /*1d70*/  IMAD.WIDE.U32 R6, R14, 0x4, R6 ;  /* 0x000000040e067825 */ /* 0x000fe400078e0006 */
[----:B------:R-:W2:Y:S04]  /*1d80*/  LDG.E R5, desc[UR6][R4.64] ;  /* 0x0000000604057981 */ /* 0x000ea8000c1e1900 */
[----:B------:R-:W3:Y:S01]  /*1d90*/  LDG.E R3, desc[UR6][R6.64] ;  /* 0x0000000606037981 */ /* 0x000ee2000c1e1900 */
[----:B--2---:R-:W-:Y:S02]  /*1da0*/  ISETP.GE.AND P1, PT, R5, 0x1, PT ;  /* 0x000000010500780c */ /* 0x004fe40003f26270 */
[----:B---3--:R-:W-:-:S11]  /*1db0*/  ISETP.GE.AND P4, PT, R3, 0x1, PT ;  /* 0x000000010300780c */ /* 0x008fd60003f86270 */
[----:B------:R-:W-:Y:S05]  /*1dc0*/  @!P1 BRA `(.L_x_848) ;  /* 0x0000000000789947 */ /* 0x000fea0003800000 */
[-C--:B------:R-:W-:Y:S01]  /*1dd0*/  IABS R11, R5.reuse ;  /* 0x00000005000b7213 */ /* 0x080fe20000000000 */
[----:B------:R-:W-:Y:S01]  /*1de0*/  IMAD R2, R2, 0x4, R1 ;  /* 0x0000000402027824 */ /* 0x000fe200078e0201 */
[----:B------:R-:W-:Y:S02]  /*1df0*/  IABS R12, R22 ;  /* 0x00000016000c7213 */ /* 0x000fe40000000000 */
[----:B------:R-:W0:Y:S01]  /*1e00*/  I2F.RP R4, R11 ;  /* 0x0000000b00047306 */ /* 0x000e220000209400 */
[----:B------:R-:W-:-:S07]  /*1e10*/  IABS R15, R5 ;  /* 0x00000005000f7213 */ /* 0x000fce0000000000 */
[----:B0-----:R-:W0:Y:S02]  /*1e20*/  MUFU.RCP R4, R4 ;  /* 0x0000000400047308 */ /* 0x001e240000001000 */
[----:B0-----:R-:W-:Y:S02]  /*1e30*/  VIADD R6, R4, 0xffffffe ;  /* 0x0ffffffe04067836 */ /* 0x001fe40000000000 */
[----:B------:R-:W-:-:S04]  /*1e40*/  IMAD.MOV R4, RZ, RZ, -R15 ;  /* 0x000000ffff047224 */ /* 0x000fc800078e0a0f */
[----:B------:R0:W4:Y:S02]  /*1e50*/  F2I.FTZ.U32.TRUNC.NTZ R7, R6 ;  /* 0x0000000600077305 */ /* 0x000124000021f000 */
[----:B0-----:R-:W-:Y:S01]  /*1e60*/  HFMA2 R6, -RZ, RZ, 0, 0 ;  /* 0x00000000ff067431 */ /* 0x001fe200000001ff */
[----:B----4-:R-:W-:-:S05]  /*1e70*/  IADD3 R10, PT, PT, RZ, -R7, RZ ;  /* 0x80000007ff0a7210 */ /* 0x010fca0007ffe0ff */
        /* <DEDUP_REMOVED lines=19> */
.L_x_848:
        /* <DEDUP_REMOVED lines=31> */
.L_x_847:
[----:B01----:R-:W-:-:S04]  /*21a0*/  LOP3.LUT R2, R9, 0x1, RZ, 0xc0, !PT ;  /* 0x0000000109027812 */ /* 0x003fc800078ec0ff */
[----:B------:R-:W-:-:S13]  /*21b0*/  ISETP.NE.U32.AND P1, PT, R2, 0x1, PT ;  /* 0x000000010200780c */ /* 0x000fda0003f25070 */
[----:B------:R-:W-:Y:S05]  /*21c0*/  @P1 BRA `(.L_x_842) ;  /* 0x00000000007c1947 */ /* 0x000fea0003800000 */
[----:B------:R-:W0:Y:S01]  /*21d0*/  LDC.64 R2, c[0x0][0x3a0] ;  /* 0x0000e800ff027b82 */ /* 0x000e220000000a00 */
[----:B------:R-:W-:-:S04]  /*21e0*/  VIADD R14, R14, 0xffffffff ;  /* 0xffffffff0e0e7836 */ /* 0x000fc80000000000 */
[----:B0-----:R-:W-:-:S05]  /*21f0*/  IMAD.WIDE.U32 R2, R14, 0x4, R2 ;  /* 0x000000040e027825 */ /* 0x001fca00078e0002 */
[----:B------:R-:W5:Y:S02]  /*2200*/  LDG.E R7, desc[UR6][R2.64] ;  /* 0x0000000602077981 */ /* 0x000f64000c1e1900 */
[----:B-----5:R-:W-:-:S13]  /*2210*/  ISETP.GE.AND P1, PT, R7, 0x1, PT ;  /* 0x000000010700780c */ /* 0x020fda0003f26270 */
[----:B------:R-:W-:Y:S05]  /*2220*/  @!P1 BRA `(.L_x_842) ;  /* 0x0000000000649947 */ /* 0x000fea0003800000 */
[-C--:B---3--:R-:W-:Y:S02]  /*2230*/  IABS R6, R7.reuse ;  /* 0x0000000700067213 */ /* 0x088fe40000000000 */
[----:B----4-:R-:W-:Y:S02]  /*2240*/  IABS R10, R7 ;  /* 0x00000007000a7213 */ /* 0x010fe40000000000 */
[----:B--2---:R-:W0:Y:S01]  /*2250*/  I2F.RP R4, R6 ;  /* 0x0000000600047306 */ /* 0x004e220000209400 */
[----:B------:R-:W-:Y:S02]  /*2260*/  ISETP.GE.AND P3, PT, R22, RZ, PT ;  /* 0x000000ff1600720c */ /* 0x000fe40003f66270 */
[----:B------:R-:W-:Y:S02]  /*2270*/  IADD3 R10, PT, PT, RZ, -R10, RZ ;  /* 0x8000000aff0a7210 */ /* 0x000fe40007ffe0ff */
[----:B------:R-:W-:-:S03]  /*2280*/  LEA R14, R14, R1, 0x2 ;  /* 0x000000010e0e7211 */ /* 0x000fc600078e10ff */
[----:B0-----:R-:W0:Y:S02]  /*2290*/  MUFU.RCP R4, R4 ;  /* 0x0000000400047308 */ /* 0x001e240000001000 */
[----:B0-----:R-:W-:Y:S02]  /*22a0*/  IADD3 R2, PT, PT, R4, 0xffffffe, RZ ;  /* 0x0ffffffe04027810 */ /* 0x001fe40007ffe0ff */
[----:B------:R-:W-:-:S04]  /*22b0*/  IABS R4, R22 ;  /* 0x0000001600047213 */ /* 0x000fc80000000000 */
[----:B------:R0:W1:Y:S02]  /*22c0*/  F2I.FTZ.U32.TRUNC.NTZ R3, R2 ;  /* 0x0000000200037305 */ /* 0x000064000021f000 */
[----:B0-----:R-:W-:Y:S02]  /*22d0*/  IMAD.MOV.U32 R2, RZ, RZ, RZ ;  /* 0x000000ffff027224 */ /* 0x001fe400078e00ff */
[----:B-1----:R-:W-:-:S04]  /*22e0*/  IMAD.MOV R5, RZ, RZ, -R3 ;  /* 0x000000ffff057224 */ /* 0x002fc800078e0a03 */
[----:B------:R-:W-:-:S04]  /*22f0*/  IMAD R5, R5, R6, RZ ;  /* 0x0000000605057224 */ /* 0x000fc800078e02ff */
[----:B------:R-:W-:Y:S01]  /*2300*/  IMAD.HI.U32 R3, R3, R5, R2 ;  /* 0x0000000503037227 */ /* 0x000fe200078e0002 */
[----:B------:R-:W-:-:S05]  /*2310*/  MOV R5, R10 ;  /* 0x0000000a00057202 */ /* 0x000fca0000000f00 */
        /* <DEDUP_REMOVED lines=10> */
.L_x_842:
[----:B------:R-:W-:Y:S01]  /*23c0*/  ISETP.GE.U32.AND P1, PT, R9, 0x8, PT ;  /* 0x000000080900780c */ /* 0x000fe20003f26070 */
[----:B0-----:R-:W-:Y:S02]  /*23d0*/  HFMA2 R11, -RZ, RZ, 0, 0 ;  /* 0x00000000ff0b7431 */ /* 0x001fe400000001ff */
[----:B-1----:R-:W-:-:S10]  /*23e0*/  IMAD.MOV.U32 R2, RZ, RZ, RZ ;  /* 0x000000ffff027224 */ /* 0x002fd400078e00ff */
[----:B------:R-:W-:Y:S05]  /*23f0*/  @!P1 BRA `(.L_x_849) ;  /* 0x0000000000509947 */ /* 0x000fea0003800000 */
[----:B---3--:R-:W0:Y:S01]  /*2400*/  LDC.64 R18, c[0x0][0x3a8] ;  /* 0x0000ea00ff127b82 */ /* 0x008e220000000a00 */
[----:B--2---:R-:W2:Y:S04]  /*2410*/  LDL.128 R12, [R1] ;  /* 0x00000000010c7983 */ /* 0x004ea80000100c00 */
[----:B------:R-:W3:Y:S04]  /*2420*/  LDL.128 R4, [R1+0x10] ;  /* 0x0000100001047983 */ /* 0x000ee80000100c00 */
[----:B0-----:R-:W2:Y:S04]  /*2430*/  LDG.E R3, desc[UR6][R18.64] ;  /* 0x0000000612037981 */ /* 0x001ea8000c1e1900 */
[----:B------:R-:W5:Y:S04]  /*2440*/  LDG.E R2, desc[UR6][R18.64+0x4] ;  /* 0x0000040612027981 */ /* 0x000f68000c1e1900 */
[----:B----4-:R-:W4:Y:S04]  /*2450*/  LDG.E R10, desc[UR6][R18.64+0x8] ;  /* 0x00000806120a7981 */ /* 0x010f28000c1e1900 */
[----:B------:R-:W3:Y:S04]  /*2460*/  LDG.E R11, desc[UR6][R18.64+0xc] ;  /* 0x00000c06120b7981 */ /* 0x000ee8000c1e1900 */
[----:B------:R-:W3:Y:S04]  /*2470*/  LDG.E R16, desc[UR6][R18.64+0x10] ;  /* 0x0000100612107981 */ /* 0x000ee8000c1e1900 */
[----:B------:R-:W3:Y:S04]  /*2480*/  LDG.E R17, desc[UR6][R18.64+0x14] ;  /* 0x0000140612117981 */ /* 0x000ee8000c1e1900 */
[----:B------:R-:W3:Y:S04]  /*2490*/  LDG.E R20, desc[UR6][R18.64+0x18] ;  /* 0x0000180612147981 */ /* 0x000ee8000c1e1900 */
[----:B------:R-:W3:Y:S01]  /*24a0*/  LDG.E R22, desc[UR6][R18.64+0x1c] ;  /* 0x00001c0612167981 */ /* 0x000ee2000c1e1900 */
[----:B--2---:R-:W-:-:S04]  /*24b0*/  IMAD R12, R12, R3, RZ ;  /* 0x000000030c0c7224 */ /* 0x004fc800078e02ff */
[----:B-----5:R-:W-:-:S04]  /*24c0*/  IMAD R13, R13, R2, R12 ;  /* 0x000000020d0d7224 */ /* 0x020fc800078e020c */
[----:B----4-:R-:W-:-:S04]  /*24d0*/  IMAD R10, R14, R10, R13 ;  /* 0x0000000a0e0a7224 */ /* 0x010fc800078e020d */
[----:B---3--:R-:W-:-:S04]  /*24e0*/  IMAD R11, R15, R11, R10 ;  /* 0x0000000b0f0b7224 */ /* 0x008fc800078e020a */
[----:B------:R-:W-:-:S04]  /*24f0*/  IMAD R4, R4, R16, R11 ;  /* 0x0000001004047224 */ /* 0x000fc800078e020b */
[----:B------:R-:W-:-:S04]  /*2500*/  IMAD R5, R5, R17, R4 ;  /* 0x0000001105057224 */ /* 0x000fc800078e0204 */
[----:B------:R-:W-:Y:S02]  /*2510*/  IMAD R5, R6, R20, R5 ;  /* 0x0000001406057224 */ /* 0x000fe400078e0205 */
[----:B------:R-:W-:Y:S02]  /*2520*/  IMAD.MOV.U32 R2, RZ, RZ, 0x8 ;  /* 0x00000008ff027424 */ /* 0x000fe400078e00ff */
[----:B------:R-:W-:-:S07]  /*2530*/  IMAD R11, R7, R22, R5 ;  /* 0x00000016070b7224 */ /* 0x000fce00078e0205 */
.L_x_849:
[----:B------:R-:W-:Y:S05]  /*2540*/  @!P0 BRA `(.L_x_850) ;  /* 0x00000000008c8947 */ /* 0x000fea0003800000 */
[----:B------:R-:W-:Y:S02]  /*2550*/  ISETP.GE.U32.AND P0, PT, R23, 0x4, PT ;  /* 0x000000041700780c */ /* 0x000fe40003f06070 */
[----:B------:R-:W-:-:S04]  /*2560*/  LOP3.LUT R16, R9, 0x3, RZ, 0xc0, !PT ;  /* 0x0000000309107812 */ /* 0x000fc800078ec0ff */
[----:B------:R-:W-:-:S07]  /*2570*/  ISETP.NE.AND P1, PT, R16, RZ, PT ;  /* 0x000000ff1000720c */ /* 0x000fce0003f25270 */
[----:B------:R-:W-:Y:S06]  /*2580*/  @!P0 BRA `(.L_x_851) ;  /* 0x0000000000348947 */ /* 0x000fec0003800000 */
[----:B--2---:R-:W0:Y:S01]  /*2590*/  LDC.64 R12, c[0x0][0x3a8] ;  /* 0x0000ea00ff0c7b82 */ /* 0x004e220000000a00 */
[----:B------:R-:W-:-:S06]  /*25a0*/  LEA R4, R2, R1, 0x2 ;  /* 0x0000000102047211 */ /* 0x000fcc00078e10ff */
[----:B---3--:R-:W4:Y:S01]  /*25b0*/  LDL.128 R4, [R4] ;  /* 0x0000000004047983 */ /* 0x008f220000100c00 */
[----:B0-----:R-:W-:-:S05]  /*25c0*/  IMAD.WIDE.U32 R12, R2, 0x4, R12 ;  /* 0x00000004020c7825 */ /* 0x001fca00078e000c */
[----:B------:R-:W4:Y:S04]  /*25d0*/  LDG.E R3, desc[UR6][R12.64] ;  /* 0x000000060c037981 */ /* 0x000f28000c1e1900 */
[----:B------:R-:W2:Y:S04]  /*25e0*/  LDG.E R9, desc[UR6][R12.64+0x4] ;  /* 0x000004060c097981 */ /* 0x000ea8000c1e1900 */
[----:B------:R-:W3:Y:S04]  /*25f0*/  LDG.E R14, desc[UR6][R12.64+0x8] ;  /* 0x000008060c0e7981 */ /* 0x000ee8000c1e1900 */
[----:B------:R-:W5:Y:S01]  /*2600*/  LDG.E R15, desc[UR6][R12.64+0xc] ;  /* 0x00000c060c0f7981 */ /* 0x000f62000c1e1900 */
[----:B------:R-:W-:-:S02]  /*2610*/  VIADD R2, R2, 0x4 ;  /* 0x0000000402027836 */ /* 0x000fc40000000000 */
[----:B----4-:R-:W-:-:S04]  /*2620*/  IMAD R10, R4, R3, R11 ;  /* 0x00000003040a7224 */ /* 0x010fc800078e020b */
[----:B--2---:R-:W-:-:S04]  /*2630*/  IMAD R5, R9, R5, R10 ;  /* 0x0000000509057224 */ /* 0x004fc800078e020a */
[----:B---3--:R-:W-:-:S04]  /*2640*/  IMAD R6, R14, R6, R5 ;  /* 0x000000060e067224 */ /* 0x008fc800078e0205 */
[----:B-----5:R-:W-:-:S07]  /*2650*/  IMAD R11, R15, R7, R6 ;  /* 0x000000070f0b7224 */ /* 0x020fce00078e0206 */
.L_x_851:
[----:B------:R-:W-:Y:S05]  /*2660*/  @!P1 BRA `(.L_x_850) ;  /* 0x0000000000449947 */ /* 0x000fea0003800000 */
[----:B--2---:R-:W0:Y:S01]  /*2670*/  LDC.64 R4, c[0x0][0x3a8] ;  /* 0x0000ea00ff047b82 */ /* 0x004e220000000a00 */
[----:B---3--:R-:W-:Y:S01]  /*2680*/  IADD3 R6, PT, PT, -R16, RZ, RZ ;  /* 0x000000ff10067210 */ /* 0x008fe20007ffe1ff */
[----:B0-----:R-:W-:-:S04]  /*2690*/  IMAD.WIDE.U32 R4, R2, 0x4, R4 ;  /* 0x0000000402047825 */ /* 0x001fc800078e0004 */
[----:B------:R-:W-:Y:S01]  /*26a0*/  IMAD.MOV.U32 R7, RZ, RZ, R4 ;  /* 0x000000ffff077224 */ /* 0x000fe200078e0004 */
[----:B----4-:R-:W-:Y:S01]  /*26b0*/  MOV R10, R5 ;  /* 0x00000005000a7202 */ /* 0x010fe20000000f00 */
[----:B------:R-:W-:-:S07]  /*26c0*/  IMAD R5, R2, 0x4, R1 ;  /* 0x0000000402057824 */ /* 0x000fce00078e0201 */
.L_x_852:
[----:B------:R-:W-:Y:S01]  /*26d0*/  IMAD.MOV.U32 R2, RZ, RZ, R7 ;  /* 0x000000ffff027224 */ /* 0x000fe200078e0007 */
[----:B------:R-:W-:Y:S01]  /*26e0*/  MOV R3, R10 ;  /* 0x0000000a00037202 */ /* 0x000fe20000000f00 */
[----:B------:R0:W2:Y:S04]  /*26f0*/  LDL R4, [R5] ;  /* 0x0000000005047983 */ /* 0x0000a80000100800 */
[----:B------:R-:W2:Y:S01]  /*2700*/  LDG.E R2, desc[UR6][R2.64] ;  /* 0x0000000602027981 */ /* 0x000ea2000c1e1900 */
[----:B------:R-:W-:Y:S01]  /*2710*/  VIADD R6, R6, 0x1 ;  /* 0x0000000106067836 */ /* 0x000fe20000000000 */
[----:B------:R-:W-:Y:S02]  /*2720*/  IADD3 R7, P1, PT, R7, 0x4, RZ ;  /* 0x0000000407077810 */ /* 0x000fe40007f3e0ff */
[----:B0-----:R-:W-:-:S02]  /*2730*/  IADD3 R5, PT, PT, R5, 0x4, RZ ;  /* 0x0000000405057810 */ /* 0x001fc40007ffe0ff */
[----:B------:R-:W-:Y:S01]  /*2740*/  ISETP.NE.AND P0, PT, R6, RZ, PT ;  /* 0x000000ff0600720c */ /* 0x000fe20003f05270 */
[----:B------:R-:W-:Y:S02]  /*2750*/  IMAD.X R10, RZ, RZ, R10, P1 ;  /* 0x000000ffff0a7224 */ /* 0x000fe400008e060a */
[----:B--2---:R-:W-:-:S10]  /*2760*/  IMAD R11, R4, R2, R11 ;  /* 0x00000002040b7224 */ /* 0x004fd400078e020b */
[----:B------:R-:W-:Y:S05]  /*2770*/  @P0 BRA `(.L_x_852) ;  /* 0xfffffffc00d40947 */ /* 0x000fea000383ffff */
.L_x_850:
[----:B------:R-:W-:Y:S02]  /*2780*/  SHF.R.S32.HI R3, RZ, 0x1f, R11 ;  /* 0x0000001fff037819 */ /* 0x000fe4000001140b */
[----:B------:R-:W-:-:S07]  /*2790*/  MOV R2, R11 ;  /* 0x0000000b00027202 */ /* 0x000fce0000000f00 */
.L_x_833:
[----:B------:R0:W-:Y:S01]  /*27a0*/  STL.128 [R1+0x20], RZ ;  /* 0x000020ff01007387 */ /* 0x0001e20000100c00 */
[----:B------:R-:W-:Y:S01]  /*27b0*/  ISETP.GE.AND P0, PT, R8, 0x1, PT ;  /* 0x000000010800780c */ /* 0x000fe20003f06270 */
[----:B--2---:R-:W-:Y:S02]  /*27c0*/  IMAD.MOV.U32 R5, RZ, RZ, RZ ;  /* 0x000000ffff057224 */ /* 0x004fe400078e00ff */
[----:B------:R0:W-:Y:S10]  /*27d0*/  STL.128 [R1+0x30], RZ ;  /* 0x000030ff01007387 */ /* 0x0001f40000100c00 */
[----:B0-----:R-:W-:Y:S05]  /*27e0*/  @!P0 BRA `(.L_x_853) ;  /* 0x0000000c00488947 */ /* 0x001fea0003800000 */
[----:B------:R-:W0:Y:S01]  /*27f0*/  LDCU UR4, c[0x0][0x3b8] ;  /* 0x00007700ff0477ac */ /* 0x000e220008000800 */
[C---:B------:R-:W-:Y:S01]  /*2800*/  ISETP.GE.U32.AND P0, PT, R8.reuse, 0x4, PT ;  /* 0x000000040800780c */ /* 0x040fe20003f06070 */
[----:B---3--:R-:W-:Y:S01]  /*2810*/  HFMA2 R6, -RZ, RZ, 0, 0 ;  /* 0x00000000ff067431 */ /* 0x008fe200000001ff */
[----:B------:R-:W-:Y:S01]  /*2820*/  LOP3.LUT R4, R8, 0x3, RZ, 0xc0, !PT ;  /* 0x0000000308047812 */ /* 0x000fe200078ec0ff */
[----:B------:R-:W-:Y:S01]  /*2830*/  IMAD.MOV.U32 R5, RZ, RZ, RZ ;  /* 0x000000ffff057224 */ /* 0x000fe200078e00ff */
[----:B0-----:R-:W-:-:S05]  /*2840*/  MOV R9, UR4 ;  /* 0x0000000400097c02 */ /* 0x001fca0008000f00 */
[----:B------:R-:W-:-:S04]  /*2850*/  IMAD R11, R9, 0x4, R0 ;  /* 0x00000004090b7824 */ /* 0x000fc800078e0200 */
[----:B------:R-:W-:Y:S05]  /*2860*/  @!P0 BRA `(.L_x_854) ;  /* 0x0000000000f08947 */ /* 0x000fea0003800000 */
[----:B----4-:R-:W0:Y:S01]  /*2870*/  LDC R10, c[0x0][0x3b8] ;  /* 0x0000ee00ff0a7b82 */ /* 0x010e220000000800 */
[----:B------:R-:W-:Y:S01]  /*2880*/  LOP3.LUT R5, R8, 0x7ffffffc, RZ, 0xc0, !PT ;  /* 0x7ffffffc08057812 */ /* 0x000fe200078ec0ff */
[----:B------:R-:W-:Y:S01]  /*2890*/  VIADD R8, R1, 0x28 ;  /* 0x0000002801087836 */ /* 0x000fe20000000000 */
[----:B------:R-:W-:Y:S01]  /*28a0*/  IADD3 R12, PT, PT, -R9, RZ, RZ ;  /* 0x000000ff090c7210 */ /* 0x000fe20007ffe1ff */
[----:B------:R-:W2:Y:S01]  /*28b0*/  LDCU UR8, c[0x0][0x3b4] ;  /* 0x00007680ff0877ac */ /* 0x000ea20008000800 */
[----:B------:R-:W-:Y:S01]  /*28c0*/  MOV R6, RZ ;  /* 0x000000ff00067202 */ /* 0x000fe20000000f00 */
[----:B------:R-:W-:-:S06]  /*28d0*/  UMOV UR4, URZ ;  /* 0x000000ff00047c82 */ /* 0x000fcc0008000000 */
.L_x_863:
[----:B------:R-:W-:-:S13]  /*28e0*/  ISETP.NE.AND P0, PT, R12, RZ, PT ;  /* 0x000000ff0c00720c */ /* 0x000fda0003f05270 */
[----:B---3--:R3:W-:Y:S01]  /*28f0*/  @!P0 STL [R11], RZ ;  /* 0x000000ff0b008387 */ /* 0x0087e20000100800 */
[----:B------:R-:W-:Y:S05]  /*2900*/  @!P0 BRA `(.L_x_855) ;  /* 0x0000000000208947 */ /* 0x000fea0003800000 */
[----:B--2---:R-:W-:-:S13]  /*2910*/  ISETP.GE.AND P0, PT, R6, UR8, PT ;  /* 0x0000000806007c0c */ /* 0x004fda000bf06270 */
[----:B------:R-:W-:Y:S05]  /*2920*/  @P0 BRA `(.L_x_856) ;  /* 0x0000000000140947 */ /* 0x000fea0003800000 */
[----:B------:R-:W-:-:S06]  /*2930*/  IMAD R7, R6, 0x4, R1 ;  /* 0x0000000406077824 */ /* 0x000fcc00078e0201 */
[----:B------:R-:W2:Y:S01]  /*2940*/  LDL R7, [R7] ;  /* 0x0000000007077983 */ /* 0x000ea20000100800 */
[----:B------:R-:W-:-:S03]  /*2950*/  IADD3 R6, PT, PT, R6, 0x1, RZ ;  /* 0x0000000106067810 */ /* 0x000fc60007ffe0ff */
[----:B--2---:R4:W-:Y:S01]  /*2960*/  STL [R8+-0x8], R7 ;  /* 0xfffff80708007387 */ /* 0x0049e20000100800 */
[----:B------:R-:W-:Y:S05]  /*2970*/  BRA `(.L_x_855) ;  /* 0x0000000000047947 */ /* 0x000fea0003800000 */
.L_x_856:
[----:B------:R2:W-:Y:S02]  /*2980*/  STL [R8+-0x8], RZ ;  /* 0xfffff8ff08007387 */ /* 0x0005e40000100800 */
.L_x_855:
[----:B------:R-:W-:Y:S01]  /*2990*/  UIADD3 UR5, UPT, UPT, UR4, 0x1, URZ ;  /* 0x0000000104057890 */ /* 0x000fe2000fffe0ff */
[----:B0-----:R-:W-:-:S05]  /*29a0*/  IMAD.MOV.U32 R9, RZ, RZ, R10 ;  /* 0x000000ffff097224 */ /* 0x001fca00078e000a */
[----:B------:R-:W-:-:S13]  /*29b0*/  ISETP.NE.AND P0, PT, R9, UR5, PT ;  /* 0x0000000509007c0c */ /* 0x000fda000bf05270 */
[----:B------:R-:W-:Y:S05]  /*29c0*/  @!P0 BRA `(.L_x_857) ;  /* 0x0000000000208947 */ /* 0x000fea0003800000 */
[----:B--2---:R-:W-:-:S13]  /*29d0*/  ISETP.GE.AND P0, PT, R6, UR8, PT ;  /* 0x0000000806007c0c */ /* 0x004fda000bf06270 */
[----:B------:R0:W-:Y:S01]  /*29e0*/  @P0 STL [R8+-0x4], RZ ;  /* 0xfffffcff08000387 */ /* 0x0001e20000100800 */
[----:B------:R-:W-:Y:S05]  /*29f0*/  @P0 BRA `(.L_x_858) ;  /* 0x0000000000180947 */ /* 0x000fea0003800000 */
[----:B----4-:R-:W-:-:S06]  /*2a00*/  LEA R7, R6, R1, 0x2 ;  /* 0x0000000106077211 */ /* 0x010fcc00078e10ff */
[----:B------:R-:W2:Y:S01]  /*2a10*/  LDL R7, [R7] ;  /* 0x0000000007077983 */ /* 0x000ea20000100800 */
[----:B------:R-:W-:-:S03]  /*2a20*/  VIADD R6, R6, 0x1 ;  /* 0x0000000106067836 */ /* 0x000fc60000000000 */
[----:B--2---:R2:W-:Y:S01]  /*2a30*/  STL [R8+-0x4], R7 ;  /* 0xfffffc0708007387 */ /* 0x0045e20000100800 */
[----:B------:R-:W-:Y:S05]  /*2a40*/  BRA `(.L_x_858) ;  /* 0x0000000000047947 */ /* 0x000fea0003800000 */
.L_x_857:
[----:B------:R0:W-:Y:S02]  /*2a50*/  STL [R11], RZ ;  /* 0x000000ff0b007387 */ /* 0x0001e40000100800 */
.L_x_858:
[----:B------:R-:W-:-:S06]  /*2a60*/  UIADD3 UR5, UPT, UPT, UR4, 0x2, URZ ;  /* 0x0000000204057890 */ /* 0x000fcc000fffe0ff */
[----:B------:R-:W-:-:S13]  /*2a70*/  ISETP.NE.AND P0, PT, R9, UR5, PT ;  /* 0x0000000509007c0c */ /* 0x000fda000bf05270 */
[----:B------:R-:W-:Y:S05]  /*2a80*/  @!P0 BRA `(.L_x_859) ;  /* 0x0000000000208947 */ /* 0x000fea0003800000 */
[----:B--2---:R-:W-:-:S13]  /*2a90*/  ISETP.GE.AND P0, PT, R6, UR8, PT ;  /* 0x0000000806007c0c */ /* 0x004fda000bf06270 */
[----:B------:R2:W-:Y:S01]  /*2aa0*/  @P0 STL [R8], RZ ;  /* 0x000000ff08000387 */ /* 0x0005e20000100800 */
[----:B------:R-:W-:Y:S05]  /*2ab0*/  @P0 BRA `(.L_x_860) ;  /* 0x0000000000180947 */ /* 0x000fea0003800000 */
[----:B----4-:R-:W-:-:S06]  /*2ac0*/  LEA R7, R6, R1, 0x2 ;  /* 0x0000000106077211 */ /* 0x010fcc00078e10ff */
[----:B------:R-:W4:Y:S01]  /*2ad0*/  LDL R7, [R7] ;  /* 0x0000000007077983 */ /* 0x000f220000100800 */
[----:B------:R-:W-:-:S03]  /*2ae0*/  VIADD R6, R6, 0x1 ;  /* 0x0000000106067836 */ /* 0x000fc60000000000 */
[----:B----4-:R4:W-:Y:S01]  /*2af0*/  STL [R8], R7 ;  /* 0x0000000708007387 */ /* 0x0109e20000100800 */
[----:B------:R-:W-:Y:S05]  /*2b00*/  BRA `(.L_x_860) ;  /* 0x0000000000047947 */ /* 0x000fea0003800000 */
.L_x_859:
[----:B------:R0:W-:Y:S02]  /*2b10*/  STL [R11], RZ ;  /* 0x000000ff0b007387 */ /* 0x0001e40000100800 */
.L_x_860:
[----:B------:R-:W-:-:S06]  /*2b20*/  UIADD3 UR5, UPT, UPT, UR4, 0x3, URZ ;  /* 0x0000000304057890 */ /* 0x000fcc000fffe0ff */
[----:B------:R-:W-:-:S13]  /*2b30*/  ISETP.NE.AND P0, PT, R9, UR5, PT ;  /* 0x0000000509007c0c */ /* 0x000fda000bf05270 */
[----:B------:R-:W-:Y:S05]  /*2b40*/  @!P0 BRA `(.L_x_861) ;  /* 0x0000000000208947 */ /* 0x000fea0003800000 */
[----:B--2---:R-:W-:-:S13]  /*2b50*/  ISETP.GE.AND P0, PT, R6, UR8, PT ;  /* 0x0000000806007c0c */ /* 0x004fda000bf06270 */
[----:B------:R2:W-:Y:S01]  /*2b60*/  @P0 STL [R8+0x4], RZ ;  /* 0x000004ff08000387 */ /* 0x0005e20000100800 */
[----:B------:R-:W-:Y:S05]  /*2b70*/  @P0 BRA `(.L_x_862) ;  /* 0x0000000000180947 */ /* 0x000fea0003800000 */
[----:B----4-:R-:W-:-:S06]  /*2b80*/  LEA R7, R6, R1, 0x2 ;  /* 0x0000000106077211 */ /* 0x010fcc00078e10ff */
[----:B------:R-:W4:Y:S01]  /*2b90*/  LDL R7, [R7] ;  /* 0x0000000007077983 */ /* 0x000f220000100800 */
[----:B------:R-:W-:-:S03]  /*2ba0*/  VIADD R6, R6, 0x1 ;  /* 0x0000000106067836 */ /* 0x000fc60000000000 */
[----:B----4-:R4:W-:Y:S01]  /*2bb0*/  STL [R8+0x4], R7 ;  /* 0x0000040708007387 */ /* 0x0109e20000100800 */
[----:B------:R-:W-:Y:S05]  /*2bc0*/  BRA `(.L_x_862) ;  /* 0x0000000000047947 */ /* 0x000fea0003800000 */
.L_x_861:
[----:B------:R0:W-:Y:S02]  /*2bd0*/  STL [R11], RZ ;  /* 0x000000ff0b007387 */ /* 0x0001e40000100800 */
.L_x_862:
[----:B------:R-:W-:Y:S01]  /*2be0*/  UIADD3 UR4, UPT, UPT, UR4, 0x4, URZ ;  /* 0x0000000404047890 */ /* 0x000fe2000fffe0ff */
[----:B------:R-:W-:Y:S01]  /*2bf0*/  IADD3 R12, PT, PT, R12, 0x4, RZ ;  /* 0x000000040c0c7810 */ /* 0x000fe20007ffe0ff */
[----:B0-2-4-:R-:W-:-:S04]  /*2c00*/  VIADD R8, R8, 0x10 ;  /* 0x0000001008087836 */ /* 0x015fc80000000000 */
[----:B------:R-:W-:-:S13]  /*2c10*/  ISETP.NE.AND P0, PT, R5, UR4, PT ;  /* 0x0000000405007c0c */ /* 0x000fda000bf05270 */
[----:B------:R-:W-:Y:S05]  /*2c20*/  @P0 BRA `(.L_x_863) ;  /* 0xfffffffc002c0947 */ /* 0x000fea000383ffff */
.L_x_854:
[----:B------:R-:W-:-:S13]  /*2c30*/  ISETP.NE.AND P0, PT, R4, RZ, PT ;  /* 0x000000ff0400720c */ /* 0x000fda0003f05270 */
[----:B------:R-:W-:Y:S05]  /*2c40*/  @!P0 BRA `(.L_x_864) ;  /* 0x0000000000508947 */ /* 0x000fea0003800000 */
[C---:B------:R-:W-:Y:S01]  /*2c50*/  IADD3 R7, PT, PT, R5.reuse, -R9, RZ ;  /* 0x8000000905077210 */ /* 0x040fe20007ffe0ff */
[----:B------:R-:W-:Y:S01]  /*2c60*/  IMAD R8, R5, 0x4, R0 ;  /* 0x0000000405087824 */ /* 0x000fe200078e0200 */
[----:B------:R-:W0:Y:S01]  /*2c70*/  LDCU UR4, c[0x0][0x3b4] ;  /* 0x00007680ff0477ac */ /* 0x000e220008000800 */
[----:B------:R-:W-:-:S07]  /*2c80*/  IMAD.MOV R9, RZ, RZ, -R4 ;  /* 0x000000ffff097224 */ /* 0x000fce00078e0a04 */
.L_x_867:
[----:B------:R-:W-:Y:S02]  /*2c90*/  ISETP.NE.AND P0, PT, R7, RZ, PT ;  /* 0x000000ff0700720c */ /* 0x000fe40003f05270 */
[----:B------:R-:W-:-:S04]  /*2ca0*/  IADD3 R9, PT, PT, R9, 0x1, RZ ;  /* 0x0000000109097810 */ /* 0x000fc80007ffe0ff */
[----:B------:R-:W-:-:S07]  /*2cb0*/  ISETP.NE.AND P1, PT, R9, RZ, PT ;  /* 0x000000ff0900720c */ /* 0x000fce0003f25270 */
[----:B------:R-:W-:Y:S06]  /*2cc0*/  @!P0 BRA `(.L_x_865) ;  /* 0x0000000000208947 */ /* 0x000fec0003800000 */
[----:B0-----:R-:W-:-:S13]  /*2cd0*/  ISETP.GE.AND P0, PT, R6, UR4, PT ;  /* 0x0000000406007c0c */ /* 0x001fda000bf06270 */
[----:B------:R0:W-:Y:S01]  /*2ce0*/  @P0 STL [R8], RZ ;  /* 0x000000ff08000387 */ /* 0x0001e20000100800 */
[----:B------:R-:W-:Y:S05]  /*2cf0*/  @P0 BRA `(.L_x_866) ;  /* 0x0000000000180947 */ /* 0x000fea0003800000 */
[----:B------:R-:W-:-:S06]  /*2d00*/  IMAD R5, R6, 0x4, R1 ;  /* 0x0000000406057824 */ /* 0x000fcc00078e0201 */
[----:B------:R-:W2:Y:S01]  /*2d10*/  LDL R5, [R5] ;  /* 0x0000000005057983 */ /* 0x000ea20000100800 */
[----:B------:R-:W-:-:S03]  /*2d20*/  IADD3 R6, PT, PT, R6, 0x1, RZ ;  /* 0x0000000106067810 */ /* 0x000fc60007ffe0ff */
[----:B--2---:R2:W-:Y:S01]  /*2d30*/  STL [R8], R5 ;  /* 0x0000000508007387 */ /* 0x0045e20000100800 */
[----:B------:R-:W-:Y:S05]  /*2d40*/  BRA `(.L_x_866) ;  /* 0x0000000000047947 */ /* 0x000fea0003800000 */
.L_x_865:
[----:B------:R2:W-:Y:S02]  /*2d50*/  STL [R11], RZ ;  /* 0x000000ff0b007387 */ /* 0x0005e40000100800 */
.L_x_866:
[----:B0-2---:R-:W-:Y:S01]  /*2d60*/  VIADD R8, R8, 0x4 ;  /* 0x0000000408087836 */ /* 0x005fe20000000000 */
[----:B------:R-:W-:Y:S01]  /*2d70*/  IADD3 R7, PT, PT, R7, 0x1, RZ ;  /* 0x0000000107077810 */ /* 0x000fe20007ffe0ff */
[----:B------:R-:W-:Y:S06]  /*2d80*/  @P1 BRA `(.L_x_867) ;  /* 0xfffffffc00c01947 */ /* 0x000fec000383ffff */
.L_x_864:
[----:B------:R-:W0:Y:S01]  /*2d90*/  LDC R18, c[0x0][0x3b0] ;  /* 0x0000ec00ff127b82 */ /* 0x000e220000000800 */
[----:B------:R-:W-:Y:S01]  /*2da0*/  IMAD.MOV.U32 R6, RZ, RZ, RZ ;  /* 0x000000ffff067224 */ /* 0x000fe200078e00ff */
[----:B------:R-:W-:Y:S02]  /*2db0*/  MOV R5, RZ ;  /* 0x000000ff00057202 */ /* 0x000fe40000000f00 */
[C---:B0-----:R-:W-:Y:S02]  /*2dc0*/  ISETP.GE.U32.AND P0, PT, R18.reuse, 0x10, PT ;  /* 0x000000101200780c */ /* 0x041fe40003f06070 */
[----:B------:R-:W-:-:S04]  /*2dd0*/  LOP3.LUT R21, R18, 0xf, RZ, 0xc0, !PT ;  /* 0x0000000f12157812 */ /* 0x000fc800078ec0ff */
[----:B------:R-:W-:-:S07]  /*2de0*/  ISETP.NE.AND P1, PT, R21, RZ, PT ;  /* 0x000000ff1500720c */ /* 0x000fce0003f25270 */
[----:B------:R-:W-:Y:S06]  /*2df0*/  @!P0 BRA `(.L_x_868) ;  /* 0x0000000000d48947 */ /* 0x000fec0003800000 */
[----:B------:R-:W0:Y:S01]  /*2e00*/  LDCU.64 UR4, c[0x0][0x398] ;  /* 0x00007300ff0477ac */ /* 0x000e220008000a00 */
[----:B------:R-:W-:Y:S01]  /*2e10*/  LOP3.LUT R6, R18, 0x7ffffff0, RZ, 0xc0, !PT ;  /* 0x7ffffff012067812 */ /* 0x000fe200078ec0ff */
[----:B------:R-:W-:Y:S02]  /*2e20*/  HFMA2 R5, -RZ, RZ, 0, 0 ;  /* 0x00000000ff057431 */ /* 0x000fe400000001ff */
[----:B------:R-:W-:Y:S02]  /*2e30*/  VIADD R7, R1, 0x40 ;  /* 0x0000004001077836 */ /* 0x000fe40000000000 */
[----:B------:R-:W-:Y:S01]  /*2e40*/  IMAD.MOV R19, RZ, RZ, -R6 ;  /* 0x000000ffff137224 */ /* 0x000fe200078e0a06 */
[----:B0-----:R-:W-:-:S04]  /*2e50*/  UIADD3 UR4, UP0, UPT, UR4, 0x20, URZ ;  /* 0x0000002004047890 */ /* 0x001fc8000ff1e0ff */
[----:B------:R-:W-:Y:S02]  /*2e60*/  UIADD3.X UR5, UPT, UPT, URZ, UR5, URZ, UP0, !UPT ;  /* 0x00000005ff057290 */ /* 0x000fe400087fe4ff */
[----:B----4-:R-:W-:-:S04]  /*2e70*/  MOV R10, UR4 ;  /* 0x00000004000a7c02 */ /* 0x010fc80008000f00 */
[----:B---3--:R-:W-:-:S07]  /*2e80*/  IMAD.U32 R11, RZ, RZ, UR5 ;  /* 0x00000005ff0b7e24 */ /* 0x008fce000f8e00ff */
.L_x_869:
[----:B------:R-:W-:Y:S01]  /*2e90*/  MOV R16, R10 ;  /* 0x0000000a00107202 */ /* 0x000fe20000000f00 */
[----:B------:R-:W-:Y:S01]  /*2ea0*/  IMAD.MOV.U32 R17, RZ, RZ, R11 ;  /* 0x000000ffff117224 */ /* 0x000fe200078e000b */
[----:B------:R-:W2:Y:S04]  /*2eb0*/  LDL.128 R12, [R7+-0x10] ;  /* 0xfffff000070c7983 */ /* 0x000ea80000100c00 */
[----:B------:R-:W3:Y:S04]  /*2ec0*/  LDL.128 R8, [R7+-0x20] ;  /* 0xffffe00007087983 */ /* 0x000ee80000100c00 */
[----:B-1----:R-:W3:Y:S04]  /*2ed0*/  LDG.E R22, desc[UR6][R16.64+-0x20] ;  /* 0xffffe00610167981 */ /* 0x002ee8000c1e1900 */
[----:B------:R-:W4:Y:S04]  /*2ee0*/  LDG.E R26, desc[UR6][R16.64+-0x1c] ;  /* 0xffffe406101a7981 */ /* 0x000f28000c1e1900 */
[----:B------:R-:W5:Y:S04]  /*2ef0*/  LDG.E R27, desc[UR6][R16.64+-0x18] ;  /* 0xffffe806101b7981 */ /* 0x000f68000c1e1900 */
[----:B------:R-:W2:Y:S04]  /*2f00*/  LDG.E R24, desc[UR6][R16.64+-0x14] ;  /* 0xffffec0610187981 */ /* 0x000ea8000c1e1900 */
[----:B------:R-:W2:Y:S04]  /*2f10*/  LDG.E R23, desc[UR6][R16.64+-0x10] ;  /* 0xfffff00610177981 */ /* 0x000ea8000c1e1900 */
[----:B------:R-:W2:Y:S04]  /*2f20*/  LDG.E R20, desc[UR6][R16.64+-0xc] ;  /* 0xfffff40610147981 */ /* 0x000ea8000c1e1900 */
[----:B------:R-:W2:Y:S01]  /*2f30*/  LDG.E R25, desc[UR6][R16.64+-0x8] ;  /* 0xfffff80610197981 */ /* 0x000ea2000c1e1900 */
[----:B---3--:R-:W-:-:S03]  /*2f40*/  IMAD R8, R8, R22, R5 ;  /* 0x0000001608087224 */ /* 0x008fc600078e0205 */
[----:B------:R-:W3:Y:S01]  /*2f50*/  LDG.E R22, desc[UR6][R16.64+-0x4] ;  /* 0xfffffc0610167981 */ /* 0x000ee2000c1e1900 */
[----:B----4-:R-:W-:-:S03]  /*2f60*/  IMAD R8, R9, R26, R8 ;  /* 0x0000001a09087224 */ /* 0x010fc600078e0208 */
[----:B------:R-:W4:Y:S01]  /*2f70*/  LDG.E R5, desc[UR6][R16.64] ;  /* 0x0000000610057981 */ /* 0x000f22000c1e1900 */
[----:B-----5:R-:W-:-:S04]  /*2f80*/  IMAD R8, R10, R27, R8 ;  /* 0x0000001b0a087224 */ /* 0x020fc800078e0208 */
[----:B--2---:R-:W-:Y:S02]  /*2f90*/  IMAD R24, R11, R24, R8 ;  /* 0x000000180b187224 */ /* 0x004fe400078e0208 */
[----:B------:R-:W4:Y:S02]  /*2fa0*/  LDL.128 R8, [R7] ;  /* 0x0000000007087983 */ /* 0x000f240000100c00 */
[----:B------:R-:W-:Y:S02]  /*2fb0*/  IMAD R12, R12, R23, R24 ;  /* 0x000000170c0c7224 */ /* 0x000fe400078e0218 */
[----:B------:R-:W2:Y:S02]  /*2fc0*/  LDG.E R24, desc[UR6][R16.64+0x4] ;  /* 0x0000040610187981 */ /* 0x000ea4000c1e1900 */
[----:B------:R-:W-:Y:S02]  /*2fd0*/  IMAD R12, R13, R20, R12 ;  /* 0x000000140d0c7224 */ /* 0x000fe400078e020c */
[----:B------:R-:W5:Y:S02]  /*2fe0*/  LDG.E R23, desc[UR6][R16.64+0x8] ;  /* 0x0000080610177981 */ /* 0x000f64000c1e1900 */
[----:B------:R-:W-:-:S02]  /*2ff0*/  IMAD R12, R14, R25, R12 ;  /* 0x000000190e0c7224 */ /* 0x000fc400078e020c */
[----:B------:R-:W5:Y:S04]  /*3000*/  LDG.E R20, desc[UR6][R16.64+0xc] ;  /* 0x00000c0610147981 */ /* 0x000f68000c1e1900 */
[----:B------:R-:W5:Y:S01]  /*3010*/  LDG.E R25, desc[UR6][R16.64+0x10] ;  /* 0x0000100610197981 */ /* 0x000f62000c1e1900 */
[----:B---3--:R-:W-:-:S03]  /*3020*/  IMAD R26, R15, R22, R12 ;  /* 0x000000160f1a7224 */ /* 0x008fc600078e020c */
[----:B------:R0:W3:Y:S04]  /*3030*/  LDL.128 R12, [R7+0x10] ;  /* 0x00001000070c7983 */ /* 0x0000e80000100c00 */
[----:B------:R-:W3:Y:S01]  /*3040*/  LDG.E R22, desc[UR6][R16.64+0x14] ;  /* 0x0000140610167981 */ /* 0x000ee2000c1e1900 */
[----:B----4-:R-:W-:-:S03]  /*3050*/  IMAD R26, R8, R5, R26 ;  /* 0x00000005081a7224 */ /* 0x010fc600078e021a */
[----:B------:R-:W4:Y:S04]  /*3060*/  LDG.E R5, desc[UR6][R16.64+0x18] ;  /* 0x0000180610057981 */ /* 0x000f28000c1e1900 */
[----:B------:R-:W4:Y:S01]  /*3070*/  LDG.E R8, desc[UR6][R16.64+0x1c] ;  /* 0x00001c0610087981 */ /* 0x000f22000c1e1900 */
[----:B--2---:R-:W-:Y:S01]  /*3080*/  IMAD R9, R9, R24, R26 ;  /* 0x0000001809097224 */ /* 0x004fe200078e021a */
[----:B------:R-:W-:-:S03]  /*3090*/  IADD3 R19, PT, PT, R19, 0x10, RZ ;  /* 0x0000001013137810 */ /* 0x000fc60007ffe0ff */
[----:B-----5:R-:W-:Y:S01]  /*30a0*/  IMAD R9, R10, R23, R9 ;  /* 0x000000170a097224 */ /* 0x020fe200078e0209 */
[----:B------:R-:W-:-:S03]  /*30b0*/  ISETP.NE.AND P0, PT, R19, RZ, PT ;  /* 0x000000ff1300720c */ /* 0x000fc60003f05270 */
[----:B------:R-:W-:Y:S01]  /*30c0*/  IMAD R9, R11, R20, R9 ;  /* 0x000000140b097224 */ /* 0x000fe200078e0209 */
[----:B------:R-:W-:Y:S02]  /*30d0*/  IADD3 R10, P2, PT, R16, 0x40, RZ ;  /* 0x00000040100a7810 */ /* 0x000fe40007f5e0ff */
[----:B0-----:R-:W-:-:S03]  /*30e0*/  IADD3 R7, PT, PT, R7, 0x40, RZ ;  /* 0x0000004007077810 */ /* 0x001fc60007ffe0ff */
[----:B------:R-:W-:Y:S02]  /*30f0*/  IMAD.X R11, RZ, RZ, R17, P2 ;  /* 0x000000ffff0b7224 */ /* 0x000fe400010e0611 */
[----:B---3--:R-:W-:-:S04]  /*3100*/  IMAD R9, R12, R25, R9 ;  /* 0x000000190c097224 */ /* 0x008fc800078e0209 */
[----:B------:R-:W-:-:S04]  /*3110*/  IMAD R9, R13, R22, R9 ;  /* 0x000000160d097224 */ /* 0x000fc800078e0209 */
[----:B----4-:R-:W-:-:S04]  /*3120*/  IMAD R5, R14, R5, R9 ;  /* 0x000000050e057224 */ /* 0x010fc800078e0209 */
[----:B------:R-:W-:Y:S01]  /*3130*/  IMAD R5, R15, R8, R5 ;  /* 0x000000080f057224 */ /* 0x000fe200078e0205 */
[----:B------:R-:W-:Y:S06]  /*3140*/  @P0 BRA `(.L_x_869) ;  /* 0xfffffffc00500947 */ /* 0x000fec000383ffff */
.L_x_868:
[----:B------:R-:W-:Y:S05]  /*3150*/  @!P1 BRA `(.L_x_853) ;  /* 0x0000000000ec9947 */ /* 0x000fea0003800000 */
[----:B------:R-:W-:Y:S02]  /*3160*/  ISETP.GE.U32.AND P0, PT, R21, 0x8, PT ;  /* 0x000000081500780c */ /* 0x000fe40003f06070 */
[----:B------:R-:W-:-:S04]  /*3170*/  LOP3.LUT R18, R18, 0x7, RZ, 0xc0, !PT ;  /* 0x0000000712127812 */ /* 0x000fc800078ec0ff */
[----:B------:R-:W-:-:S07]  /*3180*/  ISETP.NE.AND P1, PT, R18, RZ, PT ;  /* 0x000000ff1200720c */ /* 0x000fce0003f25270 */
[----:B------:R-:W-:Y:S06]  /*3190*/  @!P0 BRA `(.L_x_870) ;  /* 0x0000000000588947 */ /* 0x000fec0003800000 */
[----:B------:R-:W0:Y:S01]  /*31a0*/  LDC.64 R16, c[0x0][0x398] ;  /* 0x0000e600ff107b82 */ /* 0x000e220000000a00 */
[----:B------:R-:W-:-:S05]  /*31b0*/  IMAD R26, R6, 0x4, R1 ;  /* 0x00000004061a7824 */ /* 0x000fca00078e0201 */
[----:B---34-:R-:W2:Y:S04]  /*31c0*/  LDL.128 R8, [R26+0x20] ;  /* 0x000020001a087983 */ /* 0x018ea80000100c00 */
[----:B------:R-:W3:Y:S01]  /*31d0*/  LDL.128 R12, [R26+0x30] ;  /* 0x000030001a0c7983 */ /* 0x000ee20000100c00 */
[----:B0-----:R-:W-:-:S05]  /*31e0*/  IMAD.WIDE.U32 R16, R6, 0x4, R16 ;  /* 0x0000000406107825 */ /* 0x001fca00078e0010 */
[----:B-1----:R-:W2:Y:S04]  /*31f0*/  LDG.E R21, desc[UR6][R16.64] ;  /* 0x0000000610157981 */ /* 0x002ea8000c1e1900 */
        /* <DEDUP_REMOVED lines=16> */
.L_x_870:
[----:B------:R-:W-:Y:S05]  /*3300*/  @!P1 BRA `(.L_x_853) ;  /* 0x0000000000809947 */ /* 0x000fea0003800000 */
[----:B------:R-:W-:Y:S02]  /*3310*/  ISETP.GE.U32.AND P0, PT, R18, 0x4, PT ;  /* 0x000000041200780c */ /* 0x000fe40003f06070 */
[----:B------:R-:W-:-:S11]  /*3320*/  ISETP.NE.AND P1, PT, R4, RZ, PT ;  /* 0x000000ff0400720c */ /* 0x000fd60003f25270 */
[----:B------:R-:W-:Y:S05]  /*3330*/  @!P0 BRA `(.L_x_871) ;  /* 0x0000000000348947 */ /* 0x000fea0003800000 */
[----:B------:R-:W0:Y:S02]  /*3340*/  LDC.64 R8, c[0x0][0x398] ;  /* 0x0000e600ff087b82 */ /* 0x000e240000000a00 */
[----:B0-----:R-:W-:-:S04]  /*3350*/  IMAD.WIDE.U32 R12, R6, 0x4, R8 ;  /* 0x00000004060c7825 */ /* 0x001fc800078e0008 */
[C---:B------:R-:W-:Y:S01]  /*3360*/  IMAD R8, R6.reuse, 0x4, R1 ;  /* 0x0000000406087824 */ /* 0x040fe200078e0201 */
[----:B-1----:R-:W2:Y:S04]  /*3370*/  LDG.E R7, desc[UR6][R12.64] ;  /* 0x000000060c077981 */ /* 0x002ea8000c1e1900 */
[----:B------:R-:W5:Y:S04]  /*3380*/  LDG.E R15, desc[UR6][R12.64+0x4] ;  /* 0x000004060c0f7981 */ /* 0x000f68000c1e1900 */
[----:B---34-:R-:W2:Y:S04]  /*3390*/  LDL.128 R8, [R8+0x20] ;  /* 0x0000200008087983 */ /* 0x018ea80000100c00 */
[----:B------:R-:W3:Y:S04]  /*33a0*/  LDG.E R16, desc[UR6][R12.64+0x8] ;  /* 0x000008060c107981 */ /* 0x000ee8000c1e1900 */
[----:B------:R-:W4:Y:S01]  /*33b0*/  LDG.E R17, desc[UR6][R12.64+0xc] ;  /* 0x00000c060c117981 */ /* 0x000f22000c1e1900 */
[----:B------:R-:W-:Y:S01]  /*33c0*/  IADD3 R6, PT, PT, R6, 0x4, RZ ;  /* 0x0000000406067810 */ /* 0x000fe20007ffe0ff */
[----:B--2---:R-:W-:-:S04]  /*33d0*/  IMAD R14, R8, R7, R5 ;  /* 0x00000007080e7224 */ /* 0x004fc800078e0205 */
[----:B-----5:R-:W-:-:S04]  /*33e0*/  IMAD R9, R15, R9, R14 ;  /* 0x000000090f097224 */ /* 0x020fc800078e020e */
[----:B---3--:R-:W-:-:S04]  /*33f0*/  IMAD R10, R16, R10, R9 ;  /* 0x0000000a100a7224 */ /* 0x008fc800078e0209 */
[----:B----4-:R-:W-:-:S07]  /*3400*/  IMAD R5, R17, R11, R10 ;  /* 0x0000000b11057224 */ /* 0x010fce00078e020a */
.L_x_871:
[----:B------:R-:W-:Y:S05]  /*3410*/  @!P1 BRA `(.L_x_853) ;  /* 0x00000000003c9947 */ /* 0x000fea0003800000 */
[----:B------:R-:W0:Y:S01]  /*3420*/  LDC.64 R8, c[0x0][0x398] ;  /* 0x0000e600ff087b82 */ /* 0x000e220000000a00 */
[C---:B----4-:R-:W-:Y:S02]  /*3430*/  IMAD R10, R6.reuse, 0x4, R0 ;  /* 0x00000004060a7824 */ /* 0x050fe400078e0200 */
[----:B------:R-:W-:Y:S02]  /*3440*/  IMAD.MOV R4, RZ, RZ, -R4 ;  /* 0x000000ffff047224 */ /* 0x000fe400078e0a04 */
[----:B0-----:R-:W-:-:S07]  /*3450*/  IMAD.WIDE.U32 R8, R6, 0x4, R8 ;  /* 0x0000000406087825 */ /* 0x001fce00078e0008 */
.L_x_872:
[----:B------:R-:W-:Y:S01]  /*3460*/  MOV R6, R8 ;  /* 0x0000000800067202 */ /* 0x000fe20000000f00 */
[----:B------:R-:W-:Y:S01]  /*3470*/  IMAD.MOV.U32 R7, RZ, RZ, R9 ;  /* 0x000000ffff077224 */ /* 0x000fe200078e0009 */
[----:B------:R0:W2:Y:S04]  /*3480*/  LDL R0, [R10] ;  /* 0x000000000a007983 */ /* 0x0000a80000100800 */
[----:B-1----:R-:W2:Y:S01]  /*3490*/  LDG.E R6, desc[UR6][R6.64] ;  /* 0x0000000606067981 */ /* 0x002ea2000c1e1900 */
[----:B------:R-:W-:Y:S02]  /*34a0*/  IADD3 R4, PT, PT, R4, 0x1, RZ ;  /* 0x0000000104047810 */ /* 0x000fe40007ffe0ff */
[----:B------:R-:W-:Y:S01]  /*34b0*/  IADD3 R8, P1, PT, R8, 0x4, RZ ;  /* 0x0000000408087810 */ /* 0x000fe20007f3e0ff */
[----:B0-----:R-:W-:Y:S01]  /*34c0*/  VIADD R10, R10, 0x4 ;  /* 0x000000040a0a7836 */ /* 0x001fe20000000000 */
[----:B------:R-:W-:-:S02]  /*34d0*/  ISETP.NE.AND P0, PT, R4, RZ, PT ;  /* 0x000000ff0400720c */ /* 0x000fc40003f05270 */
[----:B------:R-:W-:Y:S01]  /*34e0*/  IADD3.X R9, PT, PT, RZ, R9, RZ, P1, !PT ;  /* 0x00000009ff097210 */ /* 0x000fe20000ffe4ff */
[----:B--2---:R-:W-:-:S10]  /*34f0*/  IMAD R5, R0, R6, R5 ;  /* 0x0000000600057224 */ /* 0x004fd400078e0205 */
[----:B------:R-:W-:Y:S05]  /*3500*/  @P0 BRA `(.L_x_872) ;  /* 0xfffffffc00d40947 */ /* 0x000fea000383ffff */
.L_x_853:
[----:B------:R-:W0:Y:S08]  /*3510*/  LDC R7, c[0x0][0x3b8] ;  /* 0x0000ee00ff077b82 */ /* 0x000e300000000800 */
[----:B---34-:R-:W0:Y:S08]  /*3520*/  LDC.64 R10, c[0x0][0x390] ;  /* 0x0000e400ff0a7b82 */ /* 0x018e300000000a00 */
[----:B------:R-:W2:Y:S01]  /*3530*/  LDC.64 R8, c[0x0][0x398] ;  /* 0x0000e600ff087b82 */ /* 0x000ea20000000a00 */
[----:B0-----:R-:W-:-:S05]  /*3540*/  IMAD.WIDE R10, R7, 0x4, R10 ;  /* 0x00000004070a7825 */ /* 0x001fca00078e020a */
[----:B-1----:R-:W3:Y:S01]  /*3550*/  LDG.E R0, desc[UR6][R10.64] ;  /* 0x000000060a007981 */ /* 0x002ee2000c1e1900 */
[----:B--2---:R-:W-:-:S05]  /*3560*/  IMAD.WIDE R8, R7, 0x4, R8 ;  /* 0x0000000407087825 */ /* 0x004fca00078e0208 */
[----:B------:R0:W5:Y:S01]  /*3570*/  LDG.E R4, desc[UR6][R8.64] ;  /* 0x0000000608047981 */ /* 0x000162000c1e1900 */
[----:B------:R-:W-:Y:S01]  /*3580*/  IMAD.MOV.U32 R6, RZ, RZ, -0x800000 ;  /* 0xff800000ff067424 */ /* 0x000fe200078e00ff */
[----:B---3--:R-:W-:-:S13]  /*3590*/  ISETP.GE.AND P0, PT, R0, 0x1, PT ;  /* 0x000000010000780c */ /* 0x008fda0003f06270 */
[----:B0-----:R-:W-:Y:S05]  /*35a0*/  @!P0 BRA `(.L_x_873) ;  /* 0x0000000800608947 */ /* 0x001fea0003800000 */
[C---:B------:R-:W-:Y:S01]  /*35b0*/  ISETP.GE.U32.AND P0, PT, R0.reuse, 0x8, PT ;  /* 0x000000080000780c */ /* 0x040fe20003f06070 */
[----:B------:R-:W-:Y:S01]  /*35c0*/  IMAD.MOV.U32 R8, RZ, RZ, RZ ;  /* 0x000000ffff087224 */ /* 0x000fe200078e00ff */
[----:B------:R-:W-:Y:S02]  /*35d0*/  LOP3.LUT R7, R0, 0x7, RZ, 0xc0, !PT ;  /* 0x0000000700077812 */ /* 0x000fe400078ec0ff */
[----:B------:R-:W-:Y:S02]  /*35e0*/  MOV R6, 0xff800000 ;  /* 0xff80000000067802 */ /* 0x000fe40000000f00 */
[----:B------:R-:W-:-:S07]  /*35f0*/  ISETP.NE.AND P6, PT, R7, RZ, PT ;  /* 0x000000ff0700720c */ /* 0x000fce0003fc5270 */
[----:B------:R-:W-:Y:S06]  /*3600*/  @!P0 BRA `(.L_x_874) ;  /* 0x0000000400388947 */ /* 0x000fec0003800000 */
[----:B------:R-:W-:Y:S01]  /*3610*/  LOP3.LUT R8, R0, 0x7ffffff8, RZ, 0xc0, !PT ;  /* 0x7ffffff800087812 */ /* 0x000fe200078ec0ff */
[C-C-:B-----5:R-:W-:Y:S01]  /*3620*/  IMAD R9, R4.reuse, 0x2, R5.reuse ;  /* 0x0000000204097824 */ /* 0x160fe200078e0205 */
[CC--:B------:R-:W-:Y:S01]  /*3630*/  IADD3 R29, PT, PT, R4.reuse, R5.reuse, RZ ;  /* 0x00000005041d7210 */ /* 0x0c0fe20007ffe0ff */
[C-C-:B------:R-:W-:Y:S01]  /*3640*/  IMAD R11, R4.reuse, 0x3, R5.reuse ;  /* 0x00000003040b7824 */ /* 0x140fe200078e0205 */
[CC--:B------:R-:W-:Y:S01]  /*3650*/  LEA R13, R4.reuse, R5.reuse, 0x2 ;  /* 0x00000005040d7211 */ /* 0x0c0fe200078e10ff */
[C-C-:B------:R-:W-:Y:S01]  /*3660*/  IMAD R15, R4.reuse, 0x5, R5.reuse ;  /* 0x00000005040f7824 */ /* 0x140fe200078e0205 */
[----:B------:R-:W-:Y:S01]  /*3670*/  MOV R10, R5 ;  /* 0x00000005000a7202 */ /* 0x000fe20000000f00 */
[C-C-:B------:R-:W-:Y:S01]  /*3680*/  IMAD R23, R4.reuse, 0x6, R5.reuse ;  /* 0x0000000604177824 */ /* 0x140fe200078e0205 */
[----:B------:R-:W0:Y:S01]  /*3690*/  LDCU UR4, c[0x0][0x3c0] ;  /* 0x00007800ff0477ac */ /* 0x000e220008000800 */
[----:B------:R-:W-:Y:S02]  /*36a0*/  IMAD R25, R4, 0x7, R5 ;  /* 0x0000000704197824 */ /* 0x000fe400078e0205 */
[----:B------:R-:W-:-:S02]  /*36b0*/  IMAD.MOV.U32 R6, RZ, RZ, -0x800000 ;  /* 0xff800000ff067424 */ /* 0x000fc400078e00ff */
[----:B------:R-:W-:-:S07]  /*36c0*/  IMAD.MOV R12, RZ, RZ, -R8 ;  /* 0x000000ffff0c7224 */ /* 0x000fce00078e0a08 */
.L_x_875:
[----:B0-----:R-:W-:Y:S02]  /*36d0*/  ISETP.GE.AND P4, PT, R10, UR4, PT ;  /* 0x000000040a007c0c */ /* 0x001fe4000bf86270 */
[----:B------:R-:W-:Y:S02]  /*36e0*/  IADD3 R27, PT, PT, R4, R10, RZ ;  /* 0x0000000a041b7210 */ /* 0x000fe40007ffe0ff */
[----:B------:R-:W-:Y:S02]  /*36f0*/  ISETP.LT.OR P4, PT, R10, RZ, P4 ;  /* 0x000000ff0a00720c */ /* 0x000fe40002781670 */
[----:B------:R-:W-:-:S04]  /*3700*/  ISETP.GE.AND P0, PT, R27, UR4, PT ;  /* 0x000000041b007c0c */ /* 0x000fc8000bf06270 */
[----:B------:R-:W-:-:S07]  /*3710*/  ISETP.LT.OR P0, PT, R27, RZ, P0 ;  /* 0x000000ff1b00720c */ /* 0x000fce0000701670 */
[----:B------:R-:W0:Y:S08]  /*3720*/  @!P4 LDC.64 R18, c[0x0][0x380] ;  /* 0x0000e000ff12cb82 */ /* 0x000e300000000a00 */
[----:B------:R-:W1:Y:S01]  /*3730*/  @!P0 LDC.64 R16, c[0x0][0x380] ;  /* 0x0000e000ff108b82 */ /* 0x000e620000000a00 */
[----:B0-----:R-:W-:-:S05]  /*3740*/  @!P4 IMAD.WIDE.U32 R18, R10, 0x4, R18 ;  /* 0x000000040a12c825 */ /* 0x001fca00078e0012 */
[----:B------:R0:W2:Y:S01]  /*3750*/  @!P4 LDG.E R21, desc[UR6][R18.64] ;  /* 0x000000061215c981 */ /* 0x0000a2000c1e1900 */
[----:B-1----:R-:W-:-:S05]  /*3760*/  @!P0 IMAD.WIDE.U32 R16, R29, 0x4, R16 ;  /* 0x000000041d108825 */ /* 0x002fca00078e0010 */
[----:B------:R1:W3:Y:S01]  /*3770*/  @!P0 LDG.E R14, desc[UR6][R16.64] ;  /* 0x00000006100e8981 */ /* 0x0002e2000c1e1900 */
[----:B------:R-:W-:-:S05]  /*3780*/  IMAD.IADD R27, R4, 0x1, R27 ;  /* 0x00000001041b7824 */ /* 0x000fca00078e021b */
[----:B------:R-:W-:Y:S02]  /*3790*/  IADD3 R20, PT, PT, R4, R27, RZ ;  /* 0x0000001b04147210 */ /* 0x000fe40007ffe0ff */
[C---:B------:R-:W-:Y:S02]  /*37a0*/  ISETP.GE.AND P1, PT, R27.reuse, UR4, PT ;  /* 0x000000041b007c0c */ /* 0x040fe4000bf26270 */
[----:B------:R-:W-:Y:S01]  /*37b0*/  ISETP.GE.AND P2, PT, R20, UR4, PT ;  /* 0x0000000414007c0c */ /* 0x000fe2000bf46270 */
[----:B------:R-:W-:Y:S01]  /*37c0*/  IMAD.IADD R22, R4, 0x1, R20 ;  /* 0x0000000104167824 */ /* 0x000fe200078e0214 */
[----:B------:R-:W-:Y:S02]  /*37d0*/  ISETP.LT.OR P1, PT, R27, RZ, P1 ;  /* 0x000000ff1b00720c */ /* 0x000fe40000f21670 */
[----:B------:R-:W-:Y:S02]  /*37e0*/  ISETP.LT.OR P2, PT, R20, RZ, P2 ;  /* 0x000000ff1400720c */ /* 0x000fe40001741670 */
[----:B------:R-:W-:-:S04]  /*37f0*/  ISETP.GE.AND P3, PT, R22, UR4, PT ;  /* 0x0000000416007c0c */ /* 0x000fc8000bf66270 */
[----:B------:R-:W-:Y:S02]  /*3800*/  ISETP.LT.OR P3, PT, R22, RZ, P3 ;  /* 0x000000ff1600720c */ /* 0x000fe40001f61670 */
[----:B------:R-:W-:-:S03]  /*3810*/  IADD3 R22, PT, PT, R4, R22, RZ ;  /* 0x0000001604167210 */ /* 0x000fc60007ffe0ff */
[----:B------:R-:W4:Y:S08]  /*3820*/  @!P1 LDC.64 R26, c[0x0][0x380] ;  /* 0x0000e000ff1a9b82 */ /* 0x000f300000000a00 */
[----:B0-----:R-:W0:Y:S08]  /*3830*/  @!P2 LDC.64 R18, c[0x0][0x380] ;  /* 0x0000e000ff12ab82 */ /* 0x001e300000000a00 */
[----:B-1----:R-:W1:Y:S01]  /*3840*/  @!P3 LDC.64 R16, c[0x0][0x380] ;  /* 0x0000e000ff10bb82 */ /* 0x002e620000000a00 */
[----:B----4-:R-:W-:-:S06]  /*3850*/  @!P1 IMAD.WIDE.U32 R26, R9, 0x4, R26 ;  /* 0x00000004091a9825 */ /* 0x010fcc00078e001a */
[----:B------:R-:W4:Y:S01]  /*3860*/  @!P1 LDG.E R27, desc[UR6][R26.64] ;  /* 0x000000061a1b9981 */ /* 0x000f22000c1e1900 */
[----:B0-----:R-:W-:-:S04]  /*3870*/  @!P2 IMAD.WIDE.U32 R18, R11, 0x4, R18 ;  /* 0x000000040b12a825 */ /* 0x001fc800078e0012 */
[----:B-1----:R-:W-:Y:S01]  /*3880*/  @!P3 IMAD.WIDE.U32 R16, R13, 0x4, R16 ;  /* 0x000000040d10b825 */ /* 0x002fe200078e0010 */
[----:B--2---:R-:W-:-:S03]  /*3890*/  @!P4 FMNMX R6, R6, R21, !PT ;  /* 0x000000150606c209 */ /* 0x004fc60007800000 */
[----:B------:R-:W-:Y:S01]  /*38a0*/  IMAD.IADD R21, R4, 0x1, R22 ;  /* 0x0000000104157824 */ /* 0x000fe200078e0216 */
[----:B------:R-:W-:-:S04]  /*38b0*/  ISETP.GE.AND P4, PT, R22, UR4, PT ;  /* 0x0000000416007c0c */ /* 0x000fc8000bf86270 */
[----:B------:R-:W-:Y:S02]  /*38c0*/  ISETP.LT.OR P4, PT, R22, RZ, P4 ;  /* 0x000000ff1600720c */ /* 0x000fe40002781670 */
[C---:B------:R-:W-:Y:S01]  /*38d0*/  ISETP.GE.AND P5, PT, R21.reuse, UR4, PT ;  /* 0x0000000415007c0c */ /* 0x040fe2000bfa6270 */
[----:B------:R0:W2:Y:S01]  /*38e0*/  @!P2 LDG.E R22, desc[UR6][R18.64] ;  /* 0x000000061216a981 */ /* 0x0000a2000c1e1900 */
[----:B------:R-:W-:Y:S02]  /*38f0*/  IADD3 R20, PT, PT, R4, R21, RZ ;  /* 0x0000001504147210 */ /* 0x000fe40007ffe0ff */
[----:B---3--:R-:W-:Y:S02]  /*3900*/  @!P0 FMNMX R6, R6, R14, !PT ;  /* 0x0000000e06068209 */ /* 0x008fe40007800000 */
[----:B------:R-:W-:Y:S01]  /*3910*/  ISETP.LT.OR P5, PT, R21, RZ, P5 ;  /* 0x000000ff1500720c */ /* 0x000fe20002fa1670 */
[----:B------:R1:W3:Y:S01]  /*3920*/  @!P3 LDG.E R14, desc[UR6][R16.64] ;  /* 0x00000006100eb981 */ /* 0x0002e2000c1e1900 */
[----:B------:R-:W-:-:S04]  /*3930*/  ISETP.GE.AND P0, PT, R20, UR4, PT ;  /* 0x0000000414007c0c */ /* 0x000fc8000bf06270 */
[----:B------:R-:W-:Y:S02]  /*3940*/  ISETP.LT.OR P0, PT, R20, RZ, P0 ;  /* 0x000000ff1400720c */ /* 0x000fe40000701670 */
[----:B------:R-:W5:Y:S08]  /*3950*/  @!P4 LDC.64 R20, c[0x0][0x380] ;  /* 0x0000e000ff14cb82 */ /* 0x000f700000000a00 */
[----:B0-----:R-:W0:Y:S08]  /*3960*/  @!P5 LDC.64 R18, c[0x0][0x380] ;  /* 0x0000e000ff12db82 */ /* 0x001e300000000a00 */
[----:B-1----:R-:W1:Y:S01]  /*3970*/  @!P0 LDC.64 R16, c[0x0][0x380] ;  /* 0x0000e000ff108b82 */ /* 0x002e620000000a00 */
[----:B-----5:R-:W-:-:S06]  /*3980*/  @!P4 IMAD.WIDE.U32 R20, R15, 0x4, R20 ;  /* 0x000000040f14c825 */ /* 0x020fcc00078e0014 */
[----:B------:R-:W5:Y:S01]  /*3990*/  @!P4 LDG.E R21, desc[UR6][R20.64] ;  /* 0x000000061415c981 */ /* 0x000f62000c1e1900 */
[----:B0-----:R-:W-:-:S05]  /*39a0*/  @!P5 IMAD.WIDE.U32 R18, R23, 0x4, R18 ;  /* 0x000000041712d825 */ /* 0x001fca00078e0012 */
[----:B------:R-:W5:Y:S01]  /*39b0*/  @!P5 LDG.E R24, desc[UR6][R18.64] ;  /* 0x000000061218d981 */ /* 0x000f62000c1e1900 */
[----:B-1----:R-:W-:-:S05]  /*39c0*/  @!P0 IMAD.WIDE.U32 R16, R25, 0x4, R16 ;  /* 0x0000000419108825 */ /* 0x002fca00078e0010 */
[----:B------:R-:W5:Y:S01]  /*39d0*/  @!P0 LDG.E R26, desc[UR6][R16.64] ;  /* 0x00000006101a8981 */ /* 0x000f62000c1e1900 */
[----:B----4-:R-:W-:Y:S01]  /*39e0*/  @!P1 FMNMX R6, R6, R27, !PT ;  /* 0x0000001b06069209 */ /* 0x010fe20007800000 */
[----:B------:R-:W-:-:S05]  /*39f0*/  VIADD R12, R12, 0x8 ;  /* 0x000000080c0c7836 */ /* 0x000fca0000000000 */
[----:B------:R-:W-:Y:S01]  /*3a00*/  ISETP.NE.AND P1, PT, R12, RZ, PT ;  /* 0x000000ff0c00720c */ /* 0x000fe20003f25270 */
[C---:B------:R-:W-:Y:S01]  /*3a10*/  IMAD R29, R4.reuse, 0x8, R29 ;  /* 0x00000008041d7824 */ /* 0x040fe200078e021d */
[C---:B------:R-:W-:Y:S01]  /*3a20*/  LEA R10, R4.reuse, R10, 0x3 ;  /* 0x0000000a040a7211 */ /* 0x040fe200078e18ff */
[C---:B------:R-:W-:Y:S01]  /*3a30*/  IMAD R11, R4.reuse, 0x8, R11 ;  /* 0x00000008040b7824 */ /* 0x040fe200078e020b */
[C---:B------:R-:W-:Y:S01]  /*3a40*/  LEA R9, R4.reuse, R9, 0x3 ;  /* 0x0000000904097211 */ /* 0x040fe200078e18ff */
[C---:B------:R-:W-:Y:S01]  /*3a50*/  IMAD R15, R4.reuse, 0x8, R15 ;  /* 0x00000008040f7824 */ /* 0x040fe200078e020f */
[C---:B------:R-:W-:Y:S01]  /*3a60*/  LEA R13, R4.reuse, R13, 0x3 ;  /* 0x0000000d040d7211 */ /* 0x040fe200078e18ff */
[C---:B------:R-:W-:Y:S01]  /*3a70*/  IMAD R25, R4.reuse, 0x8, R25 ;  /* 0x0000000804197824 */ /* 0x040fe200078e0219 */
[----:B------:R-:W-:Y:S02]  /*3a80*/  LEA R23, R4, R23, 0x3 ;  /* 0x0000001704177211 */ /* 0x000fe400078e18ff */
[----:B--2---:R-:W-:-:S04]  /*3a90*/  @!P2 FMNMX R6, R6, R22, !PT ;  /* 0x000000160606a209 */ /* 0x004fc80007800000 */
[----:B---3--:R-:W-:-:S04]  /*3aa0*/  @!P3 FMNMX R6, R6, R14, !PT ;  /* 0x0000000e0606b209 */ /* 0x008fc80007800000 */
[----:B-----5:R-:W-:-:S04]  /*3ab0*/  @!P4 FMNMX R6, R6, R21, !PT ;  /* 0x000000150606c209 */ /* 0x020fc80007800000 */
[----:B------:R-:W-:-:S04]  /*3ac0*/  @!P5 FMNMX R6, R6, R24, !PT ;  /* 0x000000180606d209 */ /* 0x000fc80007800000 */
[----:B------:R-:W-:Y:S01]  /*3ad0*/  @!P0 FMNMX R6, R6, R26, !PT ;  /* 0x0000001a06068209 */ /* 0x000fe20007800000 */
[----:B------:R-:W-:Y:S06]  /*3ae0*/  @P1 BRA `(.L_x_875) ;  /* 0xfffffff800f81947 */ /* 0x000fec000383ffff */
.L_x_874:
[----:B------:R-:W-:Y:S05]  /*3af0*/  @!P6 BRA `(.L_x_873) ;  /* 0x00000004000ce947 */ /* 0x000fea0003800000 */
[----:B------:R-:W-:Y:S02]  /*3b00*/  ISETP.GE.U32.AND P0, PT, R7, 0x4, PT ;  /* 0x000000040700780c */ /* 0x000fe40003f06070 */
[----:B------:R-:W-:-:S04]  /*3b10*/  LOP3.LUT R9, R0, 0x3, RZ, 0xc0, !PT ;  /* 0x0000000300097812 */ /* 0x000fc800078ec0ff */
[----:B------:R-:W-:-:S07]  /*3b20*/  ISETP.NE.AND P3, PT, R9, RZ, PT ;  /* 0x000000ff0900720c */ /* 0x000fce0003f65270 */
[----:B------:R-:W-:Y:S06]  /*3b30*/  @!P0 BRA `(.L_x_876) ;  /* 0x0000000000788947 */ /* 0x000fec0003800000 */
[----:B------:R-:W0:Y:S01]  /*3b40*/  LDCU UR4, c[0x0][0x3c0] ;  /* 0x00007800ff0477ac */ /* 0x000e220008000800 */
[----:B-----5:R-:W-:-:S05]  /*3b50*/  IMAD R7, R4, R8, R5 ;  /* 0x0000000804077224 */ /* 0x020fca00078e0205 */
[----:B------:R-:W-:-:S05]  /*3b60*/  IADD3 R19, PT, PT, R4, R7, RZ ;  /* 0x0000000704137210 */ /* 0x000fca0007ffe0ff */
[----:B------:R-:W-:-:S05]  /*3b70*/  IMAD.IADD R21, R4, 0x1, R19 ;  /* 0x0000000104157824 */ /* 0x000fca00078e0213 */
[----:B------:R-:W-:Y:S02]  /*3b80*/  IADD3 R23, PT, PT, R4, R21, RZ ;  /* 0x0000001504177210 */ /* 0x000fe40007ffe0ff */
[----:B0-----:R-:W-:Y:S02]  /*3b90*/  ISETP.GE.AND P0, PT, R7, UR4, PT ;  /* 0x0000000407007c0c */ /* 0x001fe4000bf06270 */
[----:B------:R-:W-:Y:S02]  /*3ba0*/  ISETP.GE.AND P1, PT, R19, UR4, PT ;  /* 0x0000000413007c0c */ /* 0x000fe4000bf26270 */
[----:B------:R-:W-:Y:S02]  /*3bb0*/  ISETP.LT.OR P0, PT, R7, RZ, P0 ;  /* 0x000000ff0700720c */ /* 0x000fe40000701670 */
[----:B------:R-:W-:Y:S02]  /*3bc0*/  ISETP.LT.OR P1, PT, R19, RZ, P1 ;  /* 0x000000ff1300720c */ /* 0x000fe40000f21670 */
[----:B------:R-:W-:-:S02]  /*3bd0*/  ISETP.GE.AND P2, PT, R21, UR4, PT ;  /* 0x0000000415007c0c */ /* 0x000fc4000bf46270 */
[----:B------:R-:W-:Y:S02]  /*3be0*/  ISETP.GE.AND P4, PT, R23, UR4, PT ;  /* 0x0000000417007c0c */ /* 0x000fe4000bf86270 */
[----:B------:R-:W-:Y:S02]  /*3bf0*/  ISETP.LT.OR P2, PT, R21, RZ, P2 ;  /* 0x000000ff1500720c */ /* 0x000fe40001741670 */
[----:B------:R-:W-:-:S03]  /*3c00*/  ISETP.LT.OR P4, PT, R23, RZ, P4 ;  /* 0x000000ff1700720c */ /* 0x000fc60002781670 */
[----:B------:R-:W0:Y:S08]  /*3c10*/  @!P0 LDC.64 R16, c[0x0][0x380] ;  /* 0x0000e000ff108b82 */ /* 0x000e300000000a00 */
[----:B------:R-:W1:Y:S08]  /*3c20*/  @!P1 LDC.64 R14, c[0x0][0x380] ;  /* 0x0000e000ff0e9b82 */ /* 0x000e700000000a00 */
[----:B------:R-:W2:Y:S08]  /*3c30*/  @!P2 LDC.64 R12, c[0x0][0x380] ;  /* 0x0000e000ff0cab82 */ /* 0x000eb00000000a00 */
[----:B------:R-:W3:Y:S01]  /*3c40*/  @!P4 LDC.64 R10, c[0x0][0x380] ;  /* 0x0000e000ff0acb82 */ /* 0x000ee20000000a00 */
[----:B0-----:R-:W-:-:S06]  /*3c50*/  @!P0 IMAD.WIDE.U32 R16, R7, 0x4, R16 ;  /* 0x0000000407108825 */ /* 0x001fcc00078e0010 */
[----:B------:R-:W4:Y:S01]  /*3c60*/  @!P0 LDG.E R17, desc[UR6][R16.64] ;  /* 0x0000000610118981 */ /* 0x000f22000c1e1900 */
[----:B-1----:R-:W-:-:S06]  /*3c70*/  @!P1 IMAD.WIDE.U32 R14, R19, 0x4, R14 ;  /* 0x00000004130e9825 */ /* 0x002fcc00078e000e */
[----:B------:R-:W4:Y:S01]  /*3c80*/  @!P1 LDG.E R15, desc[UR6][R14.64] ;  /* 0x000000060e0f9981 */ /* 0x000f22000c1e1900 */
[----:B--2---:R-:W-:-:S06]  /*3c90*/  @!P2 IMAD.WIDE.U32 R12, R21, 0x4, R12 ;  /* 0x00000004150ca825 */ /* 0x004fcc00078e000c */
[----:B------:R-:W2:Y:S01]  /*3ca0*/  @!P2 LDG.E R13, desc[UR6][R12.64] ;  /* 0x000000060c0da981 */ /* 0x000ea2000c1e1900 */
[----:B---3--:R-:W-:-:S06]  /*3cb0*/  @!P4 IMAD.WIDE.U32 R10, R23, 0x4, R10 ;  /* 0x00000004170ac825 */ /* 0x008fcc00078e000a */
[----:B------:R-:W3:Y:S01]  /*3cc0*/  @!P4 LDG.E R11, desc[UR6][R10.64] ;  /* 0x000000060a0bc981 */ /* 0x000ee2000c1e1900 */
[----:B------:R-:W-:Y:S01]  /*3cd0*/  VIADD R8, R8, 0x4 ;  /* 0x0000000408087836 */ /* 0x000fe20000000000 */
[----:B----4-:R-:W-:-:S04]  /*3ce0*/  @!P0 FMNMX R6, R6, R17, !PT ;  /* 0x0000001106068209 */ /* 0x010fc80007800000 */
[----:B------:R-:W-:-:S04]  /*3cf0*/  @!P1 FMNMX R6, R6, R15, !PT ;  /* 0x0000000f06069209 */ /* 0x000fc80007800000 */
[----:B--2---:R-:W-:-:S04]  /*3d00*/  @!P2 FMNMX R6, R6, R13, !PT ;  /* 0x0000000d0606a209 */ /* 0x004fc80007800000 */
[----:B---3--:R-:W-:-:S07]  /*3d10*/  @!P4 FMNMX R6, R6, R11, !PT ;  /* 0x0000000b0606c209 */ /* 0x008fce0007800000 */
.L_x_876:
[----:B------:R-:W-:Y:S05]  /*3d20*/  @!P3 BRA `(.L_x_873) ;  /* 0x000000000080b947 */ /* 0x000fea0003800000 */
[----:B------:R-:W-:Y:S02]  /*3d30*/  ISETP.NE.AND P0, PT, R9, 0x1, PT ;  /* 0x000000010900780c */ /* 0x000fe40003f05270 */
[----:B------:R-:W-:-:S04]  /*3d40*/  LOP3.LUT R7, R0, 0x1, RZ, 0xc0, !PT ;  /* 0x0000000100077812 */ /* 0x000fc800078ec0ff */
[----:B------:R-:W-:-:S07]  /*3d50*/  ISETP.NE.U32.AND P2, PT, R7, 0x1, PT ;  /* 0x000000010700780c */ /* 0x000fce0003f45070 */
[----:B------:R-:W-:Y:S06]  /*3d60*/  @!P0 BRA `(.L_x_877) ;  /* 0x0000000000408947 */ /* 0x000fec0003800000 */
[----:B------:R-:W0:Y:S01]  /*3d70*/  LDCU UR4, c[0x0][0x3c0] ;  /* 0x00007800ff0477ac */ /* 0x000e220008000800 */
[----:B-----5:R-:W-:-:S05]  /*3d80*/  IMAD R9, R4, R8, R5 ;  /* 0x0000000804097224 */ /* 0x020fca00078e0205 */
[----:B------:R-:W-:Y:S02]  /*3d90*/  IADD3 R7, PT, PT, R4, R9, RZ ;  /* 0x0000000904077210 */ /* 0x000fe40007ffe0ff */
[----:B0-----:R-:W-:Y:S02]  /*3da0*/  ISETP.GE.AND P0, PT, R9, UR4, PT ;  /* 0x0000000409007c0c */ /* 0x001fe4000bf06270 */
[----:B------:R-:W-:Y:S02]  /*3db0*/  ISETP.GE.AND P1, PT, R7, UR4, PT ;  /* 0x0000000407007c0c */ /* 0x000fe4000bf26270 */
[----:B------:R-:W-:Y:S02]  /*3dc0*/  ISETP.LT.OR P0, PT, R9, RZ, P0 ;  /* 0x000000ff0900720c */ /* 0x000fe40000701670 */
[----:B------:R-:W-:-:S11]  /*3dd0*/  ISETP.LT.OR P1, PT, R7, RZ, P1 ;  /* 0x000000ff0700720c */ /* 0x000fd60000f21670 */
[----:B------:R-:W0:Y:S08]  /*3de0*/  @!P0 LDC.64 R10, c[0x0][0x380] ;  /* 0x0000e000ff0a8b82 */ /* 0x000e300000000a00 */
[----:B------:R-:W1:Y:S01]  /*3df0*/  @!P1 LDC.64 R12, c[0x0][0x380] ;  /* 0x0000e000ff0c9b82 */ /* 0x000e620000000a00 */
[----:B0-----:R-:W-:-:S06]  /*3e00*/  @!P0 IMAD.WIDE.U32 R10, R9, 0x4, R10 ;  /* 0x00000004090a8825 */ /* 0x001fcc00078e000a */
[----:B------:R-:W2:Y:S01]  /*3e10*/  @!P0 LDG.E R11, desc[UR6][R10.64] ;  /* 0x000000060a0b8981 */ /* 0x000ea2000c1e1900 */
[----:B-1----:R-:W-:-:S06]  /*3e20*/  @!P1 IMAD.WIDE.U32 R12, R7, 0x4, R12 ;  /* 0x00000004070c9825 */ /* 0x002fcc00078e000c */
[----:B------:R-:W3:Y:S01]  /*3e30*/  @!P1 LDG.E R13, desc[UR6][R12.64] ;  /* 0x000000060c0d9981 */ /* 0x000ee2000c1e1900 */
[----:B------:R-:W-:Y:S01]  /*3e40*/  VIADD R8, R8, 0x2 ;  /* 0x0000000208087836 */ /* 0x000fe20000000000 */
[----:B--2---:R-:W-:-:S04]  /*3e50*/  @!P0 FMNMX R6, R6, R11, !PT ;  /* 0x0000000b06068209 */ /* 0x004fc80007800000 */
[----:B---3--:R-:W-:-:S07]  /*3e60*/  @!P1 FMNMX R6, R6, R13, !PT ;  /* 0x0000000d06069209 */ /* 0x008fce0007800000 */
.L_x_877:
[----:B------:R-:W-:Y:S05]  /*3e70*/  @P2 BRA `(.L_x_873) ;  /* 0x00000000002c2947 */ /* 0x000fea0003800000 */
[----:B------:R-:W0:Y:S01]  /*3e80*/  LDCU UR4, c[0x0][0x3c0] ;  /* 0x00007800ff0477ac */ /* 0x000e220008000800 */
[----:B-----5:R-:W-:Y:S01]  /*3e90*/  IMAD R7, R4, R8, R5 ;  /* 0x0000000804077224 */ /* 0x020fe200078e0205 */
[----:B------:R-:W-:Y:S04]  /*3ea0*/  BSSY.RECONVERGENT B0, `(.L_x_873) ;  /* 0x0000008000007945 */ /* 0x000fe80003800200 */
[----:B0-----:R-:W-:-:S04]  /*3eb0*/  ISETP.GE.AND P0, PT, R7, UR4, PT ;  /* 0x0000000407007c0c */ /* 0x001fc8000bf06270 */
[----:B------:R-:W-:-:S13]  /*3ec0*/  ISETP.LT.OR P0, PT, R7, RZ, P0 ;  /* 0x000000ff0700720c */ /* 0x000fda0000701670 */
[----:B------:R-:W-:Y:S05]  /*3ed0*/  @P0 BRA `(.L_x_878) ;  /* 0x0000000000100947 */ /* 0x000fea0003800000 */
[----:B------:R-:W0:Y:S02]  /*3ee0*/  LDC.64 R8, c[0x0][0x380] ;  /* 0x0000e000ff087b82 */ /* 0x000e240000000a00 */
[----:B0-----:R-:W-:-:S06]  /*3ef0*/  IMAD.WIDE.U32 R8, R7, 0x4, R8 ;  /* 0x0000000407087825 */ /* 0x001fcc00078e0008 */
[----:B------:R-:W2:Y:S02]  /*3f00*/  LDG.E R9, desc[UR6][R8.64] ;  /* 0x0000000608097981 */ /* 0x000ea4000c1e1900 */
[----:B--2---:R-:W-:-:S07]  /*3f10*/  FMNMX R6, R6, R9, !PT ;  /* 0x0000000906067209 */ /* 0x004fce0007800000 */
.L_x_878:
[----:B------:R-:W-:Y:S05]  /*3f20*/  BSYNC.RECONVERGENT B0 ;  /* 0x0000000000007941 */ /* 0x000fea0003800200 */
.L_x_873:
[----:B------:R-:W-:Y:S01]  /*3f30*/  ISETP.GE.AND P0, PT, R0, 0x1, PT ;  /* 0x000000010000780c */ /* 0x000fe20003f06270 */
[----:B------:R-:W-:-:S12]  /*3f40*/  HFMA2 R7, -RZ, RZ, 0, 0 ;  /* 0x00000000ff077431 */ /* 0x000fd800000001ff */
[----:B------:R-:W-:Y:S05]  /*3f50*/  @!P0 BRA `(.L_x_879) ;  /* 0x0000001000b88947 */ /* 0x000fea0003800000 */
[C---:B------:R-:W-:Y:S01]  /*3f60*/  ISETP.GE.U32.AND P0, PT, R0.reuse, 0x8, PT ;  /* 0x000000080000780c */ /* 0x040fe20003f06070 */
[----:B------:R-:W-:Y:S01]  /*3f70*/  IMAD.MOV.U32 R7, RZ, RZ, RZ ;  /* 0x000000ffff077224 */ /* 0x000fe200078e00ff */
[----:B------:R-:W-:Y:S02]  /*3f80*/  LOP3.LUT R8, R0, 0x7, RZ, 0xc0, !PT ;  /* 0x0000000700087812 */ /* 0x000fe400078ec0ff */
[----:B------:R-:W-:Y:S02]  /*3f90*/  MOV R9, RZ ;  /* 0x000000ff00097202 */ /* 0x000fe40000000f00 */
[----:B------:R-:W-:-:S07]  /*3fa0*/  ISETP.NE.AND P4, PT, R8, RZ, PT ;  /* 0x000000ff0800720c */ /* 0x000fce0003f85270 */
[----:B------:R-:W-:Y:S06]  /*3fb0*/  @!P0 BRA `(.L_x_880) ;  /* 0x0000000800788947 */ /* 0x000fec0003800000 */
[----:B------:R-:W-:Y:S01]  /*3fc0*/  LOP3.LUT R9, R0, 0x7ffffff8, RZ, 0xc0, !PT ;  /* 0x7ffffff800097812 */ /* 0x000fe200078ec0ff */
[C-C-:B-----5:R-:W-:Y:S01]  /*3fd0*/  IMAD.IADD R27, R4.reuse, 0x1, R5.reuse ;  /* 0x00000001041b7824 */ /* 0x160fe200078e0205 */
[C---:B------:R-:W-:Y:S01]  /*3fe0*/  LEA R11, R4.reuse, R5, 0x1 ;  /* 0x00000005040b7211 */ /* 0x040fe200078e08ff */
[C-C-:B------:R-:W-:Y:S01]  /*3ff0*/  IMAD R13, R4.reuse, 0x3, R5.reuse ;  /* 0x00000003040d7824 */ /* 0x140fe200078e0205 */
[----:B------:R-:W-:Y:S01]  /*4000*/  MOV R7, RZ ;  /* 0x000000ff00077202 */ /* 0x000fe20000000f00 */
[C-C-:B------:R-:W-:Y:S01]  /*4010*/  IMAD R15, R4.reuse, 0x4, R5.reuse ;  /* 0x00000004040f7824 */ /* 0x140fe200078e0205 */
[----:B------:R-:W-:Y:S01]  /*4020*/  IADD3 R16, PT, PT, -R9, RZ, RZ ;  /* 0x000000ff09107210 */ /* 0x000fe20007ffe1ff */
[C-C-:B------:R-:W-:Y:S01]  /*4030*/  IMAD R17, R4.reuse, 0x5, R5.reuse ;  /* 0x0000000504117824 */ /* 0x140fe200078e0205 */
[----:B------:R-:W0:Y:S01]  /*4040*/  LDCU UR4, c[0x0][0x3c0] ;  /* 0x00007800ff0477ac */ /* 0x000e220008000800 */
[C-C-:B------:R-:W-:Y:S02]  /*4050*/  IMAD R19, R4.reuse, 0x6, R5.reuse ;  /* 0x0000000604137824 */ /* 0x140fe400078e0205 */
[----:B------:R-:W-:-:S02]  /*4060*/  IMAD R23, R4, 0x7, R5 ;  /* 0x0000000704177824 */ /* 0x000fc400078e0205 */
[----:B------:R-:W-:-:S07]  /*4070*/  IMAD.MOV.U32 R29, RZ, RZ, R5 ;  /* 0x000000ffff1d7224 */ /* 0x000fce00078e0005 */
.L_x_881:
[----:B0-----:R-:W-:Y:S01]  /*4080*/  ISETP.GE.AND P0, PT, R29, UR4, PT ;  /* 0x000000041d007c0c */ /* 0x001fe2000bf06270 */
[----:B------:R-:W-:-:S03]  /*4090*/  IMAD.IADD R10, R4, 0x1, R29 ;  /* 0x00000001040a7824 */ /* 0x000fc600078e021d */
[----:B------:R-:W-:Y:S02]  /*40a0*/  ISETP.LT.OR P0, PT, R29, RZ, P0 ;  /* 0x000000ff1d00720c */ /* 0x000fe40000701670 */
[----:B------:R-:W-:-:S04]  /*40b0*/  ISETP.GE.AND P1, PT, R10, UR4, PT ;  /* 0x000000040a007c0c */ /* 0x000fc8000bf26270 */
[----:B------:R-:W-:Y:S02]  /*40c0*/  ISETP.LT.OR P1, PT, R10, RZ, P1 ;  /* 0x000000ff0a00720c */ /* 0x000fe40000f21670 */
[----:B------:R-:W-:-:S05]  /*40d0*/  IADD3 R10, PT, PT, R4, R10, RZ ;  /* 0x0000000a040a7210 */ /* 0x000fca0007ffe0ff */
[----:B------:R-:W0:Y:S08]  /*40e0*/  @!P0 LDC.64 R20, c[0x0][0x380] ;  /* 0x0000e000ff148b82 */ /* 0x000e300000000a00 */
[----:B------:R-:W1:Y:S01]  /*40f0*/  @!P1 LDC.64 R24, c[0x0][0x380] ;  /* 0x0000e000ff189b82 */ /* 0x000e620000000a00 */
[----:B0-----:R-:W-:-:S05]  /*4100*/  @!P0 IMAD.WIDE.U32 R20, R29, 0x4, R20 ;  /* 0x000000041d148825 */ /* 0x001fca00078e0014 */
[----:B------:R0:W2:Y:S01]  /*4110*/  @!P0 LDG.E R12, desc[UR6][R20.64] ;  /* 0x00000006140c8981 */ /* 0x0000a2000c1e1900 */
[----:B------:R-:W-:Y:S01]  /*4120*/  ISETP.GE.AND P2, PT, R10, UR4, PT ;  /* 0x000000040a007c0c */ /* 0x000fe2000bf46270 */
[----:B-1----:R-:W-:-:S03]  /*4130*/  @!P1 IMAD.WIDE.U32 R24, R27, 0x4, R24 ;  /* 0x000000041b189825 */ /* 0x002fc600078e0018 */
[----:B------:R-:W-:-:S03]  /*4140*/  ISETP.LT.OR P2, PT, R10, RZ, P2 ;  /* 0x000000ff0a00720c */ /* 0x000fc60001741670 */
[----:B------:R-:W3:Y:S10]  /*4150*/  @!P1 LDG.E R25, desc[UR6][R24.64] ;  /* 0x0000000618199981 */ /* 0x000ef4000c1e1900 */
[----:B0-----:R-:W0:Y:S02]  /*4160*/  @!P2 LDC.64 R20, c[0x0][0x380] ;  /* 0x0000e000ff14ab82 */ /* 0x001e240000000a00 */
[----:B0-----:R-:W-:-:S05]  /*4170*/  @!P2 IMAD.WIDE.U32 R20, R11, 0x4, R20 ;  /* 0x000000040b14a825 */ /* 0x001fca00078e0014 */
[----:B------:R0:W4:Y:S01]  /*4180*/  @!P2 LDG.E R18, desc[UR6][R20.64] ;  /* 0x000000061412a981 */ /* 0x000122000c1e1900 */
[----:B------:R-:W-:Y:S01]  /*4190*/  @!P0 IMAD.MOV.U32 R22, RZ, RZ, 0x3bbb989d ;  /* 0x3bbb989dff168424 */ /* 0x000fe200078e00ff */
[----:B------:R-:W-:Y:S01]  /*41a0*/  @!P0 MOV R26, 0x437c0000 ;  /* 0x437c0000001a8802 */ /* 0x000fe20000000f00 */
[----:B------:R-:W-:-:S05]  /*41b0*/  IMAD.IADD R10, R4, 0x1, R10 ;  /* 0x00000001040a7824 */ /* 0x000fca00078e020a */
[----:B------:R-:W-:-:S04]  /*41c0*/  ISETP.GE.AND P3, PT, R10, UR4, PT ;  /* 0x000000040a007c0c */ /* 0x000fc8000bf66270 */
[----:B------:R-:W-:Y:S01]  /*41d0*/  ISETP.LT.OR P3, PT, R10, RZ, P3 ;  /* 0x000000ff0a00720c */ /* 0x000fe20001f61670 */
[----:B0-----:R-:W-:Y:S02]  /*41e0*/  @!P1 IMAD.MOV.U32 R21, RZ, RZ, 0x437c0000 ;  /* 0x437c0000ff159424 */ /* 0x001fe400078e00ff */
[----:B--2---:R-:W-:-:S04]  /*41f0*/  @!P0 FADD R14, R12, -R6 ;  /* 0x800000060c0e8221 */ /* 0x004fc80000000000 */
[----:B------:R-:W-:-:S04]  /*4200*/  @!P0 FFMA.SAT R12, R14, R22, 0.5 ;  /* 0x3f0000000e0c8423 */ /* 0x000fc80000002016 */
[----:B------:R-:W-:-:S04]  /*4210*/  @!P0 FFMA.RM R12, R12, R26, 12582913 ;  /* 0x4b4000010c0c8423 */ /* 0x000fc8000000401a */
[----:B------:R-:W-:-:S04]  /*4220*/  @!P0 FADD R22, R12, -12583039 ;  /* 0xcb40007f0c168421 */ /* 0x000fc80000000000 */
[----:B------:R-:W-:-:S04]  /*4230*/  @!P0 FFMA R22, R14, 1.4426950216293334961, -R22 ;  /* 0x3fb8aa3b0e168823 */ /* 0x000fc80000000816 */
[----:B------:R-:W-:Y:S01]  /*4240*/  @!P0 FFMA R22, R14, 1.925963033500011079e-08, R22 ;  /* 0x32a570600e168823 */ /* 0x000fe20000000016 */
[----:B------:R-:W-:Y:S01]  /*4250*/  @!P1 MOV R14, 0x3bbb989d ;  /* 0x3bbb989d000e9802 */ /* 0x000fe20000000f00 */
[----:B---3--:R-:W-:-:S04]  /*4260*/  @!P1 FADD R25, R25, -R6 ;  /* 0x8000000619199221 */ /* 0x008fc80000000000 */
[----:B------:R-:W0:Y:S01]  /*4270*/  @!P0 MUFU.EX2 R22, R22 ;  /* 0x0000001600168308 */ /* 0x000e220000000800 */
[----:B------:R-:W-:Y:S01]  /*4280*/  @!P1 FFMA.SAT R14, R25, R14, 0.5 ;  /* 0x3f000000190e9423 */ /* 0x000fe2000000200e */
[----:B------:R-:W-:-:S03]  /*4290*/  @!P0 SHF.L.U32 R12, R12, 0x17, RZ ;  /* 0x000000170c0c8819 */ /* 0x000fc600000006ff */
[----:B------:R-:W-:Y:S02]  /*42a0*/  @!P1 FFMA.RM R14, R14, R21, 12582913 ;  /* 0x4b4000010e0e9423 */ /* 0x000fe40000004015 */
[----:B------:R-:W1:Y:S02]  /*42b0*/  @!P3 LDC.64 R20, c[0x0][0x380] ;  /* 0x0000e000ff14bb82 */ /* 0x000e640000000a00 */
[----:B------:R-:W-:Y:S01]  /*42c0*/  @!P1 FADD R24, R14, -12583039 ;  /* 0xcb40007f0e189421 */ /* 0x000fe20000000000 */
[----:B0-----:R-:W-:-:S03]  /*42d0*/  @!P0 FFMA R7, R12, R22, R7 ;  /* 0x000000160c078223 */ /* 0x001fc60000000007 */
[----:B------:R-:W-:-:S04]  /*42e0*/  @!P1 FFMA R12, R25, 1.4426950216293334961, -R24 ;  /* 0x3fb8aa3b190c9823 */ /* 0x000fc80000000818 */
[----:B------:R-:W-:Y:S01]  /*42f0*/  @!P1 FFMA R12, R25, 1.925963033500011079e-08, R12 ;  /* 0x32a57060190c9823 */ /* 0x000fe2000000000c */
[----:B------:R-:W-:-:S04]  /*4300*/  IADD3 R25, PT, PT, R4, R10, RZ ;  /* 0x0000000a04197210 */ /* 0x000fc80007ffe0ff */
[----:B------:R-:W-:-:S04]  /*4310*/  ISETP.GE.AND P0, PT, R25, UR4, PT ;  /* 0x0000000419007c0c */ /* 0x000fc8000bf06270 */
[----:B------:R-:W-:Y:S01]  /*4320*/  ISETP.LT.OR P0, PT, R25, RZ, P0 ;  /* 0x000000ff1900720c */ /* 0x000fe20000701670 */
[----:B-1----:R-:W-:-:S05]  /*4330*/  @!P3 IMAD.WIDE.U32 R20, R13, 0x4, R20 ;  /* 0x000000040d14b825 */ /* 0x002fca00078e0014 */
[----:B------:R0:W2:Y:S01]  /*4340*/  @!P3 LDG.E R24, desc[UR6][R20.64] ;  /* 0x000000061418b981 */ /* 0x0000a2000c1e1900 */
[----:B------:R-:W-:Y:S02]  /*4350*/  @!P2 IMAD.MOV.U32 R22, RZ, RZ, 0x3bbb989d ;  /* 0x3bbb989dff16a424 */ /* 0x000fe400078e00ff */
[----:B----4-:R-:W-:-:S04]  /*4360*/  @!P2 FADD R18, R18, -R6 ;  /* 0x800000061212a221 */ /* 0x010fc80000000000 */
[----:B0-----:R-:W0:Y:S01]  /*4370*/  @!P0 LDC.64 R20, c[0x0][0x380] ;  /* 0x0000e000ff148b82 */ /* 0x001e220000000a00 */
[----:B------:R-:W-:Y:S01]  /*4380*/  @!P2 FFMA.SAT R10, R18, R22, 0.5 ;  /* 0x3f000000120aa423 */ /* 0x000fe20000002016 */
[----:B------:R-:W-:-:S04]  /*4390*/  @!P2 IMAD.MOV.U32 R22, RZ, RZ, 0x437c0000 ;  /* 0x437c0000ff16a424 */ /* 0x000fc800078e00ff */
[----:B------:R-:W-:-:S04]  /*43a0*/  @!P2 FFMA.RM R10, R10, R22, 12582913 ;  /* 0x4b4000010a0aa423 */ /* 0x000fc80000004016 */
[----:B------:R-:W-:-:S04]  /*43b0*/  @!P2 FADD R22, R10, -12583039 ;  /* 0xcb40007f0a16a421 */ /* 0x000fc80000000000 */
[----:B------:R-:W-:-:S04]  /*43c0*/  @!P2 FFMA R22, R18, 1.4426950216293334961, -R22 ;  /* 0x3fb8aa3b1216a823 */ /* 0x000fc80000000816 */
[----:B------:R-:W-:Y:S01]  /*43d0*/  @!P2 FFMA R18, R18, 1.925963033500011079e-08, R22 ;  /* 0x32a570601212a823 */ /* 0x000fe20000000016 */
[----:B0-----:R-:W-:-:S05]  /*43e0*/  @!P0 IMAD.WIDE.U32 R20, R15, 0x4, R20 ;  /* 0x000000040f148825 */ /* 0x001fca00078e0014 */
[----:B------:R0:W3:Y:S01]  /*43f0*/  @!P0 LDG.E R22, desc[UR6][R20.64] ;  /* 0x0000000614168981 */ /* 0x0000e2000c1e1900 */
[----:B------:R-:W1:Y:S01]  /*4400*/  @!P1 MUFU.EX2 R12, R12 ;  /* 0x0000000c000c9308 */ /* 0x000e620000000800 */
[----:B------:R-:W-:Y:S01]  /*4410*/  @!P1 SHF.L.U32 R14, R14, 0x17, RZ ;  /* 0x000000170e0e9819 */ /* 0x000fe200000006ff */
[----:B------:R-:W-:Y:S01]  /*4420*/  IMAD.IADD R26, R4, 0x1, R25 ;  /* 0x00000001041a7824 */ /* 0x000fe200078e0219 */
[----:B------:R-:W-:-:S05]  /*4430*/  @!P3 MOV R25, 0x3bbb989d ;  /* 0x3bbb989d0019b802 */ /* 0x000fca0000000f00 */
[----:B------:R-:W4:Y:S01]  /*4440*/  @!P2 MUFU.EX2 R18, R18 ;  /* 0x000000120012a308 */ /* 0x000f220000000800 */
[----:B-1----:R-:W-:Y:S01]  /*4450*/  @!P1 FFMA R7, R14, R12, R7 ;  /* 0x0000000c0e079223 */ /* 0x002fe20000000007 */
[----:B------:R-:W-:-:S05]  /*4460*/  @!P2 SHF.L.U32 R10, R10, 0x17, RZ ;  /* 0x000000170a0aa819 */ /* 0x000fca00000006ff */
[----:B----4-:R-:W-:Y:S01]  /*4470*/  @!P2 FFMA R7, R10, R18, R7 ;  /* 0x000000120a07a223 */ /* 0x010fe20000000007 */
[----:B------:R-:W-:-:S04]  /*4480*/  ISETP.GE.AND P1, PT, R26, UR4, PT ;  /* 0x000000041a007c0c */ /* 0x000fc8000bf26270 */
[----:B------:R-:W-:Y:S01]  /*4490*/  ISETP.LT.OR P1, PT, R26, RZ, P1 ;  /* 0x000000ff1a00720c */ /* 0x000fe20000f21670 */
[----:B--2---:R-:W-:Y:S01]  /*44a0*/  @!P3 FADD R28, R24, -R6 ;  /* 0x80000006181cb221 */ /* 0x004fe20000000000 */
[----:B------:R-:W-:-:S03]  /*44b0*/  @!P3 IMAD.MOV.U32 R24, RZ, RZ, 0x437c0000 ;  /* 0x437c0000ff18b424 */ /* 0x000fc600078e00ff */
[----:B------:R-:W-:-:S04]  /*44c0*/  @!P3 FFMA.SAT R14, R28, R25, 0.5 ;  /* 0x3f0000001c0eb423 */ /* 0x000fc80000002019 */
[----:B------:R-:W-:-:S04]  /*44d0*/  @!P3 FFMA.RM R14, R14, R24, 12582913 ;  /* 0x4b4000010e0eb423 */ /* 0x000fc80000004018 */
[----:B------:R-:W1:Y:S01]  /*44e0*/  @!P1 LDC.64 R24, c[0x0][0x380] ;  /* 0x0000e000ff189b82 */ /* 0x000e620000000a00 */
[----:B0-----:R-:W-:-:S04]  /*44f0*/  @!P3 FADD R21, R14, -12583039 ;  /* 0xcb40007f0e15b421 */ /* 0x001fc80000000000 */
[----:B------:R-:W-:-:S04]  /*4500*/  @!P3 FFMA R21, R28, 1.4426950216293334961, -R21 ;  /* 0x3fb8aa3b1c15b823 */ /* 0x000fc80000000815 */
[----:B------:R-:W-:Y:S01]  /*4510*/  @!P3 FFMA R12, R28, 1.925963033500011079e-08, R21 ;  /* 0x32a570601c0cb823 */ /* 0x000fe20000000015 */
[----:B------:R-:W-:Y:S02]  /*4520*/  @!P0 IMAD.MOV.U32 R21, RZ, RZ, 0x3bbb989d ;  /* 0x3bbb989dff158424 */ /* 0x000fe400078e00ff */
[----:B---3--:R-:W-:Y:S01]  /*4530*/  @!P0 FADD R10, R22, -R6 ;  /* 0x80000006160a8221 */ /* 0x008fe20000000000 */
[----:B------:R-:W-:-:S03]  /*4540*/  IADD3 R22, PT, PT, R4, R26, RZ ;  /* 0x0000001a04167210 */ /* 0x000fc60007ffe0ff */
[----:B------:R-:W-:Y:S01]  /*4550*/  @!P0 FFMA.SAT R18, R10, R21, 0.5 ;  /* 0x3f0000000a128423 */ /* 0x000fe20000002015 */
[----:B------:R-:W-:Y:S01]  /*4560*/  @!P0 IMAD.MOV.U32 R21, RZ, RZ, 0x437c0000 ;  /* 0x437c0000ff158424 */ /* 0x000fe200078e00ff */
[----:B------:R-:W-:-:S03]  /*4570*/  ISETP.GE.AND P2, PT, R22, UR4, PT ;  /* 0x0000000416007c0c */ /* 0x000fc6000bf46270 */
[----:B------:R-:W-:Y:S01]  /*4580*/  @!P0 FFMA.RM R18, R18, R21, 12582913 ;  /* 0x4b40000112128423 */ /* 0x000fe20000004015 */
[----:B------:R-:W-:-:S03]  /*4590*/  ISETP.LT.OR P2, PT, R22, RZ, P2 ;  /* 0x000000ff1600720c */ /* 0x000fc60001741670 */
[----:B------:R-:W-:-:S04]  /*45a0*/  @!P0 FADD R21, R18, -12583039 ;  /* 0xcb40007f12158421 */ /* 0x000fc80000000000 */
[----:B------:R-:W-:-:S04]  /*45b0*/  @!P0 FFMA R21, R10, 1.4426950216293334961, -R21 ;  /* 0x3fb8aa3b0a158823 */ /* 0x000fc80000000815 */
[----:B------:R-:W-:Y:S02]  /*45c0*/  @!P0 FFMA R10, R10, 1.925963033500011079e-08, R21 ;  /* 0x32a570600a0a8823 */ /* 0x000fe40000000015 */
[----:B------:R-:W0:Y:S01]  /*45d0*/  @!P2 LDC.64 R20, c[0x0][0x380] ;  /* 0x0000e000ff14ab82 */ /* 0x000e220000000a00 */
[----:B------:R-:W-:-:S04]  /*45e0*/  IADD3 R22, PT, PT, R4, R22, RZ ;  /* 0x0000001604167210 */ /* 0x000fc80007ffe0ff */
[----:B------:R-:W-:-:S04]  /*45f0*/  ISETP.GE.AND P5, PT, R22, UR4, PT ;  /* 0x0000000416007c0c */ /* 0x000fc8000bfa6270 */
[----:B------:R-:W-:Y:S01]  /*4600*/  ISETP.LT.OR P5, PT, R22, RZ, P5 ;  /* 0x000000ff1600720c */ /* 0x000fe20002fa1670 */
[----:B-1----:R-:W-:-:S06]  /*4610*/  @!P1 IMAD.WIDE.U32 R24, R17, 0x4, R24 ;  /* 0x0000000411189825 */ /* 0x002fcc00078e0018 */
[----:B------:R-:W2:Y:S01]  /*4620*/  @!P1 LDG.E R25, desc[UR6][R24.64] ;  /* 0x0000000618199981 */ /* 0x000ea2000c1e1900 */
[----:B0-----:R-:W-:-:S05]  /*4630*/  @!P2 IMAD.WIDE.U32 R20, R19, 0x4, R20 ;  /* 0x000000041314a825 */ /* 0x001fca00078e0014 */
[----:B------:R0:W3:Y:S02]  /*4640*/  @!P2 LDG.E R22, desc[UR6][R20.64] ;  /* 0x000000061416a981 */ /* 0x0000e4000c1e1900 */
[----:B0-----:R-:W0:Y:S02]  /*4650*/  @!P5 LDC.64 R20, c[0x0][0x380] ;  /* 0x0000e000ff14db82 */ /* 0x001e240000000a00 */
[----:B0-----:R-:W-:-:S05]  /*4660*/  @!P5 IMAD.WIDE.U32 R20, R23, 0x4, R20 ;  /* 0x000000041714d825 */ /* 0x001fca00078e0014 */
[----:B------:R0:W4:Y:S01]  /*4670*/  @!P5 LDG.E R26, desc[UR6][R20.64] ;  /* 0x00000006141ad981 */ /* 0x000122000c1e1900 */
[----:B------:R-:W1:Y:S08]  /*4680*/  @!P3 MUFU.EX2 R12, R12 ;  /* 0x0000000c000cb308 */ /* 0x000e700000000800 */
[----:B------:R-:W5:Y:S01]  /*4690*/  @!P0 MUFU.EX2 R10, R10 ;  /* 0x0000000a000a8308 */ /* 0x000f620000000800 */
[----:B------:R-:W-:Y:S01]  /*46a0*/  @!P3 IMAD.SHL.U32 R14, R14, 0x800000, RZ ;  /* 0x008000000e0eb824 */ /* 0x000fe200078e00ff */
[----:B------:R-:W-:-:S03]  /*46b0*/  @!P0 SHF.L.U32 R18, R18, 0x17, RZ ;  /* 0x0000001712128819 */ /* 0x000fc600000006ff */
[----:B-1----:R-:W-:Y:S01]  /*46c0*/  @!P3 FFMA R7, R14, R12, R7 ;  /* 0x0000000c0e07b223 */ /* 0x002fe20000000007 */
[----:B------:R-:W-:-:S03]  /*46d0*/  @!P1 IMAD.MOV.U32 R14, RZ, RZ, 0x3bbb989d ;  /* 0x3bbb989dff0e9424 */ /* 0x000fc600078e00ff */
[----:B-----5:R-:W-:Y:S01]  /*46e0*/  @!P0 FFMA R7, R18, R10, R7 ;  /* 0x0000000a12078223 */ /* 0x020fe20000000007 */
[----:B------:R-:W-:Y:S01]  /*46f0*/  @!P1 MOV R18, 0x437c0000 ;  /* 0x437c000000129802 */ /* 0x000fe20000000f00 */
[----:B0-----:R-:W-:Y:S02]  /*4700*/  @!P2 IMAD.MOV.U32 R21, RZ, RZ, 0x3bbb989d ;  /* 0x3bbb989dff15a424 */ /* 0x001fe400078e00ff */
        /* <DEDUP_REMOVED lines=9> */
[----:B------:R-:W-:Y:S01]  /*47a0*/  LEA R23, R4, R23, 0x3 ;  /* 0x0000001704177211 */ /* 0x000fe200078e18ff */
[----:B--2---:R-:W-:-:S04]  /*47b0*/  @!P1 FADD R25, R25, -R6 ;  /* 0x8000000619199221 */ /* 0x004fc80000000000 */
[----:B------:R-:W-:-:S04]  /*47c0*/  @!P1 FFMA.SAT R14, R25, R14, 0.5 ;  /* 0x3f000000190e9423 */ /* 0x000fc8000000200e */
[----:B------:R-:W-:Y:S01]  /*47d0*/  @!P1 FFMA.RM R10, R14, R18, 12582913 ;  /* 0x4b4000010e0a9423 */ /* 0x000fe20000004012 */
[----:B------:R-:W-:Y:S01]  /*47e0*/  @!P2 MOV R18, 0x437c0000 ;  /* 0x437c00000012a802 */ /* 0x000fe20000000f00 */
[----:B---3--:R-:W-:Y:S02]  /*47f0*/  @!P2 FADD R22, R22, -R6 ;  /* 0x800000061616a221 */ /* 0x008fe40000000000 */
[----:B------:R-:W-:Y:S02]  /*4800*/  @!P1 FADD R14, R10, -12583039 ;  /* 0xcb40007f0a0e9421 */ /* 0x000fe40000000000 */
[----:B------:R-:W-:Y:S02]  /*4810*/  @!P2 FFMA.SAT R12, R22, R21, 0.5 ;  /* 0x3f000000160ca423 */ /* 0x000fe40000002015 */
[C---:B------:R-:W-:Y:S01]  /*4820*/  @!P1 FFMA R14, R25.reuse, 1.4426950216293334961, -R14 ;  /* 0x3fb8aa3b190e9823 */ /* 0x040fe2000000080e */
[----:B------:R-:W-:Y:S02]  /*4830*/  @!P5 IMAD.MOV.U32 R21, RZ, RZ, 0x3bbb989d ;  /* 0x3bbb989dff15d424 */ /* 0x000fe400078e00ff */
[----:B------:R-:W-:Y:S01]  /*4840*/  @!P2 FFMA.RM R12, R12, R18, 12582913 ;  /* 0x4b4000010c0ca423 */ /* 0x000fe20000004012 */
[----:B------:R-:W-:Y:S01]  /*4850*/  @!P1 FFMA R18, R25, 1.925963033500011079e-08, R14 ;  /* 0x32a5706019129823 */ /* 0x000fe2000000000e */
[----:B------:R-:W-:-:S05]  /*4860*/  @!P5 MOV R25, 0x437c0000 ;  /* 0x437c00000019d802 */ /* 0x000fca0000000f00 */
[----:B------:R-:W0:Y:S01]  /*4870*/  @!P1 MUFU.EX2 R18, R18 ;  /* 0x0000001200129308 */ /* 0x000e220000000800 */
[----:B----4-:R-:W-:-:S04]  /*4880*/  @!P5 FADD R26, R26, -R6 ;  /* 0x800000061a1ad221 */ /* 0x010fc80000000000 */
[----:B------:R-:W-:Y:S01]  /*4890*/  @!P5 FFMA.SAT R14, R26, R21, 0.5 ;  /* 0x3f0000001a0ed423 */ /* 0x000fe20000002015 */
[----:B------:R-:W-:-:S03]  /*48a0*/  @!P2 FADD R21, R12, -12583039 ;  /* 0xcb40007f0c15a421 */ /* 0x000fc60000000000 */
[----:B------:R-:W-:Y:S01]  /*48b0*/  @!P5 FFMA.RM R14, R14, R25, 12582913 ;  /* 0x4b4000010e0ed423 */ /* 0x000fe20000004019 */
[----:B------:R-:W-:-:S04]  /*48c0*/  @!P2 FFMA R21, R22, 1.4426950216293334961, -R21 ;  /* 0x3fb8aa3b1615a823 */ /* 0x000fc80000000815 */
[----:B------:R-:W-:Y:S01]  /*48d0*/  @!P2 FFMA R20, R22, 1.925963033500011079e-08, R21 ;  /* 0x32a570601614a823 */ /* 0x000fe20000000015 */
[----:B------:R-:W-:-:S04]  /*48e0*/  @!P5 FADD R21, R14, -12583039 ;  /* 0xcb40007f0e15d421 */ /* 0x000fc80000000000 */
[C---:B------:R-:W-:Y:S01]  /*48f0*/  @!P5 FFMA R21, R26.reuse, 1.4426950216293334961, -R21 ;  /* 0x3fb8aa3b1a15d823 */ /* 0x040fe20000000815 */
[----:B------:R-:W1:Y:S03]  /*4900*/  @!P2 MUFU.EX2 R20, R20 ;  /* 0x000000140014a308 */ /* 0x000e660000000800 */
[----:B------:R-:W-:Y:S01]  /*4910*/  @!P5 FFMA R21, R26, 1.925963033500011079e-08, R21 ;  /* 0x32a570601a15d823 */ /* 0x000fe20000000015 */
[----:B------:R-:W-:-:S05]  /*4920*/  @!P1 IMAD.SHL.U32 R10, R10, 0x800000, RZ ;  /* 0x008000000a0a9824 */ /* 0x000fca00078e00ff */
[----:B------:R-:W2:Y:S01]  /*4930*/  @!P5 MUFU.EX2 R21, R21 ;  /* 0x000000150015d308 */ /* 0x000ea20000000800 */
[----:B------:R-:W-:Y:S01]  /*4940*/  @!P2 SHF.L.U32 R12, R12, 0x17, RZ ;  /* 0x000000170c0ca819 */ /* 0x000fe200000006ff */
[----:B0-----:R-:W-:Y:S01]  /*4950*/  @!P1 FFMA R7, R10, R18, R7 ;  /* 0x000000120a079223 */ /* 0x001fe20000000007 */
[----:B------:R-:W-:-:S03]  /*4960*/  @!P5 SHF.L.U32 R14, R14, 0x17, RZ ;  /* 0x000000170e0ed819 */ /* 0x000fc600000006ff */
[----:B-1----:R-:W-:-:S04]  /*4970*/  @!P2 FFMA R7, R12, R20, R7 ;  /* 0x000000140c07a223 */ /* 0x002fc80000000007 */
[----:B--2---:R-:W-:Y:S01]  /*4980*/  @!P5 FFMA R7, R14, R21, R7 ;  /* 0x000000150e07d223 */ /* 0x004fe20000000007 */
[----:B------:R-:W-:Y:S06]  /*4990*/  @P0 BRA `(.L_x_881) ;  /* 0xfffffff400b80947 */ /* 0x000fec000383ffff */
.L_x_880:
[----:B------:R-:W-:Y:S05]  /*49a0*/  @!P4 BRA `(.L_x_879) ;  /* 0x000000080024c947 */ /* 0x000fea0003800000 */
[----:B------:R-:W-:Y:S02]  /*49b0*/  ISETP.GE.U32.AND P0, PT, R8, 0x4, PT ;  /* 0x000000040800780c */ /* 0x000fe40003f06070 */
[----:B------:R-:W-:-:S04]  /*49c0*/  LOP3.LUT R16, R0, 0x3, RZ, 0xc0, !PT ;  /* 0x0000000300107812 */ /* 0x000fc800078ec0ff */
[----:B------:R-:W-:-:S07]  /*49d0*/  ISETP.NE.AND P3, PT, R16, RZ, PT ;  /* 0x000000ff1000720c */ /* 0x000fce0003f65270 */
[----:B------:R-:W-:Y:S06]  /*49e0*/  @!P0 BRA `(.L_x_882) ;  /* 0x0000000400188947 */ /* 0x000fec0003800000 */
[----:B------:R-:W0:Y:S01]  /*49f0*/  LDCU UR4, c[0x0][0x3c0] ;  /* 0x00007800ff0477ac */ /* 0x000e220008000800 */
[----:B-----5:R-:W-:-:S04]  /*4a00*/  IMAD R19, R4, R9, R5 ;  /* 0x0000000904137224 */ /* 0x020fc800078e0205 */
[----:B------:R-:W-:-:S05]  /*4a10*/  IMAD.IADD R21, R4, 0x1, R19 ;  /* 0x0000000104157824 */ /* 0x000fca00078e0213 */
[----:B------:R-:W-:-:S05]  /*4a20*/  IADD3 R23, PT, PT, R4, R21, RZ ;  /* 0x0000001504177210 */ /* 0x000fca0007ffe0ff */
[----:B------:R-:W-:Y:S01]  /*4a30*/  IMAD.IADD R17, R4, 0x1, R23 ;  /* 0x0000000104117824 */ /* 0x000fe200078e0217 */
[----:B0-----:R-:W-:Y:S02]  /*4a40*/  ISETP.GE.AND P0, PT, R19, UR4, PT ;  /* 0x0000000413007c0c */ /* 0x001fe4000bf06270 */
[----:B------:R-:W-:Y:S02]  /*4a50*/  ISETP.GE.AND P1, PT, R21, UR4, PT ;  /* 0x0000000415007c0c */ /* 0x000fe4000bf26270 */
[----:B------:R-:W-:Y:S02]  /*4a60*/  ISETP.LT.OR P0, PT, R19, RZ, P0 ;  /* 0x000000ff1300720c */ /* 0x000fe40000701670 */
[----:B------:R-:W-:Y:S02]  /*4a70*/  ISETP.GE.AND P2, PT, R23, UR4, PT ;  /* 0x0000000417007c0c */ /* 0x000fe4000bf46270 */
[----:B------:R-:W-:Y:S02]  /*4a80*/  ISETP.LT.OR P1, PT, R21, RZ, P1 ;  /* 0x000000ff1500720c */ /* 0x000fe40000f21670 */
[----:B------:R-:W-:-:S02]  /*4a90*/  ISETP.LT.OR P2, PT, R23, RZ, P2 ;  /* 0x000000ff1700720c */ /* 0x000fc40001741670 */
[----:B------:R-:W-:-:S04]  /*4aa0*/  ISETP.GE.AND P4, PT, R17, UR4, PT ;  /* 0x0000000411007c0c */ /* 0x000fc8000bf86270 */
[----:B------:R-:W-:Y:S01]  /*4ab0*/  ISETP.LT.OR P4, PT, R17, RZ, P4 ;  /* 0x000000ff1100720c */ /* 0x000fe20002781670 */
[----:B------:R-:W0:Y:S08]  /*4ac0*/  @!P0 LDC.64 R12, c[0x0][0x380] ;  /* 0x0000e000ff0c8b82 */ /* 0x000e300000000a00 */
[----:B------:R-:W1:Y:S08]  /*4ad0*/  @!P1 LDC.64 R14, c[0x0][0x380] ;  /* 0x0000e000ff0e9b82 */ /* 0x000e700000000a00 */
[----:B------:R-:W2:Y:S01]  /*4ae0*/  @!P2 LDC.64 R10, c[0x0][0x380] ;  /* 0x0000e000ff0aab82 */ /* 0x000ea20000000a00 */
[----:B0-----:R-:W-:-:S07]  /*4af0*/  @!P0 IMAD.WIDE.U32 R18, R19, 0x4, R12 ;  /* 0x0000000413128825 */ /* 0x001fce00078e000c */
[----:B------:R-:W0:Y:S01]  /*4b00*/  @!P4 LDC.64 R12, c[0x0][0x380] ;  /* 0x0000e000ff0ccb82 */ /* 0x000e220000000a00 */
[----:B------:R3:W4:Y:S01]  /*4b10*/  @!P0 LDG.E R19, desc[UR6][R18.64] ;  /* 0x0000000612138981 */ /* 0x000722000c1e1900 */
[----:B-1----:R-:W-:-:S06]  /*4b20*/  @!P1 IMAD.WIDE.U32 R14, R21, 0x4, R14 ;  /* 0x00000004150e9825 */ /* 0x002fcc00078e000e */
[----:B------:R-:W4:Y:S01]  /*4b30*/  @!P1 LDG.E R15, desc[UR6][R14.64] ;  /* 0x000000060e0f9981 */ /* 0x000f22000c1e1900 */
[----:B--2---:R-:W-:-:S06]  /*4b40*/  @!P2 IMAD.WIDE.U32 R10, R23, 0x4, R10 ;  /* 0x00000004170aa825 */ /* 0x004fcc00078e000a */
[----:B------:R1:W2:Y:S01]  /*4b50*/  @!P2 LDG.E R11, desc[UR6][R10.64] ;  /* 0x000000060a0ba981 */ /* 0x0002a2000c1e1900 */
[----:B0-----:R-:W-:-:S06]  /*4b60*/  @!P4 IMAD.WIDE.U32 R12, R17, 0x4, R12 ;  /* 0x00000004110cc825 */ /* 0x001fcc00078e000c */
[----:B------:R0:W2:Y:S01]  /*4b70*/  @!P4 LDG.E R13, desc[UR6][R12.64] ;  /* 0x000000060c0dc981 */ /* 0x0000a2000c1e1900 */
[----:B------:R-:W-:Y:S01]  /*4b80*/  @!P0 MOV R8, 0x3bbb989d ;  /* 0x3bbb989d00088802 */ /* 0x000fe20000000f00 */
[----:B------:R-:W-:Y:S01]  /*4b90*/  @!P0 IMAD.MOV.U32 R21, RZ, RZ, 0x437c0000 ;  /* 0x437c0000ff158424 */ /* 0x000fe200078e00ff */
[----:B---3--:R-:W-:Y:S02]  /*4ba0*/  @!P1 MOV R18, 0x3bbb989d ;  /* 0x3bbb989d00129802 */ /* 0x008fe40000000f00 */
[----:B------:R-:W-:Y:S01]  /*4bb0*/  @!P2 MOV R20, 0x3bbb989d ;  /* 0x3bbb989d0014a802 */ /* 0x000fe20000000f00 */
[----:B------:R-:W-:Y:S01]  /*4bc0*/  @!P4 IMAD.MOV.U32 R22, RZ, RZ, 0x437c0000 ;  /* 0x437c0000ff16c424 */ /* 0x000fe200078e00ff */
[----:B------:R-:W-:Y:S01]  /*4bd0*/  IADD3 R9, PT, PT, R9, 0x4, RZ ;  /* 0x0000000409097810 */ /* 0x000fe20007ffe0ff */
[----:B----4-:R-:W-:-:S04]  /*4be0*/  @!P0 FADD R17, R19, -R6 ;  /* 0x8000000613118221 */ /* 0x010fc80000000000 */
[----:B------:R-:W-:-:S04]  /*4bf0*/  @!P0 FFMA.SAT R8, R17, R8, 0.5 ;  /* 0x3f00000011088423 */ /* 0x000fc80000002008 */
[----:B------:R-:W-:Y:S01]  /*4c00*/  @!P0 FFMA.RM R8, R8, R21, 12582913 ;  /* 0x4b40000108088423 */ /* 0x000fe20000004015 */
[--C-:B------:R-:W-:Y:S01]  /*4c10*/  @!P1 FADD R15, R15, -R6.reuse ;  /* 0x800000060f0f9221 */ /* 0x100fe20000000000 */
[----:B------:R-:W-:Y:S02]  /*4c20*/  @!P1 IMAD.MOV.U32 R19, RZ, RZ, 0x437c0000 ;  /* 0x437c0000ff139424 */ /* 0x000fe400078e00ff */
[----:B-1----:R-:W-:Y:S01]  /*4c30*/  @!P0 FADD R10, R8, -12583039 ;  /* 0xcb40007f080a8421 */ /* 0x002fe20000000000 */
[----:B------:R-:W-:Y:S01]  /*4c40*/  @!P1 FFMA.SAT R14, R15, R18, 0.5 ;  /* 0x3f0000000f0e9423 */ /* 0x000fe20000002012 */
[----:B--2---:R-:W-:Y:S02]  /*4c50*/  @!P2 FADD R11, R11, -R6 ;  /* 0x800000060b0ba221 */ /* 0x004fe40000000000 */
[----:B0-----:R-:W-:Y:S01]  /*4c60*/  @!P0 FFMA R12, R17, 1.4426950216293334961, -R10 ;  /* 0x3fb8aa3b110c8823 */ /* 0x001fe2000000080a */
[----:B------:R-:W-:Y:S02]  /*4c70*/  @!P2 IMAD.MOV.U32 R21, RZ, RZ, 0x437c0000 ;  /* 0x437c0000ff15a424 */ /* 0x000fe400078e00ff */
[----:B------:R-:W-:Y:S01]  /*4c80*/  @!P2 FFMA.SAT R18, R11, R20, 0.5 ;  /* 0x3f0000000b12a423 */ /* 0x000fe20000002014 */
[----:B------:R-:W-:Y:S01]  /*4c90*/  @!P4 MOV R20, 0x3bbb989d ;  /* 0x3bbb989d0014c802 */ /* 0x000fe20000000f00 */
[----:B------:R-:W-:Y:S01]  /*4ca0*/  @!P1 FFMA.RM R10, R14, R19, 12582913 ;  /* 0x4b4000010e0a9423 */ /* 0x000fe20000004013 */
[----:B------:R-:W-:Y:S01]  /*4cb0*/  @!P0 FFMA R14, R17, 1.925963033500011079e-08, R12 ;  /* 0x32a57060110e8823 */ /* 0x000fe2000000000c */
[----:B------:R-:W-:Y:S01]  /*4cc0*/  @!P4 FADD R13, R13, -R6 ;  /* 0x800000060d0dc221 */ /* 0x000fe20000000000 */
[----:B------:R-:W-:Y:S01]  /*4cd0*/  @!P2 FFMA.RM R12, R18, R21, 12582913 ;  /* 0x4b400001120ca423 */ /* 0x000fe20000004015 */
[----:B------:R-:W-:-:S02]  /*4ce0*/  @!P1 FADD R18, R10, -12583039 ;  /* 0xcb40007f0a129421 */ /* 0x000fc40000000000 */
[----:B------:R-:W-:Y:S01]  /*4cf0*/  @!P4 FFMA.SAT R17, R13, R20, 0.5 ;  /* 0x3f0000000d11c423 */ /* 0x000fe20000002014 */
[----:B------:R-:W-:Y:S01]  /*4d00*/  @!P2 FADD R20, R12, -12583039 ;  /* 0xcb40007f0c14a421 */ /* 0x000fe20000000000 */
[----:B------:R-:W-:Y:S02]  /*4d10*/  @!P1 FFMA R18, R15, 1.4426950216293334961, -R18 ;  /* 0x3fb8aa3b0f129823 */ /* 0x000fe40000000812 */
[----:B------:R-:W-:Y:S01]  /*4d20*/  @!P4 FFMA.RM R17, R17, R22, 12582913 ;  /* 0x4b4000011111c423 */ /* 0x000fe20000004016 */
[----:B------:R-:W-:Y:S01]  /*4d30*/  @!P2 FFMA R20, R11, 1.4426950216293334961, -R20 ;  /* 0x3fb8aa3b0b14a823 */ /* 0x000fe20000000814 */
[----:B------:R-:W-:Y:S02]  /*4d40*/  @!P1 FFMA R18, R15, 1.925963033500011079e-08, R18 ;  /* 0x32a570600f129823 */ /* 0x000fe40000000012 */
[----:B------:R-:W-:Y:S01]  /*4d50*/  @!P4 FADD R22, R17, -12583039 ;  /* 0xcb40007f1116c421 */ /* 0x000fe20000000000 */
[----:B------:R-:W0:Y:S01]  /*4d60*/  @!P0 MUFU.EX2 R14, R14 ;  /* 0x0000000e000e8308 */ /* 0x000e220000000800 */
[----:B------:R-:W-:-:S02]  /*4d70*/  @!P2 FFMA R20, R11, 1.925963033500011079e-08, R20 ;  /* 0x32a570600b14a823 */ /* 0x000fc40000000014 */
[----:B------:R-:W-:-:S05]  /*4d80*/  @!P4 FFMA R22, R13, 1.4426950216293334961, -R22 ;  /* 0x3fb8aa3b0d16c823 */ /* 0x000fca0000000816 */
[----:B------:R-:W1:Y:S01]  /*4d90*/  @!P1 MUFU.EX2 R18, R18 ;  /* 0x0000001200129308 */ /* 0x000e620000000800 */
[----:B------:R-:W-:Y:S01]  /*4da0*/  @!P4 FFMA R22, R13, 1.925963033500011079e-08, R22 ;  /* 0x32a570600d16c823 */ /* 0x000fe20000000016 */
[----:B------:R-:W-:-:S06]  /*4db0*/  @!P0 SHF.L.U32 R8, R8, 0x17, RZ ;  /* 0x0000001708088819 */ /* 0x000fcc00000006ff */
[----:B------:R-:W2:Y:S01]  /*4dc0*/  @!P2 MUFU.EX2 R20, R20 ;  /* 0x000000140014a308 */ /* 0x000ea20000000800 */
[----:B------:R-:W-:Y:S02]  /*4dd0*/  @!P1 IMAD.SHL.U32 R10, R10, 0x800000, RZ ;  /* 0x008000000a0a9824 */ /* 0x000fe400078e00ff */
[----:B0-----:R-:W-:-:S05]  /*4de0*/  @!P0 FFMA R7, R8, R14, R7 ;  /* 0x0000000e08078223 */ /* 0x001fca0000000007 */
[----:B------:R-:W0:Y:S01]  /*4df0*/  @!P4 MUFU.EX2 R22, R22 ;  /* 0x000000160016c308 */ /* 0x000e220000000800 */
[----:B------:R-:W-:Y:S01]  /*4e00*/  @!P2 SHF.L.U32 R12, R12, 0x17, RZ ;  /* 0x000000170c0ca819 */ /* 0x000fe200000006ff */
[----:B-1----:R-:W-:Y:S01]  /*4e10*/  @!P1 FFMA R7, R10, R18, R7 ;  /* 0x000000120a079223 */ /* 0x002fe20000000007 */
[----:B------:R-:W-:-:S03]  /*4e20*/  @!P4 IMAD.SHL.U32 R8, R17, 0x800000, RZ ;  /* 0x008000001108c824 */ /* 0x000fc600078e00ff */
[----:B--2---:R-:W-:-:S04]  /*4e30*/  @!P2 FFMA R7, R12, R20, R7 ;  /* 0x000000140c07a223 */ /* 0x004fc80000000007 */
[----:B0-----:R-:W-:-:S07]  /*4e40*/  @!P4 FFMA R7, R8, R22, R7 ;  /* 0x000000160807c223 */ /* 0x001fce0000000007 */
.L_x_882:
[----:B------:R-:W-:Y:S05]  /*4e50*/  @!P3 BRA `(.L_x_879) ;  /* 0x0000000000f8b947 */ /* 0x000fea0003800000 */
[----:B------:R-:W-:Y:S02]  /*4e60*/  ISETP.NE.AND P0, PT, R16, 0x1, PT ;  /* 0x000000011000780c */ /* 0x000fe40003f05270 */
[----:B------:R-:W-:-:S04]  /*4e70*/  LOP3.LUT R0, R0, 0x1, RZ, 0xc0, !PT ;  /* 0x0000000100007812 */ /* 0x000fc800078ec0ff */
[----:B------:R-:W-:-:S07]  /*4e80*/  ISETP.NE.U32.AND P2, PT, R0, 0x1, PT ;  /* 0x000000010000780c */ /* 0x000fce0003f45070 */
[----:B------:R-:W-:Y:S06]  /*4e90*/  @!P0 BRA `(.L_x_883) ;  /* 0x0000000000908947 */ /* 0x000fec0003800000 */
[----:B------:R-:W0:Y:S01]  /*4ea0*/  LDCU UR4, c[0x0][0x3c0] ;  /* 0x00007800ff0477ac */ /* 0x000e220008000800 */
[----:B-----5:R-:W-:-:S04]  /*4eb0*/  IMAD R17, R4, R9, R5 ;  /* 0x0000000904117224 */ /* 0x020fc800078e0205 */
[----:B------:R-:W-:Y:S01]  /*4ec0*/  IMAD.IADD R15, R4, 0x1, R17 ;  /* 0x00000001040f7824 */ /* 0x000fe200078e0211 */
[----:B0-----:R-:W-:-:S04]  /*4ed0*/  ISETP.GE.AND P0, PT, R17, UR4, PT ;  /* 0x0000000411007c0c */ /* 0x001fc8000bf06270 */
        /* <DEDUP_REMOVED lines=9> */
[----:B------:R-:W-:Y:S01]  /*4f70*/  @!P0 MOV R15, 0x3bbb989d ;  /* 0x3bbb989d000f8802 */ /* 0x000fe20000000f00 */
[----:B------:R-:W-:Y:S01]  /*4f80*/  @!P0 IMAD.MOV.U32 R17, RZ, RZ, 0x437c0000 ;  /* 0x437c0000ff118424 */ /* 0x000fe200078e00ff */
[----:B------:R-:W-:Y:S01]  /*4f90*/  IADD3 R9, PT, PT, R9, 0x2, RZ ;  /* 0x0000000209097810 */ /* 0x000fe20007ffe0ff */
[----:B--2---:R-:W-:-:S04]  /*4fa0*/  @!P0 FADD R0, R11, -R6 ;  /* 0x800000060b008221 */ /* 0x004fc80000000000 */
[----:B------:R-:W-:Y:S01]  /*4fb0*/  @!P0 FFMA.SAT R8, R0, R15, 0.5 ;  /* 0x3f00000000088423 */ /* 0x000fe2000000200f */
[----:B------:R-:W-:Y:S01]  /*4fc0*/  @!P1 MOV R15, 0x3bbb989d ;  /* 0x3bbb989d000f9802 */ /* 0x000fe20000000f00 */
[----:B---3--:R-:W-:Y:S02]  /*4fd0*/  @!P1 FADD R14, R13, -R6 ;  /* 0x800000060d0e9221 */ /* 0x008fe40000000000 */
[----:B------:R-:W-:Y:S01]  /*4fe0*/  @!P0 FFMA.RM R8, R8, R17, 12582913 ;  /* 0x4b40000108088423 */ /* 0x000fe20000004011 */
[----:B------:R-:W-:Y:S02]  /*4ff0*/  @!P1 IMAD.MOV.U32 R17, RZ, RZ, 0x437c0000 ;  /* 0x437c0000ff119424 */ /* 0x000fe400078e00ff */
[----:B------:R-:W-:Y:S01]  /*5000*/  @!P1 FFMA.SAT R10, R14, R15, 0.5 ;  /* 0x3f0000000e0a9423 */ /* 0x000fe2000000200f */
[C---:B------:R-:W-:Y:S01]  /*5010*/  @!P0 FADD R11, R8.reuse, -12583039 ;  /* 0xcb40007f080b8421 */ /* 0x040fe20000000000 */
[----:B------:R-:W-:Y:S02]  /*5020*/  @!P0 SHF.L.U32 R8, R8, 0x17, RZ ;  /* 0x0000001708088819 */ /* 0x000fe400000006ff */
[----:B------:R-:W-:Y:S01]  /*5030*/  @!P1 FFMA.RM R10, R10, R17, 12582913 ;  /* 0x4b4000010a0a9423 */ /* 0x000fe20000004011 */
[----:B------:R-:W-:-:S03]  /*5040*/  @!P0 FFMA R11, R0, 1.4426950216293334961, -R11 ;  /* 0x3fb8aa3b000b8823 */ /* 0x000fc6000000080b */
[----:B------:R-:W-:Y:S01]  /*5050*/  @!P1 FADD R13, R10, -12583039 ;  /* 0xcb40007f0a0d9421 */ /* 0x000fe20000000000 */
[----:B------:R-:W-:Y:S01]  /*5060*/  @!P0 FFMA R11, R0, 1.925963033500011079e-08, R11 ;  /* 0x32a57060000b8823 */ /* 0x000fe2000000000b */
[----:B------:R-:W-:Y:S02]  /*5070*/  @!P1 IMAD.SHL.U32 R10, R10, 0x800000, RZ ;  /* 0x008000000a0a9824 */ /* 0x000fe400078e00ff */
[----:B------:R-:W-:-:S03]  /*5080*/  @!P1 FFMA R13, R14, 1.4426950216293334961, -R13 ;  /* 0x3fb8aa3b0e0d9823 */ /* 0x000fc6000000080d */
[----:B------:R-:W0:Y:S01]  /*5090*/  @!P0 MUFU.EX2 R11, R11 ;  /* 0x0000000b000b8308 */ /* 0x000e220000000800 */
[----:B------:R-:W-:-:S07]  /*50a0*/  @!P1 FFMA R13, R14, 1.925963033500011079e-08, R13 ;  /* 0x32a570600e0d9823 */ /* 0x000fce000000000d */
[----:B------:R-:W1:Y:S01]  /*50b0*/  @!P1 MUFU.EX2 R13, R13 ;  /* 0x0000000d000d9308 */ /* 0x000e620000000800 */
[----:B0-----:R-:W-:-:S04]  /*50c0*/  @!P0 FFMA R7, R8, R11, R7 ;  /* 0x0000000b08078223 */ /* 0x001fc80000000007 */
[----:B-1----:R-:W-:-:S07]  /*50d0*/  @!P1 FFMA R7, R10, R13, R7 ;  /* 0x0000000d0a079223 */ /* 0x002fce0000000007 */
.L_x_883:
        /* <DEDUP_REMOVED lines=9> */
[----:B------:R-:W2:Y:S01]  /*5170*/  LDG.E R5, desc[UR6][R4.64] ;  /* 0x0000000604057981 */ /* 0x000ea2000c1e1900 */
[----:B------:R-:W-:Y:S02]  /*5180*/  HFMA2 R11, -RZ, RZ, 3.7421875, 0 ;  /* 0x437c0000ff0b7431 */ /* 0x000fe400000001ff */
[----:B------:R-:W-:Y:S02]  /*5190*/  IMAD.MOV.U32 R9, RZ, RZ, 0x3bbb989d ;  /* 0x3bbb989dff097424 */ /* 0x000fe400078e00ff */
[----:B--2---:R-:W-:-:S04]  /*51a0*/  FADD R0, R5, -R6 ;  /* 0x8000000605007221 */ /* 0x004fc80000000000 */
[----:B------:R-:W-:-:S04]  /*51b0*/  FFMA.SAT R8, R0, R9, 0.5 ;  /* 0x3f00000000087423 */ /* 0x000fc80000002009 */
[----:B------:R-:W-:-:S04]  /*51c0*/  FFMA.RM R8, R8, R11, 12582913 ;  /* 0x4b40000108087423 */ /* 0x000fc8000000400b */
[C---:B------:R-:W-:Y:S01]  /*51d0*/  FADD R9, R8.reuse, -12583039 ;  /* 0xcb40007f08097421 */ /* 0x040fe20000000000 */
[----:B------:R-:W-:-:S03]  /*51e0*/  IMAD.SHL.U32 R8, R8, 0x800000, RZ ;  /* 0x0080000008087824 */ /* 0x000fc600078e00ff */
[----:B------:R-:W-:-:S04]  /*51f0*/  FFMA R9, R0, 1.4426950216293334961, -R9 ;  /* 0x3fb8aa3b00097823 */ /* 0x000fc80000000809 */
[----:B------:R-:W-:-:S06]  /*5200*/  FFMA R9, R0, 1.925963033500011079e-08, R9 ;  /* 0x32a5706000097823 */ /* 0x000fcc0000000009 */
[----:B------:R-:W0:Y:S02]  /*5210*/  MUFU.EX2 R9, R9 ;  /* 0x0000000900097308 */ /* 0x000e240000000800 */
[----:B0-----:R-:W-:-:S07]  /*5220*/  FFMA R7, R8, R9, R7 ;  /* 0x0000000908077223 */ /* 0x001fce0000000007 */
.L_x_884:
[----:B------:R-:W-:Y:S05]  /*5230*/  BSYNC.RECONVERGENT B0 ;  /* 0x0000000000007941 */ /* 0x000fea0003800200 */
.L_x_879:
[----:B------:R-:W-:Y:S01]  /*5240*/  MOV R9, R7 ;  /* 0x0000000700097202 */ /* 0x000fe20000000f00 */
[----:B------:R-:W-:Y:S01]  /*5250*/  IMAD.MOV.U32 R8, RZ, RZ, 0x3e055027 ;  /* 0x3e055027ff087424 */ /* 0x000fe200078e00ff */
[----:B------:R-:W0:Y:S02]  /*5260*/  LDCU.64 UR4, c[0x0][0x388] ;  /* 0x00007100ff0477ac */ /* 0x000e240008000a00 */
[----:B------:R-:W-:-:S13]  /*5270*/  FSETP.GEU.AND P0, PT, R9, 1.175494350822287508e-38, PT ;  /* 0x008000000900780b */ /* 0x000fda0003f0e000 */
[----:B------:R-:W-:-:S04]  /*5280*/  @!P0 FMUL R9, R9, 8388608 ;  /* 0x4b00000009098820 */ /* 0x000fc80000400000 */
[----:B------:R-:W-:-:S05]  /*5290*/  VIADD R0, R9, 0xc0d55555 ;  /* 0xc0d5555509007836 */ /* 0x000fca0000000000 */
[----:B-----5:R-:W-:-:S04]  /*52a0*/  LOP3.LUT R4, R0, 0xff800000, RZ, 0xc0, !PT ;  /* 0xff80000000047812 */ /* 0x020fc800078ec0ff */
[-C--:B------:R-:W-:Y:S02]  /*52b0*/  IADD3 R0, PT, PT, R9, -R4.reuse, RZ ;  /* 0x8000000409007210 */ /* 0x080fe40007ffe0ff */
[----:B------:R-:W-:Y:S02]  /*52c0*/  I2FP.F32.S32 R5, R4 ;  /* 0x0000000400057245 */ /* 0x000fe40000201400 */
[----:B------:R-:W-:Y:S01]  /*52d0*/  MOV R4, 0x7f800000 ;  /* 0x7f80000000047802 */ /* 0x000fe20000000f00 */
[----:B------:R-:W-:-:S04]  /*52e0*/  FADD R7, R0, -1 ;  /* 0xbf80000000077421 */ /* 0x000fc80000000000 */
[----:B------:R-:W-:-:S04]  /*52f0*/  FFMA R0, R7, -R8, 0.14084610342979431152 ;  /* 0x3e1039f607007423 */ /* 0x000fc80000000808 */
[----:B------:R-:W-:-:S04]  /*5300*/  FFMA R0, R7, R0, -0.12148627638816833496 ;  /* 0xbdf8cdcc07007423 */ /* 0x000fc80000000000 */
[----:B------:R-:W-:-:S04]  /*5310*/  FFMA R0, R7, R0, 0.13980610668659210205 ;  /* 0x3e0f295507007423 */ /* 0x000fc80000000000 */
[----:B------:R-:W-:-:S04]  /*5320*/  FFMA R0, R7, R0, -0.16684235632419586182 ;  /* 0xbe2ad8b907007423 */ /* 0x000fc80000000000 */
[----:B------:R-:W-:-:S04]  /*5330*/  FFMA R0, R7, R0, 0.20012299716472625732 ;  /* 0x3e4ced0b07007423 */ /* 0x000fc80000000000 */
[----:B------:R-:W-:-:S04]  /*5340*/  FFMA R0, R7, R0, -0.24999669194221496582 ;  /* 0xbe7fff2207007423 */ /* 0x000fc80000000000 */
[----:B------:R-:W-:-:S04]  /*5350*/  FFMA R0, R7, R0, 0.33333182334899902344 ;  /* 0x3eaaaa7807007423 */ /* 0x000fc80000000000 */
[----:B------:R-:W-:Y:S01]  /*5360*/  FFMA R8, R7, R0, -0.5 ;  /* 0xbf00000007087423 */ /* 0x000fe20000000000 */
[----:B------:R-:W-:Y:S02]  /*5370*/  FSEL R0, RZ, -23, P0 ;  /* 0xc1b80000ff007808 */ /* 0x000fe40000000000 */
[----:B------:R-:W-:Y:S01]  /*5380*/  ISETP.GT.U32.AND P0, PT, R9, 0x7f7fffff, PT ;  /* 0x7f7fffff0900780c */ /* 0x000fe20003f04070 */
[----:B------:R-:W-:Y:S02]  /*5390*/  FMUL R8, R7, R8 ;  /* 0x0000000807087220 */ /* 0x000fe40000400000 */
[----:B------:R-:W-:Y:S02]  /*53a0*/  FFMA R0, R5, 1.1920928955078125e-07, R0 ;  /* 0x3400000005007823 */ /* 0x000fe40000000000 */
[----:B------:R-:W-:-:S04]  /*53b0*/  FFMA R7, R7, R8, R7 ;  /* 0x0000000807077223 */ /* 0x000fc80000000007 */
[----:B------:R-:W-:-:S04]  /*53c0*/  FFMA R0, R0, 0.69314718246459960938, R7 ;  /* 0x3f31721800007823 */ /* 0x000fc80000000007 */
[C---:B------:R-:W-:Y:S01]  /*53d0*/  @P0 FFMA R0, R9.reuse, R4, +INF ;  /* 0x7f80000009000423 */ /* 0x040fe20000000004 */
[----:B------:R-:W-:Y:S02]  /*53e0*/  FSETP.NEU.AND P0, PT, R9, RZ, PT ;  /* 0x000000ff0900720b */ /* 0x000fe40003f0d000 */
[----:B0-----:R-:W-:Y:S02]  /*53f0*/  LEA R4, P1, R2, UR4, 0x2 ;  /* 0x0000000402047c11 */ /* 0x001fe4000f8210ff */
[----:B------:R-:W-:Y:S02]  /*5400*/  FSEL R7, R0, -INF , P0 ;  /* 0xff80000000077808 */ /* 0x000fe40000000000 */
[----:B------:R-:W-:-:S03]  /*5410*/  LEA.HI.X R5, R2, UR5, R3, 0x2, P1 ;  /* 0x0000000502057c11 */ /* 0x000fc600088f1403 */
[----:B------:R-:W-:-:S05]  /*5420*/  FADD R7, R7, R6 ;  /* 0x0000000607077221 */ /* 0x000fca0000000000 */
[----:B------:R-:W-:Y:S01]  /*5430*/  STG.E desc[UR6][R4.64], R7 ;  /* 0x0000000704007986 */ /* 0x000fe2000c101906 */
[----:B------:R-:W-:Y:S05]  /*5440*/  EXIT ;  /* 0x000000000000794d */ /* 0x000fea0003800000 */
.L_x_885:
        /* <DEDUP_REMOVED lines=11> */
.L_x_1154:


//--------------------- .text.max_along_axis_kernel --------------------------
	.section	.text.max_along_axis_kernel,"ax",@progbits
	.align	128
        .global         max_along_axis_kernel
        .type           max_along_axis_kernel,@function
        .size           max_along_axis_kernel,(.L_x_1155 - max_along_axis_kernel)
        .other          max_along_axis_kernel,@"STO_CUDA_ENTRY STV_DEFAULT"
max_along_axis_kernel:
.text.max_along_axis_kernel:
[----:B------:R-:W-:Y:S01]  /*0000*/  LDC R1, c[0x0][0x37c] ;  /* 0x0000df00ff017b82 */ /* 0x000fe20000000800 */
[----:B------:R-:W0:Y:S07]  /*0010*/  S2R R3, SR_TID.X ;  /* 0x0000000000037919 */ /* 0x000e2e0000002100 */
[----:B------:R-:W0:Y:S01]  /*0020*/  S2UR UR6, SR_CTAID.X ;  /* 0x00000000000679c3 */ /* 0x000e220000002500 */
[----:B------:R-:W1:Y:S01]  /*0030*/  LDCU.64 UR4, c[0x0][0x3b0] ;  /* 0x00007600ff0477ac */ /* 0x000e620008000a00 */
[----:B------:R-:W2:Y:S06]  /*0040*/  LDCU UR7, c[0x0][0x3bc] ;  /* 0x00007780ff0777ac */ /* 0x000eac0008000800 */
[----:B------:R-:W0:Y:S01]  /*0050*/  LDC R0, c[0x0][0x360] ;  /* 0x0000d800ff007b82 */ /* 0x000e220000000800 */
[----:B-1----:R-:W-:-:S04]  /*0060*/  UISETP.LT.AND UP0, UPT, UR4, UR5, UPT ;  /* 0x000000050400728c */ /* 0x002fc8000bf01270 */
[----:B------:R-:W-:-:S06]  /*0070*/  USEL UR4, UR4, UR5, !UP0 ;  /* 0x0000000504047287 */ /* 0x000fcc000c000000 */
[----:B------:R-:W-:Y:S02]  /*0080*/  IMAD.U32 R2, RZ, RZ, UR4 ;  /* 0x00000004ff027e24 */ /* 0x000fe4000f8e00ff */
[----:B0-----:R-:W-:-:S05]  /*0090*/  IMAD R0, R0, UR6, R3 ;  /* 0x0000000600007c24 */ /* 0x001fca000f8e0203 */
[----:B--2---:R-:W-:-:S04]  /*00a0*/  ISETP.GE.AND P0, PT, R0, UR7, PT ;  /* 0x0000000700007c0c */ /* 0x004fc8000bf06270 */
[----:B------:R-:W-:-:S13]  /*00b0*/  ISETP.GT.OR P0, PT, R2, 0x8, P0 ;  /* 0x000000080200780c */ /* 0x000fda0000704670 */
[----:B------:R-:W-:Y:S05]  /*00c0*/  @P0 EXIT ;  /* 0x000000000000094d */ /* 0x000fea0003800000 */
[----:B------:R-:W-:Y:S01]  /*00d0*/  UISETP.NE.AND UP0, UPT, UR5, URZ, UPT ;  /* 0x000000ff0500728c */ /* 0x000fe2000bf05270 */
[----:B------:R-:W0:Y:S08]  /*00e0*/  LDCU.64 UR12, c[0x0][0x358] ;  /* 0x00006b00ff0c77ac */ /* 0x000e300008000a00 */
[----:B------:R-:W-:Y:S05]  /*00f0*/  BRA.U UP0, `(.L_x_886) ;  /* 0x0000001100307547 */ /* 0x000fea000b800000 */
[----:B------:R-:W-:-:S13]  /*0100*/  ISETP.NE.AND P0, PT, R0, RZ, PT ;  /* 0x000000ff0000720c */ /* 0x000fda0003f05270 */
[----:B0-----:R-:W-:Y:S05]  /*0110*/  @P0 EXIT ;  /* 0x000000000000094d */ /* 0x001fea0003800000 */
[----:B------:R-:W0:Y:S08]  /*0120*/  LDC R3, c[0x0][0x3b8] ;  /* 0x0000ee00ff037b82 */ /* 0x000e300000000800 */
[----:B------:R-:W0:Y:S08]  /*0130*/  LDC.64 R4, c[0x0][0x390] ;  /* 0x0000e400ff047b82 */ /* 0x000e300000000a00 */
[----:B------:R-:W1:Y:S01]  /*0140*/  LDC.64 R8, c[0x0][0x398] ;  /* 0x0000e600ff087b82 */ /* 0x000e620000000a00 */
[----:B0-----:R-:W-:-:S05]  /*0150*/  IMAD.WIDE R4, R3, 0x4, R4 ;  /* 0x0000000403047825 */ /* 0x001fca00078e0204 */
[----:B------:R-:W2:Y:S01]  /*0160*/  LDG.E R0, desc[UR12][R4.64] ;  /* 0x0000000c04007981 */ /* 0x000ea2000c1e1900 */
[----:B------:R-:W-:Y:S02]  /*0170*/  IMAD.MOV.U32 R2, RZ, RZ, -0x800000 ;  /* 0xff800000ff027424 */ /* 0x000fe400078e00ff */
[----:B-1----:R-:W-:Y:S01]  /*0180*/  IMAD.WIDE R8, R3, 0x4, R8 ;  /* 0x0000000403087825 */ /* 0x002fe200078e0208 */
[----:B--2---:R-:W-:-:S13]  /*0190*/  ISETP.GE.AND P0, PT, R0, 0x1, PT ;  /* 0x000000010000780c */ /* 0x004fda0003f06270 */
[----:B------:R-:W-:Y:S05]  /*01a0*/  @!P0 BRA `(.L_x_887) ;  /* 0x0000000c00f88947 */ /* 0x000fea0003800000 */
[----:B------:R0:W5:Y:S01]  /*01b0*/  LDG.E R3, desc[UR12][R8.64] ;  /* 0x0000000c08037981 */ /* 0x000162000c1e1900 */
[C---:B------:R-:W-:Y:S01]  /*01c0*/  ISETP.GE.U32.AND P0, PT, R0.reuse, 0x10, PT ;  /* 0x000000100000780c */ /* 0x040fe20003f06070 */
[----:B------:R-:W-:Y:S01]  /*01d0*/  IMAD.MOV.U32 R2, RZ, RZ, -0x800000 ;  /* 0xff800000ff027424 */ /* 0x000fe200078e00ff */
[----:B------:R-:W-:Y:S01]  /*01e0*/  LOP3.LUT R4, R0, 0xf, RZ, 0xc0, !PT ;  /* 0x0000000f00047812 */ /* 0x000fe200078ec0ff */
[----:B------:R-:W-:-:S03]  /*01f0*/  IMAD.MOV.U32 R6, RZ, RZ, RZ ;  /* 0x000000ffff067224 */ /* 0x000fc600078e00ff */
[----:B------:R-:W-:-:S07]  /*0200*/  ISETP.NE.AND P3, PT, R4, RZ, PT ;  /* 0x000000ff0400720c */ /* 0x000fce0003f65270 */
[----:B0-----:R-:W-:Y:S06]  /*0210*/  @!P0 BRA `(.L_x_888) ;  /* 0x00000008001c8947 */ /* 0x001fec0003800000 */
[----:B------:R-:W-:Y:S01]  /*0220*/  LOP3.LUT R6, R0, 0x7ffffff0, RZ, 0xc0, !PT ;  /* 0x7ffffff000067812 */ /* 0x000fe200078ec0ff */
[C---:B-----5:R-:W-:Y:S02]  /*0230*/  IMAD.SHL.U32 R40, R3.reuse, 0x2, RZ ;  /* 0x0000000203287824 */ /* 0x060fe400078e00ff */
[C---:B------:R-:W-:Y:S02]  /*0240*/  IMAD R8, R3.reuse, 0x3, RZ ;  /* 0x0000000303087824 */ /* 0x040fe400078e02ff */
[C---:B------:R-:W-:Y:S02]  /*0250*/  IMAD.SHL.U32 R10, R3.reuse, 0x4, RZ ;  /* 0x00000004030a7824 */ /* 0x040fe400078e00ff */
[C---:B------:R-:W-:Y:S02]  /*0260*/  IMAD R12, R3.reuse, 0x5, RZ ;  /* 0x00000005030c7824 */ /* 0x040fe400078e02ff */
[C---:B------:R-:W-:Y:S02]  /*0270*/  IMAD R14, R3.reuse, 0x6, RZ ;  /* 0x00000006030e7824 */ /* 0x040fe400078e02ff */
[----:B------:R-:W-:-:S02]  /*0280*/  IMAD R16, R3, 0x7, RZ ;  /* 0x0000000703107824 */ /* 0x000fc400078e02ff */
[C---:B------:R-:W-:Y:S02]  /*0290*/  IMAD.SHL.U32 R18, R3.reuse, 0x8, RZ ;  /* 0x0000000803127824 */ /* 0x040fe400078e00ff */
[C---:B------:R-:W-:Y:S02]  /*02a0*/  IMAD R20, R3.reuse, 0x9, RZ ;  /* 0x0000000903147824 */ /* 0x040fe400078e02ff */
[C---:B------:R-:W-:Y:S02]  /*02b0*/  IMAD R22, R3.reuse, 0xa, RZ ;  /* 0x0000000a03167824 */ /* 0x040fe400078e02ff */
[C---:B------:R-:W-:Y:S02]  /*02c0*/  IMAD R24, R3.reuse, 0xb, RZ ;  /* 0x0000000b03187824 */ /* 0x040fe400078e02ff */
[C---:B------:R-:W-:Y:S02]  /*02d0*/  IMAD R26, R3.reuse, 0xc, RZ ;  /* 0x0000000c031a7824 */ /* 0x040fe400078e02ff */
[----:B------:R-:W-:-:S02]  /*02e0*/  IMAD R28, R3, 0xd, RZ ;  /* 0x0000000d031c7824 */ /* 0x000fc400078e02ff */
[C---:B------:R-:W-:Y:S02]  /*02f0*/  IMAD R30, R3.reuse, 0xe, RZ ;  /* 0x0000000e031e7824 */ /* 0x040fe400078e02ff */
[----:B------:R-:W-:Y:S02]  /*0300*/  IMAD R32, R3, 0xf, RZ ;  /* 0x0000000f03207824 */ /* 0x000fe400078e02ff */
[----:B------:R-:W-:Y:S02]  /*0310*/  IMAD.MOV.U32 R2, RZ, RZ, -0x800000 ;  /* 0xff800000ff027424 */ /* 0x000fe400078e00ff */
[----:B------:R-:W-:Y:S02]  /*0320*/  IMAD.MOV.U32 R34, RZ, RZ, RZ ;  /* 0x000000ffff227224 */ /* 0x000fe400078e00ff */
[----:B------:R-:W-:Y:S02]  /*0330*/  IMAD.MOV.U32 R42, RZ, RZ, R3 ;  /* 0x000000ffff2a7224 */ /* 0x000fe400078e0003 */
[----:B------:R-:W-:-:S07]  /*0340*/  IMAD.MOV R5, RZ, RZ, -R6 ;  /* 0x000000ffff057224 */ /* 0x000fce00078e0a06 */
.L_x_889:
[----:B------:R-:W0:Y:S02]  /*0350*/  LDC R7, c[0x0][0x3c0] ;  /* 0x0000f000ff077b82 */ /* 0x000e240000000800 */
[----:B0-----:R-:W-:-:S04]  /*0360*/  ISETP.GE.AND P0, PT, R34, R7, PT ;  /* 0x000000072200720c */ /* 0x001fc80003f06270 */
[----:B------:R-:W-:-:S13]  /*0370*/  ISETP.LT.OR P1, PT, R34, RZ, P0 ;  /* 0x000000ff2200720c */ /* 0x000fda0000721670 */
[----:B------:R-:W0:Y:S01]  /*0380*/  @!P1 LDC.64 R36, c[0x0][0x380] ;  /* 0x0000e000ff249b82 */ /* 0x000e220000000a00 */
[----:B------:R-:W-:-:S04]  /*0390*/  ISETP.GE.AND P0, PT, R42, R7, PT ;  /* 0x000000072a00720c */ /* 0x000fc80003f06270 */
[----:B------:R-:W-:Y:S01]  /*03a0*/  ISETP.LT.OR P2, PT, R42, RZ, P0 ;  /* 0x000000ff2a00720c */ /* 0x000fe20000741670 */
[----:B0-----:R-:W-:-:S12]  /*03b0*/  @!P1 IMAD.WIDE.U32 R38, R34, 0x4, R36 ;  /* 0x0000000422269825 */ /* 0x001fd800078e0024 */
[----:B------:R-:W0:Y:S01]  /*03c0*/  @!P2 LDC.64 R36, c[0x0][0x380] ;  /* 0x0000e000ff24ab82 */ /* 0x000e220000000a00 */
[----:B------:R0:W2:Y:S01]  /*03d0*/  @!P1 LDG.E R9, desc[UR12][R38.64] ;  /* 0x0000000c26099981 */ /* 0x0000a2000c1e1900 */
[----:B------:R-:W-:-:S04]  /*03e0*/  ISETP.GE.AND P0, PT, R40, R7, PT ;  /* 0x000000072800720c */ /* 0x000fc80003f06270 */
[----:B------:R-:W-:Y:S01]  /*03f0*/  ISETP.LT.OR P0, PT, R40, RZ, P0 ;  /* 0x000000ff2800720c */ /* 0x000fe20000701670 */
[----:B0-----:R-:W-:-:S12]  /*0400*/  @!P2 IMAD.WIDE.U32 R38, R42, 0x4, R36 ;  /* 0x000000042a26a825 */ /* 0x001fd800078e0024 */
[----:B------:R-:W0:Y:S01]  /*0410*/  @!P0 LDC.64 R36, c[0x0][0x380] ;  /* 0x0000e000ff248b82 */ /* 0x000e220000000a00 */
[----:B------:R-:W3:Y:S01]  /*0420*/  @!P2 LDG.E R11, desc[UR12][R38.64] ;  /* 0x0000000c260ba981 */ /* 0x000ee2000c1e1900 */
[----:B0-----:R-:W-:-:S06]  /*0430*/  @!P0 IMAD.WIDE.U32 R44, R40, 0x4, R36 ;  /* 0x00000004282c8825 */ /* 0x001fcc00078e0024 */
[----:B------:R-:W4:Y:S01]  /*0440*/  @!P0 LDG.E R45, desc[UR12][R44.64] ;  /* 0x0000000c2c2d8981 */ /* 0x000f22000c1e1900 */
[----:B--2---:R-:W-:Y:S02]  /*0450*/  @!P1 FMNMX R2, R2, R9, !PT ;  /* 0x0000000902029209 */ /* 0x004fe40007800000 */
[----:B------:R-:W-:-:S04]  /*0460*/  ISETP.GE.AND P1, PT, R8, R7, PT ;  /* 0x000000070800720c */ /* 0x000fc80003f26270 */
[----:B------:R-:W-:-:S13]  /*0470*/  ISETP.LT.OR P1, PT, R8, RZ, P1 ;  /* 0x000000ff0800720c */ /* 0x000fda0000f21670 */
[----:B------:R-:W0:Y:S01]  /*0480*/  @!P1 LDC.64 R36, c[0x0][0x380] ;  /* 0x0000e000ff249b82 */ /* 0x000e220000000a00 */
[----:B---3--:R-:W-:Y:S02]  /*0490*/  @!P2 FMNMX R2, R2, R11, !PT ;  /* 0x0000000b0202a209 */ /* 0x008fe40007800000 */
[----:B------:R-:W-:-:S04]  /*04a0*/  ISETP.GE.AND P2, PT, R10, R7, PT ;  /* 0x000000070a00720c */ /* 0x000fc80003f46270 */
[----:B------:R-:W-:Y:S01]  /*04b0*/  ISETP.LT.OR P2, PT, R10, RZ, P2 ;  /* 0x000000ff0a00720c */ /* 0x000fe20001741670 */
[----:B0-----:R-:W-:-:S12]  /*04c0*/  @!P1 IMAD.WIDE.U32 R38, R8, 0x4, R36 ;  /* 0x0000000408269825 */ /* 0x001fd800078e0024 */
[----:B------:R-:W0:Y:S01]  /*04d0*/  @!P2 LDC.64 R36, c[0x0][0x380] ;  /* 0x0000e000ff24ab82 */ /* 0x000e220000000a00 */
[----:B------:R-:W2:Y:S01]  /*04e0*/  @!P1 LDG.E R39, desc[UR12][R38.64] ;  /* 0x0000000c26279981 */ /* 0x000ea2000c1e1900 */
[----:B----4-:R-:W-:Y:S01]  /*04f0*/  @!P0 FMNMX R2, R2, R45, !PT ;  /* 0x0000002d02028209 */ /* 0x010fe20007800000 */
[----:B0-----:R-:W-:-:S06]  /*0500*/  @!P2 IMAD.WIDE.U32 R44, R10, 0x4, R36 ;  /* 0x000000040a2ca825 */ /* 0x001fcc00078e0024 */
[----:B------:R-:W3:Y:S01]  /*0510*/  @!P2 LDG.E R45, desc[UR12][R44.64] ;  /* 0x0000000c2c2da981 */ /* 0x000ee2000c1e1900 */
[----:B------:R-:W-:-:S04]  /*0520*/  ISETP.GE.AND P0, PT, R12, R7, PT ;  /* 0x000000070c00720c */ /* 0x000fc80003f06270 */
[----:B------:R-:W-:-:S13]  /*0530*/  ISETP.LT.OR P0, PT, R12, RZ, P0 ;  /* 0x000000ff0c00720c */ /* 0x000fda0000701670 */
[----:B------:R-:W0:Y:S01]  /*0540*/  @!P0 LDC.64 R36, c[0x0][0x380] ;  /* 0x0000e000ff248b82 */ /* 0x000e220000000a00 */
[----:B--2---:R-:W-:Y:S01]  /*0550*/  @!P1 FMNMX R2, R2, R39, !PT ;  /* 0x0000002702029209 */ /* 0x004fe20007800000 */
[----:B0-----:R-:W-:Y:S01]  /*0560*/  @!P0 IMAD.WIDE.U32 R38, R12, 0x4, R36 ;  /* 0x000000040c268825 */ /* 0x001fe200078e0024 */
[----:B------:R-:W-:-:S04]  /*0570*/  ISETP.GE.AND P1, PT, R14, R7, PT ;  /* 0x000000070e00720c */ /* 0x000fc80003f26270 */
[----:B------:R-:W-:Y:S01]  /*0580*/  ISETP.LT.OR P1, PT, R14, RZ, P1 ;  /* 0x000000ff0e00720c */ /* 0x000fe20000f21670 */
[----:B------:R-:W2:-:S12]  /*0590*/  @!P0 LDG.E R39, desc[UR12][R38.64] ;  /* 0x0000000c26278981 */ /* 0x000e98000c1e1900 */
[----:B------:R-:W0:Y:S01]  /*05a0*/  @!P1 LDC.64 R36, c[0x0][0x380] ;  /* 0x0000e000ff249b82 */ /* 0x000e220000000a00 */
[----:B---3--:R-:W-:Y:S01]  /*05b0*/  @!P2 FMNMX R2, R2, R45, !PT ;  /* 0x0000002d0202a209 */ /* 0x008fe20007800000 */
        /* <DEDUP_REMOVED lines=29> */
[----:B--2---:R-:W-:Y:S02]  /*0790*/  @!P1 FMNMX R2, R2, R39, !PT ;  /* 0x0000002702029209 */ /* 0x004fe40007800000 */
[----:B------:R-:W-:-:S04]  /*07a0*/  ISETP.GE.AND P1, PT, R26, R7, PT ;  /* 0x000000071a00720c */ /* 0x000fc80003f26270 */
[----:B------:R-:W-:Y:S01]  /*07b0*/  ISETP.LT.OR P1, PT, R26, RZ, P1 ;  /* 0x000000ff1a00720c */ /* 0x000fe20000f21670 */
[----:B0-----:R-:W-:-:S06]  /*07c0*/  @!P0 IMAD.WIDE.U32 R38, R24, 0x4, R36 ;  /* 0x0000000418268825 */ /* 0x001fcc00078e0024 */
[----:B------:R-:W2:Y:S06]  /*07d0*/  @!P0 LDG.E R39, desc[UR12][R38.64] ;  /* 0x0000000c26278981 */ /* 0x000eac000c1e1900 */
[----:B------:R-:W0:Y:S01]  /*07e0*/  @!P1 LDC.64 R36, c[0x0][0x380] ;  /* 0x0000e000ff249b82 */ /* 0x000e220000000a00 */
[----:B---3--:R-:W-:Y:S01]  /*07f0*/  @!P2 FMNMX R2, R2, R45, !PT ;  /* 0x0000002d0202a209 */ /* 0x008fe20007800000 */
[----:B0-----:R-:W-:-:S06]  /*0800*/  @!P1 IMAD.WIDE.U32 R44, R26, 0x4, R36 ;  /* 0x000000041a2c9825 */ /* 0x001fcc00078e0024 */
[----:B------:R-:W3:Y:S01]  /*0810*/  @!P1 LDG.E R45, desc[UR12][R44.64] ;  /* 0x0000000c2c2d9981 */ /* 0x000ee2000c1e1900 */
[-C--:B------:R-:W-:Y:S02]  /*0820*/  ISETP.GE.AND P2, PT, R28, R7.reuse, PT ;  /* 0x000000071c00720c */ /* 0x080fe40003f46270 */
[----:B------:R-:W-:Y:S02]  /*0830*/  ISETP.GE.AND P4, PT, R30, R7, PT ;  /* 0x000000071e00720c */ /* 0x000fe40003f86270 */
[----:B------:R-:W-:Y:S02]  /*0840*/  ISETP.LT.OR P2, PT, R28, RZ, P2 ;  /* 0x000000ff1c00720c */ /* 0x000fe40001741670 */
[----:B------:R-:W-:-:S11]  /*0850*/  ISETP.LT.OR P4, PT, R30, RZ, P4 ;  /* 0x000000ff1e00720c */ /* 0x000fd60002781670 */
[----:B------:R-:W0:Y:S02]  /*0860*/  @!P2 LDC.64 R36, c[0x0][0x380] ;  /* 0x0000e000ff24ab82 */ /* 0x000e240000000a00 */
[----:B0-----:R-:W-:-:S06]  /*0870*/  @!P2 IMAD.WIDE.U32 R36, R28, 0x4, R36 ;  /* 0x000000041c24a825 */ /* 0x001fcc00078e0024 */
[----:B------:R-:W4:Y:S01]  /*0880*/  @!P2 LDG.E R37, desc[UR12][R36.64] ;  /* 0x0000000c2425a981 */ /* 0x000f22000c1e1900 */
[----:B--2---:R-:W-:Y:S02]  /*0890*/  @!P0 FMNMX R2, R2, R39, !PT ;  /* 0x0000002702028209 */ /* 0x004fe40007800000 */
[C---:B------:R-:W-:Y:S01]  /*08a0*/  ISETP.GE.AND P0, PT, R32.reuse, R7, PT ;  /* 0x000000072000720c */ /* 0x040fe20003f06270 */
[----:B------:R-:W0:Y:S03]  /*08b0*/  @!P4 LDC.64 R38, c[0x0][0x380] ;  /* 0x0000e000ff26cb82 */ /* 0x000e260000000a00 */
[----:B------:R-:W-:Y:S02]  /*08c0*/  ISETP.LT.OR P0, PT, R32, RZ, P0 ;  /* 0x000000ff2000720c */ /* 0x000fe40000701670 */
[----:B---3--:R-:W-:-:S11]  /*08d0*/  @!P1 FMNMX R2, R2, R45, !PT ;  /* 0x0000002d02029209 */ /* 0x008fd60007800000 */
[----:B------:R-:W1:Y:S01]  /*08e0*/  @!P0 LDC.64 R44, c[0x0][0x380] ;  /* 0x0000e000ff2c8b82 */ /* 0x000e620000000a00 */
[----:B0-----:R-:W-:-:S06]  /*08f0*/  @!P4 IMAD.WIDE.U32 R38, R30, 0x4, R38 ;  /* 0x000000041e26c825 */ /* 0x001fcc00078e0026 */
[----:B------:R-:W2:Y:S01]  /*0900*/  @!P4 LDG.E R39, desc[UR12][R38.64] ;  /* 0x0000000c2627c981 */ /* 0x000ea2000c1e1900 */
[----:B-1----:R-:W-:-:S06]  /*0910*/  @!P0 IMAD.WIDE.U32 R44, R32, 0x4, R44 ;  /* 0x00000004202c8825 */ /* 0x002fcc00078e002c */
[----:B------:R-:W3:Y:S01]  /*0920*/  @!P0 LDG.E R45, desc[UR12][R44.64] ;  /* 0x0000000c2c2d8981 */ /* 0x000ee2000c1e1900 */
[----:B------:R-:W-:-:S05]  /*0930*/  VIADD R5, R5, 0x10 ;  /* 0x0000001005057836 */ /* 0x000fca0000000000 */
[----:B------:R-:W-:Y:S01]  /*0940*/  ISETP.NE.AND P1, PT, R5, RZ, PT ;  /* 0x000000ff0500720c */ /* 0x000fe20003f25270 */
[C---:B------:R-:W-:Y:S01]  /*0950*/  IMAD R34, R3.reuse, 0x10, R34 ;  /* 0x0000001003227824 */ /* 0x040fe200078e0222 */
[C---:B------:R-:W-:Y:S02]  /*0960*/  LEA R28, R3.reuse, R28, 0x4 ;  /* 0x0000001c031c7211 */ /* 0x040fe400078e20ff */
[----:B----4-:R-:W-:Y:S01]  /*0970*/  @!P2 FMNMX R2, R2, R37, !PT ;  /* 0x000000250202a209 */ /* 0x010fe20007800000 */
[C---:B------:R-:W-:Y:S02]  /*0980*/  IMAD R42, R3.reuse, 0x10, R42 ;  /* 0x00000010032a7824 */ /* 0x040fe400078e022a */
[C---:B------:R-:W-:Y:S02]  /*0990*/  IMAD R40, R3.reuse, 0x10, R40 ;  /* 0x0000001003287824 */ /* 0x040fe400078e0228 */
[C---:B------:R-:W-:Y:S02]  /*09a0*/  IMAD R8, R3.reuse, 0x10, R8 ;  /* 0x0000001003087824 */ /* 0x040fe400078e0208 */
[----:B------:R-:W-:-:S02]  /*09b0*/  IMAD R10, R3, 0x10, R10 ;  /* 0x00000010030a7824 */ /* 0x000fc400078e020a */
[C---:B------:R-:W-:Y:S02]  /*09c0*/  IMAD R12, R3.reuse, 0x10, R12 ;  /* 0x00000010030c7824 */ /* 0x040fe400078e020c */
[C---:B------:R-:W-:Y:S02]  /*09d0*/  IMAD R14, R3.reuse, 0x10, R14 ;  /* 0x00000010030e7824 */ /* 0x040fe400078e020e */
[C---:B------:R-:W-:Y:S02]  /*09e0*/  IMAD R16, R3.reuse, 0x10, R16 ;  /* 0x0000001003107824 */ /* 0x040fe400078e0210 */
[C---:B------:R-:W-:Y:S02]  /*09f0*/  IMAD R18, R3.reuse, 0x10, R18 ;  /* 0x0000001003127824 */ /* 0x040fe400078e0212 */
[C---:B------:R-:W-:Y:S02]  /*0a00*/  IMAD R20, R3.reuse, 0x10, R20 ;  /* 0x0000001003147824 */ /* 0x040fe400078e0214 */
[----:B------:R-:W-:-:S02]  /*0a10*/  IMAD R22, R3, 0x10, R22 ;  /* 0x0000001003167824 */ /* 0x000fc400078e0216 */
[C---:B------:R-:W-:Y:S02]  /*0a20*/  IMAD R24, R3.reuse, 0x10, R24 ;  /* 0x0000001003187824 */ /* 0x040fe400078e0218 */
[C---:B------:R-:W-:Y:S02]  /*0a30*/  IMAD R26, R3.reuse, 0x10, R26 ;  /* 0x00000010031a7824 */ /* 0x040fe400078e021a */
[C---:B------:R-:W-:Y:S02]  /*0a40*/  IMAD R30, R3.reuse, 0x10, R30 ;  /* 0x00000010031e7824 */ /* 0x040fe400078e021e */
[----:B------:R-:W-:Y:S01]  /*0a50*/  IMAD R32, R3, 0x10, R32 ;  /* 0x0000001003207824 */ /* 0x000fe200078e0220 */
[----:B--2---:R-:W-:-:S04]  /*0a60*/  @!P4 FMNMX R2, R2, R39, !PT ;  /* 0x000000270202c209 */ /* 0x004fc80007800000 */
[----:B---3--:R-:W-:Y:S01]  /*0a70*/  @!P0 FMNMX R2, R2, R45, !PT ;  /* 0x0000002d02028209 */ /* 0x008fe20007800000 */
[----:B------:R-:W-:Y:S06]  /*0a80*/  @P1 BRA `(.L_x_889) ;  /* 0xfffffff800301947 */ /* 0x000fec000383ffff */
.L_x_888:
[----:B------:R-:W-:Y:S05]  /*0a90*/  @!P3 BRA `(.L_x_887) ;  /* 0x0000000400bcb947 */ /* 0x000fea0003800000 */
[----:B------:R-:W-:Y:S02]  /*0aa0*/  ISETP.GE.U32.AND P0, PT, R4, 0x8, PT ;  /* 0x000000080400780c */ /* 0x000fe40003f06070 */
[----:B------:R-:W-:-:S04]  /*0ab0*/  LOP3.LUT R7, R0, 0x7, RZ, 0xc0, !PT ;  /* 0x0000000700077812 */ /* 0x000fc800078ec0ff */
[----:B------:R-:W-:-:S07]  /*0ac0*/  ISETP.NE.AND P6, PT, R7, RZ, PT ;  /* 0x000000ff0700720c */ /* 0x000fce0003fc5270 */
[----:B------:R-:W-:Y:S06]  /*0ad0*/  @!P0 BRA `(.L_x_890) ;  /* 0x0000000000e88947 */ /* 0x000fec0003800000 */
[----:B------:R-:W0:Y:S01]  /*0ae0*/  LDC R12, c[0x0][0x3c0] ;  /* 0x0000f000ff0c7b82 */ /* 0x000e220000000800 */
[----:B-----5:R-:W-:-:S04]  /*0af0*/  IMAD R10, R3, R6, RZ ;  /* 0x00000006030a7224 */ /* 0x020fc800078e02ff */
[----:B------:R-:W-:Y:S01]  /*0b00*/  IMAD.IADD R11, R3, 0x1, R10 ;  /* 0x00000001030b7824 */ /* 0x000fe200078e020a */
[----:B0-----:R-:W-:-:S04]  /*0b10*/  ISETP.GE.AND P1, PT, R10, R12, PT ;  /* 0x0000000c0a00720c */ /* 0x001fc80003f26270 */
[C---:B------:R-:W-:Y:S02]  /*0b20*/  ISETP.GE.AND P5, PT, R11.reuse, R12, PT ;  /* 0x0000000c0b00720c */ /* 0x040fe40003fa6270 */
        /* <DEDUP_REMOVED lines=8> */
[----:B------:R-:W-:-:S04]  /*0bb0*/  IMAD.IADD R18, R3, 0x1, R11 ;  /* 0x0000000103127824 */ /* 0x000fc800078e020b */
[----:B------:R-:W-:Y:S01]  /*0bc0*/  IMAD.IADD R19, R3, 0x1, R18 ;  /* 0x0000000103137824 */ /* 0x000fe200078e0212 */
[----:B------:R-:W-:-:S03]  /*0bd0*/  ISETP.GE.AND P0, PT, R18, R12, PT ;  /* 0x0000000c1200720c */ /* 0x000fc60003f06270 */
[----:B------:R-:W-:Y:S01]  /*0be0*/  IMAD.IADD R20, R3, 0x1, R19 ;  /* 0x0000000103147824 */ /* 0x000fe200078e0213 */
[-C--:B------:R-:W-:Y:S02]  /*0bf0*/  ISETP.GE.AND P3, PT, R19, R12.reuse, PT ;  /* 0x0000000c1300720c */ /* 0x080fe40003f66270 */
[----:B------:R-:W-:Y:S01]  /*0c00*/  ISETP.LT.OR P0, PT, R18, RZ, P0 ;  /* 0x000000ff1200720c */ /* 0x000fe20000701670 */
[----:B------:R-:W-:Y:S01]  /*0c10*/  IMAD.IADD R21, R3, 0x1, R20 ;  /* 0x0000000103157824 */ /* 0x000fe200078e0214 */
[----:B------:R-:W-:Y:S02]  /*0c20*/  ISETP.LT.OR P3, PT, R19, RZ, P3 ;  /* 0x000000ff1300720c */ /* 0x000fe40001f61670 */
[CC--:B------:R-:W-:Y:S01]  /*0c30*/  ISETP.GE.AND P2, PT, R20.reuse, R12.reuse, PT ;  /* 0x0000000c1400720c */ /* 0x0c0fe20003f46270 */
[----:B------:R-:W-:Y:S01]  /*0c40*/  IMAD.IADD R22, R3, 0x1, R21 ;  /* 0x0000000103167824 */ /* 0x000fe200078e0215 */
[----:B------:R-:W-:Y:S02]  /*0c50*/  ISETP.GE.AND P4, PT, R21, R12, PT ;  /* 0x0000000c1500720c */ /* 0x000fe40003f86270 */
[----:B------:R-:W-:Y:S01]  /*0c60*/  ISETP.LT.OR P2, PT, R20, RZ, P2 ;  /* 0x000000ff1400720c */ /* 0x000fe20001741670 */
[----:B------:R-:W-:-:S04]  /*0c70*/  IMAD.IADD R23, R3, 0x1, R22 ;  /* 0x0000000103177824 */ /* 0x000fc800078e0216 */
[----:B------:R-:W0:Y:S08]  /*0c80*/  @!P0 LDC.64 R10, c[0x0][0x380] ;  /* 0x0000e000ff0a8b82 */ /* 0x000e300000000a00 */
[----:B------:R-:W1:Y:S01]  /*0c90*/  @!P2 LDC.64 R14, c[0x0][0x380] ;  /* 0x0000e000ff0eab82 */ /* 0x000e620000000a00 */
[----:B0-----:R-:W-:-:S06]  /*0ca0*/  @!P0 IMAD.WIDE.U32 R10, R18, 0x4, R10 ;  /* 0x00000004120a8825 */ /* 0x001fcc00078e000a */
[----:B------:R-:W4:Y:S01]  /*0cb0*/  @!P0 LDG.E R11, desc[UR12][R10.64] ;  /* 0x0000000c0a0b8981 */ /* 0x000f22000c1e1900 */
[----:B-1----:R-:W-:-:S06]  /*0cc0*/  @!P2 IMAD.WIDE.U32 R14, R20, 0x4, R14 ;  /* 0x00000004140ea825 */ /* 0x002fcc00078e000e */
[----:B------:R-:W4:Y:S01]  /*0cd0*/  @!P2 LDG.E R15, desc[UR12][R14.64] ;  /* 0x0000000c0e0fa981 */ /* 0x000f22000c1e1900 */
[----:B--2---:R-:W-:Y:S02]  /*0ce0*/  @!P1 FMNMX R2, R2, R5, !PT ;  /* 0x0000000502029209 */ /* 0x004fe40007800000 */
[----:B------:R-:W-:Y:S02]  /*0cf0*/  ISETP.LT.OR P1, PT, R21, RZ, P4 ;  /* 0x000000ff1500720c */ /* 0x000fe40002721670 */
[-C--:B------:R-:W-:Y:S02]  /*0d00*/  ISETP.GE.AND P4, PT, R22, R12.reuse, PT ;  /* 0x0000000c1600720c */ /* 0x080fe40003f86270 */
[----:B---3--:R-:W-:Y:S02]  /*0d10*/  @!P5 FMNMX R2, R2, R9, !PT ;  /* 0x000000090202d209 */ /* 0x008fe40007800000 */
[C---:B------:R-:W-:Y:S02]  /*0d20*/  ISETP.GE.AND P5, PT, R23.reuse, R12, PT ;  /* 0x0000000c1700720c */ /* 0x040fe40003fa6270 */
[----:B------:R-:W-:Y:S01]  /*0d30*/  ISETP.LT.OR P4, PT, R22, RZ, P4 ;  /* 0x000000ff1600720c */ /* 0x000fe20002781670 */
[----:B------:R-:W0:Y:S01]  /*0d40*/  @!P3 LDC.64 R12, c[0x0][0x380] ;  /* 0x0000e000ff0cbb82 */ /* 0x000e220000000a00 */
[----:B------:R-:W-:-:S07]  /*0d50*/  ISETP.LT.OR P5, PT, R23, RZ, P5 ;  /* 0x000000ff1700720c */ /* 0x000fce0002fa1670 */
        /* <DEDUP_REMOVED lines=11> */
[----:B----4-:R-:W-:Y:S01]  /*0e10*/  @!P0 FMNMX R2, R2, R11, !PT ;  /* 0x0000000b02028209 */ /* 0x010fe20007800000 */
[----:B------:R-:W-:-:S03]  /*0e20*/  VIADD R6, R6, 0x8 ;  /* 0x0000000806067836 */ /* 0x000fc60000000000 */
[----:B------:R-:W-:-:S04]  /*0e30*/  @!P3 FMNMX R2, R2, R13, !PT ;  /* 0x0000000d0202b209 */ /* 0x000fc80007800000 */
[----:B------:R-:W-:-:S04]  /*0e40*/  @!P2 FMNMX R2, R2, R15, !PT ;  /* 0x0000000f0202a209 */ /* 0x000fc80007800000 */
[----:B------:R-:W-:-:S04]  /*0e50*/  @!P1 FMNMX R2, R2, R17, !PT ;  /* 0x0000001102029209 */ /* 0x000fc80007800000 */
[----:B--2---:R-:W-:-:S04]  /*0e60*/  @!P4 FMNMX R2, R2, R9, !PT ;  /* 0x000000090202c209 */ /* 0x004fc80007800000 */
[----:B---3--:R-:W-:-:S07]  /*0e70*/  @!P5 FMNMX R2, R2, R5, !PT ;  /* 0x000000050202d209 */ /* 0x008fce0007800000 */
.L_x_890:
[----:B------:R-:W-:Y:S05]  /*0e80*/  @!P6 BRA `(.L_x_887) ;  /* 0x0000000000c0e947 */ /* 0x000fea0003800000 */
[----:B------:R-:W-:Y:S02]  /*0e90*/  ISETP.GE.U32.AND P0, PT, R7, 0x4, PT ;  /* 0x000000040700780c */ /* 0x000fe40003f06070 */
[----:B------:R-:W-:-:S04]  /*0ea0*/  LOP3.LUT R0, R0, 0x3, RZ, 0xc0, !PT ;  /* 0x0000000300007812 */ /* 0x000fc800078ec0ff */
[----:B------:R-:W-:-:S07]  /*0eb0*/  ISETP.NE.AND P3, PT, R0, RZ, PT ;  /* 0x000000ff0000720c */ /* 0x000fce0003f65270 */
[----:B------:R-:W-:Y:S06]  /*0ec0*/  @!P0 BRA `(.L_x_891) ;  /* 0x0000000000788947 */ /* 0x000fec0003800000 */
[----:B------:R-:W0:Y:S01]  /*0ed0*/  LDC R4, c[0x0][0x3c0] ;  /* 0x0000f000ff047b82 */ /* 0x000e220000000800 */
[----:B-----5:R-:W-:-:S04]  /*0ee0*/  IMAD R16, R3, R6, RZ ;  /* 0x0000000603107224 */ /* 0x020fc800078e02ff */
[----:B------:R-:W-:-:S04]  /*0ef0*/  IMAD.IADD R7, R3, 0x1, R16 ;  /* 0x0000000103077824 */ /* 0x000fc800078e0210 */
[----:B------:R-:W-:-:S04]  /*0f00*/  IMAD.IADD R14, R3, 0x1, R7 ;  /* 0x00000001030e7824 */ /* 0x000fc800078e0207 */
[----:B------:R-:W-:Y:S01]  /*0f10*/  IMAD.IADD R15, R3, 0x1, R14 ;  /* 0x00000001030f7824 */ /* 0x000fe200078e020e */
[CC--:B0-----:R-:W-:Y:S02]  /*0f20*/  ISETP.GE.AND P0, PT, R16.reuse, R4.reuse, PT ;  /* 0x000000041000720c */ /* 0x0c1fe40003f06270 */
[CC--:B------:R-:W-:Y:S02]  /*0f30*/  ISETP.GE.AND P1, PT, R7.reuse, R4.reuse, PT ;  /* 0x000000040700720c */ /* 0x0c0fe40003f26270 */
[----:B------:R-:W-:Y:S02]  /*0f40*/  ISETP.LT.OR P0, PT, R16, RZ, P0 ;  /* 0x000000ff1000720c */ /* 0x000fe40000701670 */
[----:B------:R-:W-:Y:S02]  /*0f50*/  ISETP.LT.OR P1, PT, R7, RZ, P1 ;  /* 0x000000ff0700720c */ /* 0x000fe40000f21670 */
[-C--:B------:R-:W-:Y:S02]  /*0f60*/  ISETP.GE.AND P2, PT, R14, R4.reuse, PT ;  /* 0x000000040e00720c */ /* 0x080fe40003f46270 */
[----:B------:R-:W-:-:S02]  /*0f70*/  ISETP.GE.AND P4, PT, R15, R4, PT ;  /* 0x000000040f00720c */ /* 0x000fc40003f86270 */
        /* <DEDUP_REMOVED lines=19> */
.L_x_891:
[----:B------:R-:W-:Y:S05]  /*10b0*/  @!P3 BRA `(.L_x_887) ;  /* 0x000000000034b947 */ /* 0x000fea0003800000 */
[----:B------:R-:W0:Y:S01]  /*10c0*/  LDC R7, c[0x0][0x3c0] ;  /* 0x0000f000ff077b82 */ /* 0x000e220000000800 */
[----:B-----5:R-:W-:Y:S02]  /*10d0*/  IMAD R6, R3, R6, RZ ;  /* 0x0000000603067224 */ /* 0x020fe400078e02ff */
[----:B------:R-:W-:-:S07]  /*10e0*/  IMAD.MOV R0, RZ, RZ, -R0 ;  /* 0x000000ffff007224 */ /* 0x000fce00078e0a00 */
.L_x_892:
[----:B0-----:R-:W-:-:S04]  /*10f0*/  ISETP.GE.AND P0, PT, R6, R7, PT ;  /* 0x000000070600720c */ /* 0x001fc80003f06270 */
[----:B------:R-:W-:-:S13]  /*1100*/  ISETP.LT.OR P0, PT, R6, RZ, P0 ;  /* 0x000000ff0600720c */ /* 0x000fda0000701670 */
[----:B------:R-:W0:Y:S02]  /*1110*/  @!P0 LDC.64 R4, c[0x0][0x380] ;  /* 0x0000e000ff048b82 */ /* 0x000e240000000a00 */
[----:B0-----:R-:W-:-:S06]  /*1120*/  @!P0 IMAD.WIDE.U32 R4, R6, 0x4, R4 ;  /* 0x0000000406048825 */ /* 0x001fcc00078e0004 */
[----:B------:R-:W2:Y:S01]  /*1130*/  @!P0 LDG.E R5, desc[UR12][R4.64] ;  /* 0x0000000c04058981 */ /* 0x000ea2000c1e1900 */
[----:B------:R-:W-:Y:S02]  /*1140*/  VIADD R0, R0, 0x1 ;  /* 0x0000000100007836 */ /* 0x000fe40000000000 */
[----:B------:R-:W-:-:S03]  /*1150*/  IMAD.IADD R6, R3, 0x1, R6 ;  /* 0x0000000103067824 */ /* 0x000fc600078e0206 */
[----:B------:R-:W-:Y:S02]  /*1160*/  ISETP.NE.AND P1, PT, R0, RZ, PT ;  /* 0x000000ff0000720c */ /* 0x000fe40003f25270 */
[----:B--2---:R-:W-:-:S11]  /*1170*/  @!P0 FMNMX R2, R2, R5, !PT ;  /* 0x0000000502028209 */ /* 0x004fd60007800000 */
[----:B------:R-:W-:Y:S05]  /*1180*/  @P1 BRA `(.L_x_892) ;  /* 0xfffffffc00d81947 */ /* 0x000fea000383ffff */
.L_x_887:
[----:B------:R-:W0:Y:S02]  /*1190*/  LDC.64 R4, c[0x0][0x388] ;  /* 0x0000e200ff047b82 */ /* 0x000e240000000a00 */
[----:B0-----:R-:W-:Y:S01]  /*11a0*/  STG.E desc[UR12][R4.64], R2 ;  /* 0x0000000204007986 */ /* 0x001fe2000c10190c */
[----:B------:R-:W-:Y:S05]  /*11b0*/  EXIT ;  /* 0x000000000000794d */ /* 0x000fea0003800000 */
.L_x_886:
[----:B------:R-:W-:Y:S01]  /*11c0*/  UISETP.GE.AND UP0, UPT, UR5, 0x1, UPT ;  /* 0x000000010500788c */ /* 0x000fe2000bf06270 */
[----:B------:R-:W-:Y:S02]  /*11d0*/  CS2R R8, SRZ ;  /* 0x0000000000087805 */ /* 0x000fe4000001ff00 */
[----:B------:R-:W-:Y:S01]  /*11e0*/  CS2R R6, SRZ ;  /* 0x0000000000067805 */ /* 0x000fe2000001ff00 */
[----:B------:R-:W-:Y:S01]  /*11f0*/  IMAD.MOV.U32 R26, RZ, RZ, RZ ;  /* 0x000000ffff1a7224 */ /* 0x000fe200078e00ff */
[----:B------:R-:W-:Y:S02]  /*1200*/  CS2R R24, SRZ ;  /* 0x0000000000187805 */ /* 0x000fe4000001ff00 */
[----:B------:R-:W-:Y:S02]  /*1210*/  CS2R R22, SRZ ;  /* 0x0000000000167805 */ /* 0x000fe4000001ff00 */
[----:B------:R-:W-:Y:S02]  /*1220*/  CS2R R20, SRZ ;  /* 0x0000000000147805 */ /* 0x000fe4000001ff00 */
[----:B------:R-:W-:-:S02]  /*1230*/  CS2R R18, SRZ ;  /* 0x0000000000127805 */ /* 0x000fc4000001ff00 */
[----:B------:R-:W-:Y:S01]  /*1240*/  CS2R R16, SRZ ;  /* 0x0000000000107805 */ /* 0x000fe2000001ff00 */
[----:B------:R-:W-:Y:S01]  /*1250*/  IMAD.MOV.U32 R14, RZ, RZ, RZ ;  /* 0x000000ffff0e7224 */ /* 0x000fe200078e00ff */
[----:B------:R-:W-:Y:S06]  /*1260*/  BRA.U !UP0, `(.L_x_893) ;  /* 0x0000006508887547 */ /* 0x000fec000b800000 */
[----:B------:R-:W1:Y:S01]  /*1270*/  LDCU UR4, c[0x0][0x3b4] ;  /* 0x00007680ff0477ac */ /* 0x000e620008000800 */
[----:B------:R-:W-:Y:S01]  /*1280*/  IMAD.MOV.U32 R12, RZ, RZ, R0 ;  /* 0x000000ffff0c7224 */ /* 0x000fe200078e0000 */
[----:B------:R-:W-:Y:S02]  /*1290*/  UISETP.GE.U32.AND UP0, UPT, UR5, 0x8, UPT ;  /* 0x000000080500788c */ /* 0x000fe4000bf06070 */
[----:B------:R-:W-:Y:S01]  /*12a0*/  ULOP3.LUT UR6, UR5, 0x7, URZ, 0xc0, !UPT ;  /* 0x0000000705067892 */ /* 0x000fe2000f8ec0ff */
[----:B-1----:R-:W-:-:S06]  /*12b0*/  IMAD.U32 R11, RZ, RZ, UR4 ;  /* 0x00000004ff0b7e24 */ /* 0x002fcc000f8e00ff */
[----:B------:R-:W-:Y:S05]  /*12c0*/  BRA.U !UP0, `(.L_x_894) ;  /* 0x0000003908707547 */ /* 0x000fea000b800000 */
[----:B------:R-:W-:Y:S01]  /*12d0*/  ULOP3.LUT UR4, UR5, 0x7ffffff8, URZ, 0xc0, !UPT ;  /* 0x7ffffff805047892 */ /* 0x000fe2000f8ec0ff */
[----:B------:R-:W-:Y:S02]  /*12e0*/  IMAD.MOV.U32 R11, RZ, RZ, 0x7 ;  /* 0x00000007ff0b7424 */ /* 0x000fe400078e00ff */
[----:B------:R-:W-:Y:S01]  /*12f0*/  IMAD.MOV.U32 R12, RZ, RZ, R0 ;  /* 0x000000ffff0c7224 */ /* 0x000fe200078e0000 */
[----:B------:R-:W-:-:S12]  /*1300*/  UIADD3 UR4, UPT, UPT, -UR4, URZ, URZ ;  /* 0x000000ff04047290 */ /* 0x000fd8000fffe1ff */
.L_x_911:
[----:B------:R-:W1:Y:S02]  /*1310*/  LDC.64 R2, c[0x0][0x3a0] ;  /* 0x0000e800ff027b82 */ /* 0x000e640000000a00 */
[----:B-1----:R-:W-:-:S05]  /*1320*/  IMAD.WIDE.U32 R2, R11, 0x4, R2 ;  /* 0x000000040b027825 */ /* 0x002fca00078e0002 */
[----:B0-----:R-:W2:Y:S01]  /*1330*/  LDG.E R29, desc[UR12][R2.64] ;  /* 0x0000000c021d7981 */ /* 0x001ea2000c1e1900 */
[----:B------:R-:W-:Y:S01]  /*1340*/  UIADD3 UR4, UPT, UPT, UR4, 0x8, URZ ;  /* 0x0000000804047890 */ /* 0x000fe2000fffe0ff */
[----:B------:R-:W-:-:S03]  /*1350*/  IMAD.SHL.U32 R10, R11, 0x4, RZ ;  /* 0x000000040b0a7824 */ /* 0x000fc600078e00ff */
[----:B------:R-:W-:Y:S01]  /*1360*/  UISETP.NE.AND UP0, UPT, UR4, URZ, UPT ;  /* 0x000000ff0400728c */ /* 0x000fe2000bf05270 */
[----:B--2---:R-:W-:-:S13]  /*1370*/  ISETP.GE.AND P0, PT, R29, 0x1, PT ;  /* 0x000000011d00780c */ /* 0x004fda0003f06270 */
[----:B------:R-:W-:Y:S05]  /*1380*/  @!P0 BRA `(.L_x_895) ;  /* 0x0000000400188947 */ /* 0x000fea0003800000 */
[----:B------:R-:W-:Y:S02]  /*1390*/  IABS R15, R29 ;  /* 0x0000001d000f7213 */ /* 0x000fe40000000000 */
[C---:B------:R-:W-:Y:S02]  /*13a0*/  ISETP.EQ.AND P3, PT, R10.reuse, 0x4, PT ;  /* 0x000000040a00780c */ /* 0x040fe40003f62270 */
[----:B------:R-:W0:Y:S01]  /*13b0*/  I2F.RP R13, R15 ;  /* 0x0000000f000d7306 */ /* 0x000e220000209400 */
[C---:B------:R-:W-:Y:S02]  /*13c0*/  ISETP.EQ.AND P5, PT, R10.reuse, 0x14, PT ;  /* 0x000000140a00780c */ /* 0x040fe40003fa2270 */
[----:B------:R-:W-:Y:S02]  /*13d0*/  P2R R31, PR, RZ, 0x8 ;  /* 0x00000008ff1f7803 */ /* 0x000fe40000000000 */
[C---:B------:R-:W-:Y:S02]  /*13e0*/  ISETP.EQ.AND P4, PT, R10.reuse, 0x18, PT ;  /* 0x000000180a00780c */ /* 0x040fe40003f82270 */
[----:B------:R-:W-:-:S02]  /*13f0*/  ISETP.EQ.AND P3, PT, R10, 0x1c, PT ;  /* 0x0000001c0a00780c */ /* 0x000fc40003f62270 */
[----:B------:R-:W-:Y:S02]  /*1400*/  P2R R32, PR, RZ, 0x20 ;  /* 0x00000020ff207803 */ /* 0x000fe40000000000 */
[----:B------:R-:W-:Y:S02]  /*1410*/  P2R R30, PR, RZ, 0x10 ;  /* 0x00000010ff1e7803 */ /* 0x000fe40000000000 */
[----:B------:R-:W-:Y:S01]  /*1420*/  ISETP.EQ.AND P6, PT, R10, 0x10, PT ;  /* 0x000000100a00780c */ /* 0x000fe20003fc2270 */
[----:B0-----:R-:W0:Y:S03]  /*1430*/  MUFU.RCP R13, R13 ;  /* 0x0000000d000d7308 */ /* 0x001e260000001000 */
[----:B------:R-:W-:Y:S02]  /*1440*/  P2R R35, PR, RZ, 0x40 ;  /* 0x00000040ff237803 */ /* 0x000fe40000000000 */
[----:B0-----:R-:W-:-:S04]  /*1450*/  IADD3 R4, PT, PT, R13, 0xffffffe, RZ ;  /* 0x0ffffffe0d047810 */ /* 0x001fc80007ffe0ff */
[----:B------:R0:W1:Y:S02]  /*1460*/  F2I.FTZ.U32.TRUNC.NTZ R5, R4 ;  /* 0x0000000400057305 */ /* 0x000064000021f000 */
[----:B0-----:R-:W-:Y:S02]  /*1470*/  IMAD.MOV.U32 R4, RZ, RZ, RZ ;  /* 0x000000ffff047224 */ /* 0x001fe400078e00ff */
[----:B-1----:R-:W-:-:S04]  /*1480*/  IMAD.MOV R28, RZ, RZ, -R5 ;  /* 0x000000ffff1c7224 */ /* 0x002fc800078e0a05 */
[----:B------:R-:W-:Y:S01]  /*1490*/  IMAD R27, R28, R15, RZ ;  /* 0x0000000f1c1b7224 */ /* 0x000fe200078e02ff */
[----:B------:R-:W-:-:S03]  /*14a0*/  IABS R28, R12 ;  /* 0x0000000c001c7213 */ /* 0x000fc60000000000 */
[----:B------:R-:W-:Y:S01]  /*14b0*/  IMAD.HI.U32 R5, R5, R27, R4 ;  /* 0x0000001b05057227 */ /* 0x000fe200078e0004 */
[----:B------:R-:W-:-:S05]  /*14c0*/  IABS R27, R29 ;  /* 0x0000001d001b7213 */ /* 0x000fca0000000000 */
[----:B------:R-:W-:Y:S01]  /*14d0*/  IMAD.MOV R13, RZ, RZ, -R27 ;  /* 0x000000ffff0d7224 */ /* 0x000fe200078e0a1b */
[----:B------:R-:W-:Y:S01]  /*14e0*/  P2R R27, PR, RZ, 0x8 ;  /* 0x00000008ff1b7803 */ /* 0x000fe20000000000 */
        /* <DEDUP_REMOVED lines=10> */
[----:B------:R-:W-:-:S05]  /*1590*/  ISETP.EQ.AND P0, PT, R10, RZ, PT ;  /* 0x000000ff0a00720c */ /* 0x000fca0003f02270 */
[----:B------:R-:W-:Y:S01]  /*15a0*/  @!P2 IMAD.MOV R5, RZ, RZ, -R5 ;  /* 0x000000ffff05a224 */ /* 0x000fe200078e0a05 */
[----:B------:R-:W-:Y:S02]  /*15b0*/  @!P1 LOP3.LUT R5, RZ, R29, RZ, 0x33, !PT ;  /* 0x0000001dff059212 */ /* 0x000fe400078e33ff */
[C---:B------:R-:W-:Y:S02]  /*15c0*/  ISETP.EQ.AND P1, PT, R10.reuse, 0x8, PT ;  /* 0x000000080a00780c */ /* 0x040fe40003f22270 */
[----:B------:R-:W-:Y:S01]  /*15d0*/  ISETP.EQ.AND P2, PT, R10, 0xc, PT ;  /* 0x0000000c0a00780c */ /* 0x000fe20003f42270 */
[----:B------:R-:W-:Y:S01]  /*15e0*/  IMAD.MOV R13, RZ, RZ, -R5 ;  /* 0x000000ffff0d7224 */ /* 0x000fe200078e0a05 */
[----:B------:R-:W-:Y:S02]  /*15f0*/  P2R R33, PR, RZ, 0x2 ;  /* 0x00000002ff217803 */ /* 0x000fe40000000000 */
[----:B------:R-:W-:Y:S01]  /*1600*/  P2R R34, PR, RZ, 0x4 ;  /* 0x00000004ff227803 */ /* 0x000fe20000000000 */
[----:B------:R-:W-:Y:S01]  /*1610*/  IMAD R4, R29, R13, R12 ;  /* 0x0000000d1d047224 */ /* 0x000fe200078e020c */
[----:B------:R-:W-:-:S03]  /*1620*/  MOV R12, R5 ;  /* 0x00000005000c7202 */ /* 0x000fc60000000f00 */
[--C-:B------:R-:W-:Y:S01]  /*1630*/  @P0 IMAD.MOV.U32 R9, RZ, RZ, R4.reuse ;  /* 0x000000ffff090224 */ /* 0x100fe200078e0004 */
[----:B------:R-:W-:Y:S01]  /*1640*/  ISETP.NE.AND P0, PT, R31, RZ, PT ;  /* 0x000000ff1f00720c */ /* 0x000fe20003f05270 */
[--C-:B------:R-:W-:Y:S01]  /*1650*/  @P1 IMAD.MOV.U32 R7, RZ, RZ, R4.reuse ;  /* 0x000000ffff071224 */ /* 0x100fe200078e0004 */
[C---:B------:R-:W-:Y:S01]  /*1660*/  ISETP.EQ.AND P1, PT, R10.reuse, 0x2c, PT ;  /* 0x0000002c0a00780c */ /* 0x040fe20003f22270 */
[--C-:B------:R-:W-:Y:S01]  /*1670*/  @P2 IMAD.MOV.U32 R6, RZ, RZ, R4.reuse ;  /* 0x000000ffff062224 */ /* 0x100fe200078e0004 */
[C---:B------:R-:W-:Y:S01]  /*1680*/  ISETP.EQ.AND P2, PT, R10.reuse, 0x30, PT ;  /* 0x000000300a00780c */ /* 0x040fe20003f42270 */
[--C-:B------:R-:W-:Y:S01]  /*1690*/  @P5 IMAD.MOV.U32 R25, RZ, RZ, R4.reuse ;  /* 0x000000ffff195224 */ /* 0x100fe200078e0004 */
[C---:B------:R-:W-:Y:S01]  /*16a0*/  ISETP.EQ.AND P5, PT, R10.reuse, 0x3c, PT ;  /* 0x0000003c0a00780c */ /* 0x040fe20003fa2270 */
[--C-:B------:R-:W-:Y:S01]  /*16b0*/  @P4 IMAD.MOV.U32 R24, RZ, RZ, R4.reuse ;  /* 0x000000ffff184224 */ /* 0x100fe200078e0004 */
[C---:B------:R-:W-:Y:S01]  /*16c0*/  ISETP.EQ.AND P4, PT, R10.reuse, 0x38, PT ;  /* 0x000000380a00780c */ /* 0x040fe20003f82270 */
[--C-:B------:R-:W-:Y:S01]  /*16d0*/  @P3 IMAD.MOV.U32 R23, RZ, RZ, R4.reuse ;  /* 0x000000ffff173224 */ /* 0x100fe200078e0004 */
[----:B------:R-:W-:Y:S01]  /*16e0*/  ISETP.EQ.AND P3, PT, R10, 0x34, PT ;  /* 0x000000340a00780c */ /* 0x000fe20003f62270 */
[----:B------:R-:W-:-:S02]  /*16f0*/  @P6 IMAD.MOV.U32 R26, RZ, RZ, R4 ;  /* 0x000000ffff1a6224 */ /* 0x000fc400078e0004 */
[--C-:B------:R-:W-:Y:S01]  /*1700*/  @P0 IMAD.MOV.U32 R8, RZ, RZ, R4.reuse ;  /* 0x000000ffff080224 */ /* 0x100fe200078e0004 */
[----:B------:R-:W-:Y:S01]  /*1710*/  ISETP.EQ.AND P0, PT, R10, 0x20, PT ;  /* 0x000000200a00780c */ /* 0x000fe20003f02270 */
[--C-:B------:R-:W-:Y:S02]  /*1720*/  @P1 IMAD.MOV.U32 R19, RZ, RZ, R4.reuse ;  /* 0x000000ffff131224 */ /* 0x100fe400078e0004 */
[--C-:B------:R-:W-:Y:S01]  /*1730*/  @P2 IMAD.MOV.U32 R18, RZ, RZ, R4.reuse ;  /* 0x000000ffff122224 */ /* 0x100fe200078e0004 */
[----:B------:R-:W-:Y:S01]  /*1740*/  P2R R28, PR, RZ, 0x1 ;  /* 0x00000001ff1c7803 */ /* 0x000fe20000000000 */
[--C-:B------:R-:W-:Y:S02]  /*1750*/  @P5 IMAD.MOV.U32 R14, RZ, RZ, R4.reuse ;  /* 0x000000ffff0e5224 */ /* 0x100fe400078e0004 */
[--C-:B------:R-:W-:Y:S02]  /*1760*/  @P4 IMAD.MOV.U32 R16, RZ, RZ, R4.reuse ;  /* 0x000000ffff104224 */ /* 0x100fe400078e0004 */
[----:B------:R-:W-:-:S04]  /*1770*/  @P3 IMAD.MOV.U32 R17, RZ, RZ, R4 ;  /* 0x000000ffff113224 */ /* 0x000fc800078e0004 */
[----:B------:R-:W-:Y:S01]  /*1780*/  @P0 IMAD.MOV.U32 R22, RZ, RZ, R4 ;  /* 0x000000ffff160224 */ /* 0x000fe200078e0004 */
[----:B------:R-:W-:-:S04]  /*1790*/  ISETP.EQ.AND P0, PT, R10, 0x24, PT ;  /* 0x000000240a00780c */ /* 0x000fc80003f02270 */
[----:B------:R-:W-:-:S09]  /*17a0*/  P2R R29, PR, RZ, 0x1 ;  /* 0x00000001ff1d7803 */ /* 0x000fd20000000000 */
[----:B------:R-:W-:Y:S01]  /*17b0*/  @P0 IMAD.MOV.U32 R21, RZ, RZ, R4 ;  /* 0x000000ffff150224 */ /* 0x000fe200078e0004 */
[----:B------:R-:W-:-:S13]  /*17c0*/  ISETP.EQ.AND P0, PT, R10, 0x28, PT ;  /* 0x000000280a00780c */ /* 0x000fda0003f02270 */
[----:B------:R-:W-:Y:S01]  /*17d0*/  @P0 IMAD.MOV.U32 R20, RZ, RZ, R4 ;  /* 0x000000ffff140224 */ /* 0x000fe200078e0004 */
[----:B------:R-:W-:Y:S06]  /*17e0*/  BRA `(.L_x_896) ;  /* 0x0000000000a87947 */ /* 0x000fec0003800000 */
.L_x_895:
[C---:B------:R-:W-:Y:S02]  /*17f0*/  ISETP.EQ.AND P0, PT, R10.reuse, RZ, PT ;  /* 0x000000ff0a00720c */ /* 0x040fe40003f02270 */
[C---:B------:R-:W-:Y:S02]  /*1800*/  ISETP.EQ.AND P1, PT, R10.reuse, 0x4, PT ;  /* 0x000000040a00780c */ /* 0x040fe40003f22270 */
[C---:B------:R-:W-:Y:S02]  /*1810*/  ISETP.EQ.AND P5, PT, R10.reuse, 0xc, PT ;  /* 0x0000000c0a00780c */ /* 0x040fe40003fa2270 */
[----:B------:R-:W-:Y:S02]  /*1820*/  P2R R31, PR, RZ, 0x2 ;  /* 0x00000002ff1f7803 */ /* 0x000fe40000000000 */
[C---:B------:R-:W-:Y:S02]  /*1830*/  ISETP.EQ.AND P4, PT, R10.reuse, 0x10, PT ;  /* 0x000000100a00780c */ /* 0x040fe40003f82270 */
[----:B------:R-:W-:-:S02]  /*1840*/  ISETP.EQ.AND P3, PT, R10, 0x14, PT ;  /* 0x000000140a00780c */ /* 0x000fc40003f62270 */
[C---:B------:R-:W-:Y:S01]  /*1850*/  ISETP.EQ.AND P2, PT, R10.reuse, 0x18, PT ;  /* 0x000000180a00780c */ /* 0x040fe20003f42270 */
[----:B------:R-:W-:Y:S01]  /*1860*/  @P0 IMAD.MOV.U32 R9, RZ, RZ, RZ ;  /* 0x000000ffff090224 */ /* 0x000fe200078e00ff */
[----:B------:R-:W-:Y:S02]  /*1870*/  ISETP.NE.AND P0, PT, R31, RZ, PT ;  /* 0x000000ff1f00720c */ /* 0x000fe40003f05270 */
[C---:B------:R-:W-:Y:S01]  /*1880*/  ISETP.EQ.AND P1, PT, R10.reuse, 0x1c, PT ;  /* 0x0000001c0a00780c */ /* 0x040fe20003f22270 */
[----:B------:R-:W-:Y:S01]  /*1890*/  @P5 IMAD.MOV.U32 R6, RZ, RZ, RZ ;  /* 0x000000ffff065224 */ /* 0x000fe200078e00ff */
[----:B------:R-:W-:Y:S02]  /*18a0*/  P2R R34, PR, RZ, 0x20 ;  /* 0x00000020ff227803 */ /* 0x000fe40000000000 */
[----:B------:R-:W-:Y:S01]  /*18b0*/  P2R R35, PR, RZ, 0x10 ;  /* 0x00000010ff237803 */ /* 0x000fe20000000000 */
[----:B------:R-:W-:Y:S01]  /*18c0*/  @P4 IMAD.MOV.U32 R26, RZ, RZ, RZ ;  /* 0x000000ffff1a4224 */ /* 0x000fe200078e00ff */
[----:B------:R-:W-:Y:S01]  /*18d0*/  P2R R32, PR, RZ, 0x8 ;  /* 0x00000008ff207803 */ /* 0x000fe20000000000 */
[----:B------:R-:W-:Y:S01]  /*18e0*/  @P3 IMAD.MOV.U32 R25, RZ, RZ, RZ ;  /* 0x000000ffff193224 */ /* 0x000fe200078e00ff */
[----:B------:R-:W-:Y:S01]  /*18f0*/  P2R R30, PR, RZ, 0x4 ;  /* 0x00000004ff1e7803 */ /* 0x000fe20000000000 */
[----:B------:R-:W-:Y:S01]  /*1900*/  @P2 IMAD.MOV.U32 R24, RZ, RZ, RZ ;  /* 0x000000ffff182224 */ /* 0x000fe200078e00ff */
[----:B------:R-:W-:Y:S01]  /*1910*/  P2R R27, PR, RZ, 0x2 ;  /* 0x00000002ff1b7803 */ /* 0x000fe20000000000 */
[----:B------:R-:W-:Y:S01]  /*1920*/  @P0 IMAD.MOV.U32 R8, RZ, RZ, RZ ;  /* 0x000000ffff080224 */ /* 0x000fe200078e00ff */
[C---:B------:R-:W-:Y:S01]  /*1930*/  ISETP.EQ.AND P0, PT, R10.reuse, 0x20, PT ;  /* 0x000000200a00780c */ /* 0x040fe20003f02270 */
[----:B------:R-:W-:Y:S01]  /*1940*/  @P1 IMAD.MOV.U32 R23, RZ, RZ, RZ ;  /* 0x000000ffff171224 */ /* 0x000fe200078e00ff */
[----:B------:R-:W-:-:S02]  /*1950*/  ISETP.EQ.AND P6, PT, R10, 0x8, PT ;  /* 0x000000080a00780c */ /* 0x000fc40003fc2270 */
[----:B------:R-:W-:Y:S02]  /*1960*/  P2R R28, PR, RZ, 0x1 ;  /* 0x00000001ff1c7803 */ /* 0x000fe40000000000 */
[C---:B------:R-:W-:Y:S02]  /*1970*/  ISETP.EQ.AND P1, PT, R10.reuse, 0x2c, PT ;  /* 0x0000002c0a00780c */ /* 0x040fe40003f22270 */
[C---:B------:R-:W-:Y:S02]  /*1980*/  ISETP.EQ.AND P2, PT, R10.reuse, 0x30, PT ;  /* 0x000000300a00780c */ /* 0x040fe40003f42270 */
[C---:B------:R-:W-:Y:S02]  /*1990*/  ISETP.EQ.AND P3, PT, R10.reuse, 0x34, PT ;  /* 0x000000340a00780c */ /* 0x040fe40003f62270 */
[C---:B------:R-:W-:Y:S01]  /*19a0*/  ISETP.EQ.AND P4, PT, R10.reuse, 0x38, PT ;  /* 0x000000380a00780c */ /* 0x040fe20003f82270 */
[----:B------:R-:W-:Y:S01]  /*19b0*/  @P0 IMAD.MOV.U32 R22, RZ, RZ, RZ ;  /* 0x000000ffff160224 */ /* 0x000fe200078e00ff */
[C---:B------:R-:W-:Y:S01]  /*19c0*/  ISETP.EQ.AND P0, PT, R10.reuse, 0x24, PT ;  /* 0x000000240a00780c */ /* 0x040fe20003f02270 */
[----:B------:R-:W-:Y:S01]  /*19d0*/  @P6 IMAD.MOV.U32 R7, RZ, RZ, RZ ;  /* 0x000000ffff076224 */ /* 0x000fe200078e00ff */
[----:B------:R-:W-:-:S02]  /*19e0*/  ISETP.EQ.AND P5, PT, R10, 0x3c, PT ;  /* 0x0000003c0a00780c */ /* 0x000fc40003fa2270 */
[----:B------:R-:W-:Y:S01]  /*19f0*/  P2R R29, PR, RZ, 0x1 ;  /* 0x00000001ff1d7803 */ /* 0x000fe20000000000 */
[----:B------:R-:W-:Y:S01]  /*1a00*/  @P1 IMAD.MOV.U32 R19, RZ, RZ, RZ ;  /* 0x000000ffff131224 */ /* 0x000fe200078e00ff */
[----:B------:R-:W-:Y:S01]  /*1a10*/  P2R R33, PR, RZ, 0x40 ;  /* 0x00000040ff217803 */ /* 0x000fe20000000000 */
[----:B------:R-:W-:Y:S02]  /*1a20*/  @P2 IMAD.MOV.U32 R18, RZ, RZ, RZ ;  /* 0x000000ffff122224 */ /* 0x000fe400078e00ff */
[----:B------:R-:W-:Y:S02]  /*1a30*/  @P3 IMAD.MOV.U32 R17, RZ, RZ, RZ ;  /* 0x000000ffff113224 */ /* 0x000fe400078e00ff */
[----:B------:R-:W-:Y:S02]  /*1a40*/  @P4 IMAD.MOV.U32 R16, RZ, RZ, RZ ;  /* 0x000000ffff104224 */ /* 0x000fe400078e00ff */
[----:B------:R-:W-:Y:S01]  /*1a50*/  @P0 IMAD.MOV.U32 R21, RZ, RZ, RZ ;  /* 0x000000ffff150224 */ /* 0x000fe200078e00ff */
[----:B------:R-:W-:Y:S01]  /*1a60*/  ISETP.EQ.AND P0, PT, R10, 0x28, PT ;  /* 0x000000280a00780c */ /* 0x000fe20003f02270 */
[----:B------:R-:W-:-:S12]  /*1a70*/  @P5 IMAD.MOV.U32 R14, RZ, RZ, RZ ;  /* 0x000000ffff0e5224 */ /* 0x000fd800078e00ff */
[----:B------:R-:W-:-:S07]  /*1a80*/  @P0 IMAD.MOV.U32 R20, RZ, RZ, RZ ;  /* 0x000000ffff140224 */ /* 0x000fce00078e00ff */
.L_x_896:
[----:B------:R-:W2:Y:S02]  /*1a90*/  LDG.E R15, desc[UR12][R2.64+-0x4] ;  /* 0xfffffc0c020f7981 */ /* 0x000ea4000c1e1900 */
[----:B--2---:R-:W-:-:S13]  /*1aa0*/  ISETP.GT.AND P6, PT, R15, RZ, PT ;  /* 0x000000ff0f00720c */ /* 0x004fda0003fc4270 */
[----:B------:R-:W-:Y:S05]  /*1ab0*/  @P6 BRA `(.L_x_897) ;  /* 0x0000000000b06947 */ /* 0x000fea0003800000 */
[----:B------:R-:W-:Y:S02]  /*1ac0*/  P2R R13, PR, RZ, 0x1 ;  /* 0x00000001ff0d7803 */ /* 0x000fe40000000000 */
[----:B------:R-:W-:Y:S02]  /*1ad0*/  ISETP.NE.AND P0, PT, R34, RZ, PT ;  /* 0x000000ff2200720c */ /* 0x000fe40003f05270 */
[----:B------:R-:W-:Y:S02]  /*1ae0*/  P2R R15, PR, RZ, 0x2 ;  /* 0x00000002ff0f7803 */ /* 0x000fe40000000000 */
[----:B------:R-:W-:Y:S02]  /*1af0*/  P2R R5, PR, RZ, 0x1 ;  /* 0x00000001ff057803 */ /* 0x000fe40000000000 */
[----:B------:R-:W-:Y:S02]  /*1b00*/  ISETP.NE.AND P0, PT, R33, RZ, PT ;  /* 0x000000ff2100720c */ /* 0x000fe40003f05270 */
[----:B------:R-:W-:-:S02]  /*1b10*/  P2R R36, PR, RZ, 0x8 ;  /* 0x00000008ff247803 */ /* 0x000fc40000000000 */
[----:B------:R-:W-:Y:S02]  /*1b20*/  P2R R4, PR, RZ, 0x1 ;  /* 0x00000001ff047803 */ /* 0x000fe40000000000 */
[----:B------:R-:W-:Y:S02]  /*1b30*/  ISETP.NE.AND P0, PT, R31, RZ, PT ;  /* 0x000000ff1f00720c */ /* 0x000fe40003f05270 */
[----:B------:R-:W-:Y:S02]  /*1b40*/  P2R R31, PR, RZ, 0x4 ;  /* 0x00000004ff1f7803 */ /* 0x000fe40000000000 */
[----:B------:R-:W-:Y:S02]  /*1b50*/  P2R R37, PR, RZ, 0x10 ;  /* 0x00000010ff257803 */ /* 0x000fe40000000000 */
[----:B------:R-:W-:Y:S02]  /*1b60*/  P2R R38, PR, RZ, 0x20 ;  /* 0x00000020ff267803 */ /* 0x000fe40000000000 */
[----:B------:R-:W-:-:S02]  /*1b70*/  ISETP.NE.AND P1, PT, R35, RZ, PT ;  /* 0x000000ff2300720c */ /* 0x000fc40003f25270 */
[----:B------:R-:W-:Y:S02]  /*1b80*/  ISETP.NE.AND P2, PT, R32, RZ, PT ;  /* 0x000000ff2000720c */ /* 0x000fe40003f45270 */
[----:B------:R-:W-:Y:S01]  /*1b90*/  ISETP.NE.AND P3, PT, R30, RZ, PT ;  /* 0x000000ff1e00720c */ /* 0x000fe20003f65270 */
[----:B------:R-:W-:Y:S01]  /*1ba0*/  @P0 IMAD.MOV.U32 R9, RZ, RZ, RZ ;  /* 0x000000ffff090224 */ /* 0x000fe200078e00ff */
[----:B------:R-:W-:Y:S02]  /*1bb0*/  ISETP.NE.AND P0, PT, R4, RZ, PT ;  /* 0x000000ff0400720c */ /* 0x000fe40003f05270 */
[----:B------:R-:W-:Y:S02]  /*1bc0*/  ISETP.NE.AND P4, PT, R27, RZ, PT ;  /* 0x000000ff1b00720c */ /* 0x000fe40003f85270 */
[----:B------:R-:W-:Y:S02]  /*1bd0*/  ISETP.NE.AND P5, PT, R28, RZ, PT ;  /* 0x000000ff1c00720c */ /* 0x000fe40003fa5270 */
[----:B------:R-:W-:Y:S01]  /*1be0*/  ISETP.NE.AND P6, PT, R29, RZ, PT ;  /* 0x000000ff1d00720c */ /* 0x000fe20003fc5270 */
[----:B------:R-:W-:Y:S01]  /*1bf0*/  @P1 IMAD.MOV.U32 R6, RZ, RZ, RZ ;  /* 0x000000ffff061224 */ /* 0x000fe200078e00ff */
        /* <DEDUP_REMOVED lines=10> */
[----:B------:R-:W-:-:S02]  /*1ca0*/  ISETP.NE.AND P5, PT, R38, RZ, PT ;  /* 0x000000ff2600720c */ /* 0x000fc40003fa5270 */
[----:B------:R-:W-:Y:S01]  /*1cb0*/  @P6 MOV R22, RZ ;  /* 0x000000ff00166202 */ /* 0x000fe20000000f00 */
[----:B------:R-:W-:Y:S01]  /*1cc0*/  @P1 IMAD.MOV.U32 R20, RZ, RZ, RZ ;  /* 0x000000ffff141224 */ /* 0x000fe200078e00ff */
[----:B------:R-:W-:Y:S01]  /*1cd0*/  ISETP.EQ.AND P6, PT, R10, 0x40, PT ;  /* 0x000000400a00780c */ /* 0x000fe20003fc2270 */
[----:B------:R-:W-:Y:S02]  /*1ce0*/  @P2 IMAD.MOV.U32 R19, RZ, RZ, RZ ;  /* 0x000000ffff132224 */ /* 0x000fe400078e00ff */
[----:B------:R-:W-:Y:S01]  /*1cf0*/  @P3 IMAD.MOV.U32 R18, RZ, RZ, RZ ;  /* 0x000000ffff123224 */ /* 0x000fe200078e00ff */
[----:B------:R-:W-:Y:S01]  /*1d00*/  P2R R31, PR, RZ, 0x40 ;  /* 0x00000040ff1f7803 */ /* 0x000fe20000000000 */
[----:B------:R-:W-:Y:S01]  /*1d10*/  @P0 IMAD.MOV.U32 R7, RZ, RZ, RZ ;  /* 0x000000ffff070224 */ /* 0x000fe200078e00ff */
[----:B------:R-:W-:Y:S01]  /*1d20*/  ISETP.NE.AND P0, PT, R13, RZ, PT ;  /* 0x000000ff0d00720c */ /* 0x000fe20003f05270 */
[----:B------:R-:W-:Y:S02]  /*1d30*/  @P4 IMAD.MOV.U32 R17, RZ, RZ, RZ ;  /* 0x000000ffff114224 */ /* 0x000fe400078e00ff */
[----:B------:R-:W-:-:S04]  /*1d40*/  @P5 IMAD.MOV.U32 R16, RZ, RZ, RZ ;  /* 0x000000ffff105224 */ /* 0x000fc800078e00ff */
[----:B------:R-:W-:-:S06]  /*1d50*/  @P6 IMAD.MOV.U32 R14, RZ, RZ, RZ ;  /* 0x000000ffff0e6224 */ /* 0x000fcc00078e00ff */
[----:B------:R-:W-:Y:S01]  /*1d60*/  @P0 IMAD.MOV.U32 R21, RZ, RZ, RZ ;  /* 0x000000ffff150224 */ /* 0x000fe200078e00ff */
[----:B------:R-:W-:Y:S06]  /*1d70*/  BRA `(.L_x_898) ;  /* 0x0000000400187947 */ /* 0x000fec0003800000 */
.L_x_897:
[----:B------:R-:W-:Y:S02]  /*1d80*/  P2R R42, PR, RZ, 0x1 ;  /* 0x00000001ff2a7803 */ /* 0x000fe40000000000 */
[----:B------:R-:W-:Y:S02]  /*1d90*/  ISETP.NE.AND P0, PT, R34, RZ, PT ;  /* 0x000000ff2200720c */ /* 0x000fe40003f05270 */
[----:B------:R-:W-:Y:S02]  /*1da0*/  IABS R13, R15 ;  /* 0x0000000f000d7213 */ /* 0x000fe40000000000 */
[----:B------:R-:W-:Y:S02]  /*1db0*/  P2R R43, PR, RZ, 0x1 ;  /* 0x00000001ff2b7803 */ /* 0x000fe40000000000 */
[----:B------:R-:W-:Y:S02]  /*1dc0*/  ISETP.NE.AND P0, PT, R33, RZ, PT ;  /* 0x000000ff2100720c */ /* 0x000fe40003f05270 */
[----:B------:R-:W-:-:S02]  /*1dd0*/  P2R R41, PR, RZ, 0x2 ;  /* 0x00000002ff297803 */ /* 0x000fc40000000000 */
[----:B------:R-:W-:Y:S02]  /*1de0*/  P2R R36, PR, RZ, 0x1 ;  /* 0x00000001ff247803 */ /* 0x000fe40000000000 */
[----:B------:R-:W-:Y:S02]  /*1df0*/  ISETP.NE.AND P0, PT, R31, RZ, PT ;  /* 0x000000ff1f00720c */ /* 0x000fe40003f05270 */
[----:B------:R-:W0:Y:S01]  /*1e00*/  I2F.RP R31, R13 ;  /* 0x0000000d001f7306 */ /* 0x000e220000209400 */
[----:B------:R-:W-:Y:S02]  /*1e10*/  P2R R40, PR, RZ, 0x4 ;  /* 0x00000004ff287803 */ /* 0x000fe40000000000 */
[----:B------:R-:W-:Y:S02]  /*1e20*/  P2R R39, PR, RZ, 0x8 ;  /* 0x00000008ff277803 */ /* 0x000fe40000000000 */
[----:B------:R-:W-:Y:S02]  /*1e30*/  P2R R38, PR, RZ, 0x10 ;  /* 0x00000010ff267803 */ /* 0x000fe40000000000 */
[----:B------:R-:W-:-:S02]  /*1e40*/  P2R R37, PR, RZ, 0x20 ;  /* 0x00000020ff257803 */ /* 0x000fc40000000000 */
[----:B------:R-:W-:Y:S02]  /*1e50*/  ISETP.NE.AND P1, PT, R35, RZ, PT ;  /* 0x000000ff2300720c */ /* 0x000fe40003f25270 */
[----:B------:R-:W-:Y:S02]  /*1e60*/  ISETP.NE.AND P2, PT, R32, RZ, PT ;  /* 0x000000ff2000720c */ /* 0x000fe40003f45270 */
[----:B------:R-:W-:Y:S01]  /*1e70*/  ISETP.NE.AND P3, PT, R30, RZ, PT ;  /* 0x000000ff1e00720c */ /* 0x000fe20003f65270 */
[----:B0-----:R-:W0:Y:S01]  /*1e80*/  MUFU.RCP R31, R31 ;  /* 0x0000001f001f7308 */ /* 0x001e220000001000 */
[----:B------:R-:W-:Y:S02]  /*1e90*/  ISETP.NE.AND P4, PT, R27, RZ, PT ;  /* 0x000000ff1b00720c */ /* 0x000fe40003f85270 */
[----:B------:R-:W-:Y:S01]  /*1ea0*/  ISETP.NE.AND P5, PT, R28, RZ, PT ;  /* 0x000000ff1c00720c */ /* 0x000fe20003fa5270 */
[----:B0-----:R-:W-:-:S04]  /*1eb0*/  VIADD R44, R31, 0xffffffe ;  /* 0x0ffffffe1f2c7836 */ /* 0x001fc80000000000 */
[----:B------:R-:W0:Y:S02]  /*1ec0*/  F2I.FTZ.U32.TRUNC.NTZ R5, R44 ;  /* 0x0000002c00057305 */ /* 0x000e24000021f000 */
[----:B0-----:R-:W-:-:S04]  /*1ed0*/  IMAD.MOV R4, RZ, RZ, -R5 ;  /* 0x000000ffff047224 */ /* 0x001fc800078e0a05 */
[----:B------:R-:W-:Y:S02]  /*1ee0*/  IMAD R45, R4, R13, RZ ;  /* 0x0000000d042d7224 */ /* 0x000fe400078e02ff */
[----:B------:R-:W-:-:S04]  /*1ef0*/  IMAD.MOV.U32 R4, RZ, RZ, RZ ;  /* 0x000000ffff047224 */ /* 0x000fc800078e00ff */
[----:B------:R-:W-:Y:S01]  /*1f00*/  IMAD.HI.U32 R5, R5, R45, R4 ;  /* 0x0000002d05057227 */ /* 0x000fe200078e0004 */
[----:B------:R-:W-:Y:S02]  /*1f10*/  IABS R4, R12 ;  /* 0x0000000c00047213 */ /* 0x000fe40000000000 */
[----:B------:R-:W-:-:S03]  /*1f20*/  IABS R45, R15 ;  /* 0x0000000f002d7213 */ /* 0x000fc60000000000 */
[----:B------:R-:W-:-:S04]  /*1f30*/  IMAD.HI.U32 R5, R5, R4, RZ ;  /* 0x0000000405057227 */ /* 0x000fc800078e00ff */
[----:B------:R-:W-:-:S04]  /*1f40*/  IMAD.MOV R31, RZ, RZ, -R45 ;  /* 0x000000ffff1f7224 */ /* 0x000fc800078e0a2d */
[----:B------:R-:W-:-:S05]  /*1f50*/  IMAD R4, R5, R31, R4 ;  /* 0x0000001f05047224 */ /* 0x000fca00078e0204 */
[----:B------:R-:W-:-:S13]  /*1f60*/  ISETP.GT.U32.AND P6, PT, R13, R4, PT ;  /* 0x000000040d00720c */ /* 0x000fda0003fc4070 */
[----:B------:R-:W-:Y:S02]  /*1f70*/  @!P6 IMAD.IADD R4, R4, 0x1, -R13 ;  /* 0x000000010404e824 */ /* 0x000fe400078e0a0d */
[----:B------:R-:W-:-:S03]  /*1f80*/  @!P6 VIADD R5, R5, 0x1 ;  /* 0x000000010505e836 */ /* 0x000fc60000000000 */
[----:B------:R-:W-:Y:S02]  /*1f90*/  ISETP.GE.U32.AND P6, PT, R4, R13, PT ;  /* 0x0000000d0400720c */ /* 0x000fe40003fc6070 */
[----:B------:R-:W-:-:S11]  /*1fa0*/  LOP3.LUT R4, R12, R15, RZ, 0x3c, !PT ;  /* 0x0000000f0c047212 */ /* 0x000fd600078e3cff */
[----:B------:R-:W-:Y:S01]  /*1fb0*/  @P6 VIADD R5, R5, 0x1 ;  /* 0x0000000105056836 */ /* 0x000fe20000000000 */
[----:B------:R-:W-:-:S13]  /*1fc0*/  ISETP.GE.AND P6, PT, R4, RZ, PT ;  /* 0x000000ff0400720c */ /* 0x000fda0003fc6270 */
[----:B------:R-:W-:Y:S01]  /*1fd0*/  @!P6 IMAD.MOV R5, RZ, RZ, -R5 ;  /* 0x000000ffff05e224 */ /* 0x000fe200078e0a05 */
[----:B------:R-:W-:-:S13]  /*1fe0*/  ISETP.NE.AND P6, PT, R15, RZ, PT ;  /* 0x000000ff0f00720c */ /* 0x000fda0003fc5270 */
[----:B------:R-:W-:Y:S02]  /*1ff0*/  @!P6 LOP3.LUT R5, RZ, R15, RZ, 0x33, !PT ;  /* 0x0000000fff05e212 */ /* 0x000fe400078e33ff */
[----:B------:R-:W-:-:S03]  /*2000*/  ISETP.NE.AND P6, PT, R29, RZ, PT ;  /* 0x000000ff1d00720c */ /* 0x000fc60003fc5270 */
[----:B------:R-:W-:-:S04]  /*2010*/  IMAD.MOV R4, RZ, RZ, -R5 ;  /* 0x000000ffff047224 */ /* 0x000fc800078e0a05 */
[----:B------:R-:W-:Y:S02]  /*2020*/  IMAD R15, R15, R4, R12 ;  /* 0x000000040f0f7224 */ /* 0x000fe400078e020c */
[----:B------:R-:W-:Y:S02]  /*2030*/  IMAD.MOV.U32 R12, RZ, RZ, R5 ;  /* 0x000000ffff0c7224 */ /* 0x000fe400078e0005 */
[--C-:B------:R-:W-:Y:S01]  /*2040*/  @P0 IMAD.MOV.U32 R9, RZ, RZ, R15.reuse ;  /* 0x000000ffff090224 */ /* 0x100fe200078e000f */
[----:B------:R-:W-:Y:S01]  /*2050*/  ISETP.NE.AND P0, PT, R36, RZ, PT ;  /* 0x000000ff2400720c */ /* 0x000fe20003f05270 */
[--C-:B------:R-:W-:Y:S01]  /*2060*/  @P1 IMAD.MOV.U32 R6, RZ, RZ, R15.reuse ;  /* 0x000000ffff061224 */ /* 0x100fe200078e000f */
[----:B------:R-:W-:Y:S01]  /*2070*/  @P6 MOV R22, R15 ;  /* 0x0000000f00166202 */ /* 0x000fe20000000f00 */
[--C-:B------:R-:W-:Y:S01]  /*2080*/  @P2 IMAD.MOV.U32 R26, RZ, RZ, R15.reuse ;  /* 0x000000ffff1a2224 */ /* 0x100fe200078e000f */
[----:B------:R-:W-:Y:S01]  /*2090*/  ISETP.NE.AND P1, PT, R41, RZ, PT ;  /* 0x000000ff2900720c */ /* 0x000fe20003f25270 */
[--C-:B------:R-:W-:Y:S01]  /*20a0*/  @P3 IMAD.MOV.U32 R25, RZ, RZ, R15.reuse ;  /* 0x000000ffff193224 */ /* 0x100fe200078e000f */
[----:B------:R-:W-:Y:S01]  /*20b0*/  ISETP.NE.AND P2, PT, R40, RZ, PT ;  /* 0x000000ff2800720c */ /* 0x000fe20003f45270 */
[--C-:B------:R-:W-:Y:S01]  /*20c0*/  @P4 IMAD.MOV.U32 R24, RZ, RZ, R15.reuse ;  /* 0x000000ffff184224 */ /* 0x100fe200078e000f */
[----:B------:R-:W-:Y:S01]  /*20d0*/  ISETP.NE.AND P3, PT, R39, RZ, PT ;  /* 0x000000ff2700720c */ /* 0x000fe20003f65270 */
[----:B------:R-:W-:Y:S01]  /*20e0*/  @P5 IMAD.MOV.U32 R23, RZ, RZ, R15 ;  /* 0x000000ffff175224 */ /* 0x000fe200078e000f */
[----:B------:R-:W-:-:S02]  /*20f0*/  ISETP.NE.AND P4, PT, R38, RZ, PT ;  /* 0x000000ff2600720c */ /* 0x000fc40003f85270 */
[----:B------:R-:W-:Y:S01]  /*2100*/  ISETP.NE.AND P5, PT, R37, RZ, PT ;  /* 0x000000ff2500720c */ /* 0x000fe20003fa5270 */
[--C-:B------:R-:W-:Y:S01]  /*2110*/  @P0 IMAD.MOV.U32 R8, RZ, RZ, R15.reuse ;  /* 0x000000ffff080224 */ /* 0x100fe200078e000f */
[----:B------:R-:W-:Y:S02]  /*2120*/  ISETP.NE.AND P0, PT, R43, RZ, PT ;  /* 0x000000ff2b00720c */ /* 0x000fe40003f05270 */
[----:B------:R-:W-:Y:S01]  /*2130*/  ISETP.EQ.AND P6, PT, R10, 0x40, PT ;  /* 0x000000400a00780c */ /* 0x000fe20003fc2270 */
[--C-:B------:R-:W-:Y:S02]  /*2140*/  @P1 IMAD.MOV.U32 R20, RZ, RZ, R15.reuse ;  /* 0x000000ffff141224 */ /* 0x100fe400078e000f */
[--C-:B------:R-:W-:Y:S01]  /*2150*/  @P2 IMAD.MOV.U32 R19, RZ, RZ, R15.reuse ;  /* 0x000000ffff132224 */ /* 0x100fe200078e000f */
[----:B------:R-:W-:Y:S01]  /*2160*/  P2R R31, PR, RZ, 0x40 ;  /* 0x00000040ff1f7803 */ /* 0x000fe20000000000 */
[--C-:B------:R-:W-:Y:S02]  /*2170*/  @P3 IMAD.MOV.U32 R18, RZ, RZ, R15.reuse ;  /* 0x000000ffff123224 */ /* 0x100fe400078e000f */
[----:B------:R-:W-:-:S02]  /*2180*/  @P4 IMAD.MOV.U32 R17, RZ, RZ, R15 ;  /* 0x000000ffff114224 */ /* 0x000fc400078e000f */
[--C-:B------:R-:W-:Y:S02]  /*2190*/  @P5 IMAD.MOV.U32 R16, RZ, RZ, R15.reuse ;  /* 0x000000ffff105224 */ /* 0x100fe400078e000f */
[--C-:B------:R-:W-:Y:S01]  /*21a0*/  @P0 IMAD.MOV.U32 R7, RZ, RZ, R15.reuse ;  /* 0x000000ffff070224 */ /* 0x100fe200078e000f */
[----:B------:R-:W-:Y:S01]  /*21b0*/  ISETP.NE.AND P0, PT, R42, RZ, PT ;  /* 0x000000ff2a00720c */ /* 0x000fe20003f05270 */
[----:B------:R-:W-:-:S12]  /*21c0*/  @P6 IMAD.MOV.U32 R14, RZ, RZ, R15 ;  /* 0x000000ffff0e6224 */ /* 0x000fd800078e000f */
[----:B------:R-:W-:-:S07]  /*21d0*/  @P0 IMAD.MOV.U32 R21, RZ, RZ, R15 ;  /* 0x000000ffff150224 */ /* 0x000fce00078e000f */
.L_x_898:
        /* <DEDUP_REMOVED lines=35> */
[----:B------:R-:W-:Y:S01]  /*2410*/  ISETP.EQ.AND P6, PT, R10, 0x44, PT ;  /* 0x000000440a00780c */ /* 0x000fe20003fc2270 */
[----:B------:R-:W-:-:S02]  /*2420*/  @P1 IMAD.MOV.U32 R21, RZ, RZ, RZ ;  /* 0x000000ffff151224 */ /* 0x000fc400078e00ff */
[----:B------:R-:W-:Y:S01]  /*2430*/  @P2 IMAD.MOV.U32 R20, RZ, RZ, RZ ;  /* 0x000000ffff142224 */ /* 0x000fe200078e00ff */
[----:B------:R-:W-:Y:S01]  /*2440*/  P2R R33, PR, RZ, 0x40 ;  /* 0x00000040ff217803 */ /* 0x000fe20000000000 */
[----:B------:R-:W-:Y:S02]  /*2450*/  @P3 IMAD.MOV.U32 R19, RZ, RZ, RZ ;  /* 0x000000ffff133224 */ /* 0x000fe400078e00ff */
[----:B------:R-:W-:Y:S01]  /*2460*/  @P0 IMAD.MOV.U32 R7, RZ, RZ, RZ ;  /* 0x000000ffff070224 */ /* 0x000fe200078e00ff */
[----:B------:R-:W-:Y:S01]  /*2470*/  ISETP.NE.AND P0, PT, R13, RZ, PT ;  /* 0x000000ff0d00720c */ /* 0x000fe20003f05270 */
[----:B------:R-:W-:Y:S02]  /*2480*/  @P4 IMAD.MOV.U32 R18, RZ, RZ, RZ ;  /* 0x000000ffff124224 */ /* 0x000fe400078e00ff */
[----:B------:R-:W-:Y:S02]  /*2490*/  @P5 IMAD.MOV.U32 R17, RZ, RZ, RZ ;  /* 0x000000ffff115224 */ /* 0x000fe400078e00ff */
[----:B------:R-:W-:-:S08]  /*24a0*/  @P6 IMAD.MOV.U32 R14, RZ, RZ, RZ ;  /* 0x000000ffff0e6224 */ /* 0x000fd000078e00ff */
[----:B------:R-:W-:Y:S01]  /*24b0*/  @P0 IMAD.MOV.U32 R22, RZ, RZ, RZ ;  /* 0x000000ffff160224 */ /* 0x000fe200078e00ff */
[----:B------:R-:W-:Y:S06]  /*24c0*/  BRA `(.L_x_900) ;  /* 0x0000000400187947 */ /* 0x000fec0003800000 */
.L_x_899:
        /* <DEDUP_REMOVED lines=18> */
[----:B------:R-:W-:Y:S02]  /*25f0*/  ISETP.NE.AND P5, PT, R29, RZ, PT ;  /* 0x000000ff1d00720c */ /* 0x000fe40003fa5270 */
[----:B0-----:R-:W-:-:S04]  /*2600*/  IADD3 R44, PT, PT, R33, 0xffffffe, RZ ;  /* 0x0ffffffe212c7810 */ /* 0x001fc80007ffe0ff */
        /* <DEDUP_REMOVED lines=22> */
[----:B------:R-:W-:Y:S01]  /*2770*/  IMAD R13, R13, R4, R12 ;  /* 0x000000040d0d7224 */ /* 0x000fe200078e020c */
[----:B------:R-:W-:-:S03]  /*2780*/  MOV R12, R5 ;  /* 0x00000005000c7202 */ /* 0x000fc60000000f00 */
[--C-:B------:R-:W-:Y:S01]  /*2790*/  @P0 IMAD.MOV.U32 R9, RZ, RZ, R13.reuse ;  /* 0x000000ffff090224 */ /* 0x100fe200078e000d */
[----:B------:R-:W-:Y:S01]  /*27a0*/  ISETP.NE.AND P0, PT, R36, RZ, PT ;  /* 0x000000ff2400720c */ /* 0x000fe20003f05270 */
        /* <DEDUP_REMOVED lines=11> */
[----:B------:R-:W-:Y:S01]  /*2860*/  ISETP.EQ.AND P6, PT, R10, 0x44, PT ;  /* 0x000000440a00780c */ /* 0x000fe20003fc2270 */
[--C-:B------:R-:W-:Y:S01]  /*2870*/  @P0 IMAD.MOV.U32 R8, RZ, RZ, R13.reuse ;  /* 0x000000ffff080224 */ /* 0x100fe200078e000d */
[----:B------:R-:W-:Y:S01]  /*2880*/  ISETP.NE.AND P0, PT, R37, RZ, PT ;  /* 0x000000ff2500720c */ /* 0x000fe20003f05270 */
[--C-:B------:R-:W-:Y:S01]  /*2890*/  @P1 IMAD.MOV.U32 R21, RZ, RZ, R13.reuse ;  /* 0x000000ffff151224 */ /* 0x100fe200078e000d */
[----:B------:R-:W-:Y:S01]  /*28a0*/  P2R R33, PR, RZ, 0x40 ;  /* 0x00000040ff217803 */ /* 0x000fe20000000000 */
[----:B------:R-:W-:-:S02]  /*28b0*/  @P2 IMAD.MOV.U32 R20, RZ, RZ, R13 ;  /* 0x000000ffff142224 */ /* 0x000fc400078e000d */
[--C-:B------:R-:W-:Y:S02]  /*28c0*/  @P3 IMAD.MOV.U32 R19, RZ, RZ, R13.reuse ;  /* 0x000000ffff133224 */ /* 0x100fe400078e000d */
[--C-:B------:R-:W-:Y:S02]  /*28d0*/  @P4 IMAD.MOV.U32 R18, RZ, RZ, R13.reuse ;  /* 0x000000ffff124224 */ /* 0x100fe400078e000d */
[--C-:B------:R-:W-:Y:S02]  /*28e0*/  @P5 IMAD.MOV.U32 R17, RZ, RZ, R13.reuse ;  /* 0x000000ffff115224 */ /* 0x100fe400078e000d */
[--C-:B------:R-:W-:Y:S02]  /*28f0*/  @P6 IMAD.MOV.U32 R14, RZ, RZ, R13.reuse ;  /* 0x000000ffff0e6224 */ /* 0x100fe400078e000d */
[----:B------:R-:W-:Y:S01]  /*2900*/  @P0 IMAD.MOV.U32 R7, RZ, RZ, R13 ;  /* 0x000000ffff070224 */ /* 0x000fe200078e000d */
[----:B------:R-:W-:-:S13]  /*2910*/  ISETP.NE.AND P0, PT, R38, RZ, PT ;  /* 0x000000ff2600720c */ /* 0x000fda0003f05270 */
[----:B------:R-:W-:-:S07]  /*2920*/  @P0 IMAD.MOV.U32 R22, RZ, RZ, R13 ;  /* 0x000000ffff160224 */ /* 0x000fce00078e000d */
.L_x_900:
[----:B------:R-:W2:Y:S02]  /*2930*/  LDG.E R13, desc[UR12][R2.64+-0xc] ;  /* 0xfffff40c020d7981 */ /* 0x000ea4000c1e1900 */
[----:B--2---:R-:W-:-:S13]  /*2940*/  ISETP.GT.AND P6, PT, R13, RZ, PT ;  /* 0x000000ff0d00720c */ /* 0x004fda0003fc4270 */
[----:B------:R-:W-:Y:S05]  /*2950*/  @P6 BRA `(.L_x_901) ;  /* 0x0000000000b06947 */ /* 0x000fea0003800000 */
[----:B------:R-:W-:Y:S02]  /*2960*/  P2R R5, PR, RZ, 0x1 ;  /* 0x00000001ff057803 */ /* 0x000fe40000000000 */
[----:B------:R-:W-:Y:S02]  /*2970*/  ISETP.NE.AND P0, PT, R35, RZ, PT ;  /* 0x000000ff2300720c */ /* 0x000fe40003f05270 */
[----:B------:R-:W-:Y:S02]  /*2980*/  ISETP.NE.AND P6, PT, R33, RZ, PT ;  /* 0x000000ff2100720c */ /* 0x000fe40003fc5270 */
[----:B------:R-:W-:Y:S02]  /*2990*/  P2R R4, PR, RZ, 0x1 ;  /* 0x00000001ff047803 */ /* 0x000fe40000000000 */
[----:B------:R-:W-:Y:S02]  /*29a0*/  P2R R38, PR, RZ, 0x40 ;  /* 0x00000040ff267803 */ /* 0x000fe40000000000 */
[----:B------:R-:W-:-:S02]  /*29b0*/  ISETP.NE.AND P0, PT, R34, RZ, PT ;  /* 0x000000ff2200720c */ /* 0x000fc40003f05270 */
[----:B------:R-:W-:Y:S02]  /*29c0*/  ISETP.NE.AND P6, PT, R31, RZ, PT ;  /* 0x000000ff1f00720c */ /* 0x000fe40003fc5270 */
[----:B------:R-:W-:Y:S02]  /*29d0*/  P2R R13, PR, RZ, 0x2 ;  /* 0x00000002ff0d7803 */ /* 0x000fe40000000000 */
[----:B------:R-:W-:Y:S02]  /*29e0*/  P2R R15, PR, RZ, 0x4 ;  /* 0x00000004ff0f7803 */ /* 0x000fe40000000000 */
[----:B------:R-:W-:Y:S02]  /*29f0*/  P2R R34, PR, RZ, 0x8 ;  /* 0x00000008ff227803 */ /* 0x000fe40000000000 */
[----:B------:R-:W-:Y:S02]  /*2a00*/  P2R R36, PR, RZ, 0x10 ;  /* 0x00000010ff247803 */ /* 0x000fe40000000000 */
[----:B------:R-:W-:Y:S01]  /*2a10*/  P2R R37, PR, RZ, 0x20 ;  /* 0x00000020ff257803 */ /* 0x000fe20000000000 */
[----:B------:R-:W-:Y:S01]  /*2a20*/  @P0 IMAD.MOV.U32 R9, RZ, RZ, RZ ;  /* 0x000000ffff090224 */ /* 0x000fe200078e00ff */
[----:B------:R-:W-:Y:S01]  /*2a30*/  ISETP.NE.AND P1, PT, R32, RZ, PT ;  /* 0x000000ff2000720c */ /* 0x000fe20003f25270 */
[----:B------:R-:W-:Y:S01]  /*2a40*/  @P6 IMAD.MOV.U32 R17, RZ, RZ, RZ ;  /* 0x000000ffff116224 */ /* 0x000fe200078e00ff */
[----:B------:R-:W-:-:S02]  /*2a50*/  ISETP.NE.AND P2, PT, R30, RZ, PT ;  /* 0x000000ff1e00720c */ /* 0x000fc40003f45270 */
[----:B------:R-:W-:Y:S02]  /*2a60*/  ISETP.NE.AND P3, PT, R27, RZ, PT ;  /* 0x000000ff1b00720c */ /* 0x000fe40003f65270 */
        /* <DEDUP_REMOVED lines=22> */
[----:B------:R-:W-:Y:S02]  /*2bd0*/  @P4 IMAD.MOV.U32 R19, RZ, RZ, RZ ;  /* 0x000000ffff134224 */ /* 0x000fe400078e00ff */
[----:B------:R-:W-:Y:S02]  /*2be0*/  @P5 IMAD.MOV.U32 R18, RZ, RZ, RZ ;  /* 0x000000ffff125224 */ /* 0x000fe400078e00ff */
[----:B------:R-:W-:Y:S02]  /*2bf0*/  @P0 IMAD.MOV.U32 R23, RZ, RZ, RZ ;  /* 0x000000ffff170224 */ /* 0x000fe400078e00ff */
[----:B------:R-:W-:Y:S01]  /*2c00*/  @P6 IMAD.MOV.U32 R14, RZ, RZ, RZ ;  /* 0x000000ffff0e6224 */ /* 0x000fe200078e00ff */
[----:B------:R-:W-:Y:S06]  /*2c10*/  BRA `(.L_x_902) ;  /* 0x0000000400187947 */ /* 0x000fec0003800000 */
.L_x_901:
[----:B------:R-:W-:Y:S02]  /*2c20*/  P2R R37, PR, RZ, 0x1 ;  /* 0x00000001ff257803 */ /* 0x000fe40000000000 */
[----:B------:R-:W-:Y:S02]  /*2c30*/  ISETP.NE.AND P0, PT, R35, RZ, PT ;  /* 0x000000ff2300720c */ /* 0x000fe40003f05270 */
[----:B------:R-:W-:Y:S02]  /*2c40*/  IABS R15, R13 ;  /* 0x0000000d000f7213 */ /* 0x000fe40000000000 */
[----:B------:R-:W-:Y:S02]  /*2c50*/  P2R R36, PR, RZ, 0x1 ;  /* 0x00000001ff247803 */ /* 0x000fe40000000000 */
[----:B------:R-:W-:Y:S02]  /*2c60*/  ISETP.NE.AND P0, PT, R34, RZ, PT ;  /* 0x000000ff2200720c */ /* 0x000fe40003f05270 */
[----:B------:R-:W0:Y:S01]  /*2c70*/  I2F.RP R34, R15 ;  /* 0x0000000f00227306 */ /* 0x000e220000209400 */
[----:B------:R-:W-:-:S02]  /*2c80*/  P2R R38, PR, RZ, 0x2 ;  /* 0x00000002ff267803 */ /* 0x000fc40000000000 */
[----:B------:R-:W-:Y:S02]  /*2c90*/  P2R R39, PR, RZ, 0x4 ;  /* 0x00000004ff277803 */ /* 0x000fe40000000000 */
[----:B------:R-:W-:Y:S02]  /*2ca0*/  P2R R40, PR, RZ, 0x8 ;  /* 0x00000008ff287803 */ /* 0x000fe40000000000 */
[----:B------:R-:W-:Y:S02]  /*2cb0*/  P2R R41, PR, RZ, 0x10 ;  /* 0x00000010ff297803 */ /* 0x000fe40000000000 */
[----:B------:R-:W-:Y:S02]  /*2cc0*/  P2R R42, PR, RZ, 0x20 ;  /* 0x00000020ff2a7803 */ /* 0x000fe40000000000 */
[----:B------:R-:W-:Y:S02]  /*2cd0*/  ISETP.NE.AND P1, PT, R32, RZ, PT ;  /* 0x000000ff2000720c */ /* 0x000fe40003f25270 */
[----:B------:R-:W-:Y:S01]  /*2ce0*/  ISETP.NE.AND P2, PT, R30, RZ, PT ;  /* 0x000000ff1e00720c */ /* 0x000fe20003f45270 */
[----:B0-----:R-:W0:Y:S01]  /*2cf0*/  MUFU.RCP R34, R34 ;  /* 0x0000002200227308 */ /* 0x001e220000001000 */
[----:B------:R-:W-:-:S02]  /*2d00*/  ISETP.NE.AND P3, PT, R27, RZ, PT ;  /* 0x000000ff1b00720c */ /* 0x000fc40003f65270 */
[----:B------:R-:W-:Y:S02]  /*2d10*/  ISETP.NE.AND P4, PT, R28, RZ, PT ;  /* 0x000000ff1c00720c */ /* 0x000fe40003f85270 */
[----:B------:R-:W-:Y:S01]  /*2d20*/  ISETP.NE.AND P5, PT, R29, RZ, PT ;  /* 0x000000ff1d00720c */ /* 0x000fe20003fa5270 */
[----:B0-----:R-:W-:-:S04]  /*2d30*/  VIADD R4, R34, 0xffffffe ;  /* 0x0ffffffe22047836 */ /* 0x001fc80000000000 */
[----:B------:R0:W1:Y:S02]  /*2d40*/  F2I.FTZ.U32.TRUNC.NTZ R5, R4 ;  /* 0x0000000400057305 */ /* 0x000064000021f000 */
[----:B0-----:R-:W-:Y:S02]  /*2d50*/  IMAD.MOV.U32 R4, RZ, RZ, RZ ;  /* 0x000000ffff047224 */ /* 0x001fe400078e00ff */
        /* <DEDUP_REMOVED lines=18> */
[----:B------:R-:W-:Y:S02]  /*2e80*/  ISETP.NE.AND P6, PT, R33, RZ, PT ;  /* 0x000000ff2100720c */ /* 0x000fe40003fc5270 */
[----:B------:R-:W-:Y:S02]  /*2e90*/  IADD3 R4, PT, PT, -R5, RZ, RZ ;  /* 0x000000ff05047210 */ /* 0x000fe40007ffe1ff */
[----:B------:R-:W-:Y:S02]  /*2ea0*/  P2R R15, PR, RZ, 0x40 ;  /* 0x00000040ff0f7803 */ /* 0x000fe40000000000 */
[----:B------:R-:W-:Y:S01]  /*2eb0*/  ISETP.NE.AND P6, PT, R31, RZ, PT ;  /* 0x000000ff1f00720c */ /* 0x000fe20003fc5270 */
[----:B------:R-:W-:Y:S02]  /*2ec0*/  IMAD R13, R13, R4, R12 ;  /* 0x000000040d0d7224 */ /* 0x000fe400078e020c */
[----:B------:R-:W-:-:S02]  /*2ed0*/  IMAD.MOV.U32 R12, RZ, RZ, R5 ;  /* 0x000000ffff0c7224 */ /* 0x000fc400078e0005 */
        /* <DEDUP_REMOVED lines=16> */
[----:B------:R-:W-:-:S02]  /*2fe0*/  @P1 IMAD.MOV.U32 R22, RZ, RZ, R13 ;  /* 0x000000ffff161224 */ /* 0x000fc400078e000d */
[--C-:B------:R-:W-:Y:S02]  /*2ff0*/  @P2 IMAD.MOV.U32 R21, RZ, RZ, R13.reuse ;  /* 0x000000ffff152224 */ /* 0x100fe400078e000d */
[--C-:B------:R-:W-:Y:S02]  /*3000*/  @P3 IMAD.MOV.U32 R20, RZ, RZ, R13.reuse ;  /* 0x000000ffff143224 */ /* 0x100fe400078e000d */
[--C-:B------:R-:W-:Y:S01]  /*3010*/  @P6 IMAD.MOV.U32 R16, RZ, RZ, R13.reuse ;  /* 0x000000ffff106224 */ /* 0x100fe200078e000d */
[----:B------:R-:W-:Y:S01]  /*3020*/  ISETP.EQ.AND P6, PT, R10, 0x48, PT ;  /* 0x000000480a00780c */ /* 0x000fe20003fc2270 */
[--C-:B------:R-:W-:Y:S02]  /*3030*/  @P4 IMAD.MOV.U32 R19, RZ, RZ, R13.reuse ;  /* 0x000000ffff134224 */ /* 0x100fe400078e000d */
[--C-:B------:R-:W-:Y:S01]  /*3040*/  @P5 IMAD.MOV.U32 R18, RZ, RZ, R13.reuse ;  /* 0x000000ffff125224 */ /* 0x100fe200078e000d */
[----:B------:R-:W-:Y:S01]  /*3050*/  P2R R34, PR, RZ, 0x40 ;  /* 0x00000040ff227803 */ /* 0x000fe20000000000 */
[----:B------:R-:W-:-:S08]  /*3060*/  @P0 IMAD.MOV.U32 R23, RZ, RZ, R13 ;  /* 0x000000ffff170224 */ /* 0x000fd000078e000d */
[----:B------:R-:W-:-:S07]  /*3070*/  @P6 IMAD.MOV.U32 R14, RZ, RZ, R13 ;  /* 0x000000ffff0e6224 */ /* 0x000fce00078e000d */
.L_x_902:
[----:B------:R-:W2:Y:S02]  /*3080*/  LDG.E R13, desc[UR12][R2.64+-0x10] ;  /* 0xfffff00c020d7981 */ /* 0x000ea4000c1e1900 */
[----:B--2---:R-:W-:-:S13]  /*3090*/  ISETP.GT.AND P6, PT, R13, RZ, PT ;  /* 0x000000ff0d00720c */ /* 0x004fda0003fc4270 */
[----:B------:R-:W-:Y:S05]  /*30a0*/  @P6 BRA `(.L_x_903) ;  /* 0x0000000000b06947 */ /* 0x000fea0003800000 */
[----:B------:R-:W-:Y:S02]  /*30b0*/  ISETP.NE.AND P6, PT, R34, RZ, PT ;  /* 0x000000ff2200720c */ /* 0x000fe40003fc5270 */
[----:B------:R-:W-:Y:S02]  /*30c0*/  P2R R4, PR, RZ, 0x1 ;  /* 0x00000001ff047803 */ /* 0x000fe40000000000 */
[----:B------:R-:W-:Y:S02]  /*30d0*/  P2R R38, PR, RZ, 0x40 ;  /* 0x00000040ff267803 */ /* 0x000fe40000000000 */
[----:B------:R-:W-:Y:S02]  /*30e0*/  ISETP.NE.AND P6, PT, R33, RZ, PT ;  /* 0x000000ff2100720c */ /* 0x000fe40003fc5270 */
[----:B------:R-:W-:Y:S02]  /*30f0*/  ISETP.NE.AND P0, PT, R35, RZ, PT ;  /* 0x000000ff2300720c */ /* 0x000fe40003f05270 */
[----:B------:R-:W-:-:S02]  /*3100*/  P2R R37, PR, RZ, 0x40 ;  /* 0x00000040ff257803 */ /* 0x000fc40000000000 */
[----:B------:R-:W-:Y:S02]  /*3110*/  ISETP.NE.AND P6, PT, R31, RZ, PT ;  /* 0x000000ff1f00720c */ /* 0x000fe40003fc5270 */
[----:B------:R-:W-:Y:S02]  /*3120*/  P2R R5, PR, RZ, 0x2 ;  /* 0x00000002ff057803 */ /* 0x000fe40000000000 */
[----:B------:R-:W-:Y:S02]  /*3130*/  P2R R13, PR, RZ, 0x4 ;  /* 0x00000004ff0d7803 */ /* 0x000fe40000000000 */
[----:B------:R-:W-:Y:S02]  /*3140*/  P2R R15, PR, RZ, 0x8 ;  /* 0x00000008ff0f7803 */ /* 0x000fe40000000000 */
[----:B------:R-:W-:Y:S01]  /*3150*/  P2R R35, PR, RZ, 0x10 ;  /* 0x00000010ff237803 */ /* 0x000fe20000000000 */
[----:B------:R-:W-:Y:S01]  /*3160*/  @P0 IMAD.MOV.U32 R9, RZ, RZ, RZ ;  /* 0x000000ffff090224 */ /* 0x000fe200078e00ff */
[----:B------:R-:W-:-:S02]  /*3170*/  P2R R36, PR, RZ, 0x20 ;  /* 0x00000020ff247803 */ /* 0x000fc40000000000 */
[----:B------:R-:W-:Y:S01]  /*3180*/  ISETP.NE.AND P1, PT, R32, RZ, PT ;  /* 0x000000ff2000720c */ /* 0x000fe20003f25270 */
[----:B------:R-:W-:Y:S01]  /*3190*/  @P6 IMAD.MOV.U32 R18, RZ, RZ, RZ ;  /* 0x000000ffff126224 */ /* 0x000fe200078e00ff */
[----:B------:R-:W-:Y:S02]  /*31a0*/  ISETP.NE.AND P6, PT, R37, RZ, PT ;  /* 0x000000ff2500720c */ /* 0x000fe40003fc5270 */
[----:B------:R-:W-:Y:S02]  /*31b0*/  ISETP.NE.AND P2, PT, R30, RZ, PT ;  /* 0x000000ff1e00720c */ /* 0x000fe40003f45270 */
[----:B------:R-:W-:Y:S02]  /*31c0*/  ISETP.NE.AND P3, PT, R27, RZ, PT ;  /* 0x000000ff1b00720c */ /* 0x000fe40003f65270 */
[----:B------:R-:W-:Y:S02]  /*31d0*/  ISETP.NE.AND P4, PT, R28, RZ, PT ;  /* 0x000000ff1c00720c */ /* 0x000fe40003f85270 */
[----:B------:R-:W-:-:S02]  /*31e0*/  ISETP.NE.AND P5, PT, R29, RZ, PT ;  /* 0x000000ff1d00720c */ /* 0x000fc40003fa5270 */
        /* <DEDUP_REMOVED lines=13> */
[----:B------:R-:W-:-:S02]  /*32c0*/  @P0 IMAD.MOV.U32 R24, RZ, RZ, RZ ;  /* 0x000000ffff180224 */ /* 0x000fc400078e00ff */
[----:B------:R-:W-:Y:S02]  /*32d0*/  @P1 MOV R23, RZ ;  /* 0x000000ff00171202 */ /* 0x000fe40000000f00 */
[----:B------:R-:W-:Y:S01]  /*32e0*/  @P6 IMAD.MOV.U32 R16, RZ, RZ, RZ ;  /* 0x000000ffff106224 */ /* 0x000fe200078e00ff */
[----:B------:R-:W-:Y:S01]  /*32f0*/  ISETP.EQ.AND P6, PT, R10, 0x4c, PT ;  /* 0x0000004c0a00780c */ /* 0x000fe20003fc2270 */
[----:B------:R-:W-:Y:S02]  /*3300*/  @P2 IMAD.MOV.U32 R22, RZ, RZ, RZ ;  /* 0x000000ffff162224 */ /* 0x000fe400078e00ff */
[----:B------:R-:W-:Y:S01]  /*3310*/  @P3 IMAD.MOV.U32 R21, RZ, RZ, RZ ;  /* 0x000000ffff153224 */ /* 0x000fe200078e00ff */
[----:B------:R-:W-:Y:S01]  /*3320*/  P2R R35, PR, RZ, 0x40 ;  /* 0x00000040ff237803 */ /* 0x000fe20000000000 */
[----:B------:R-:W-:Y:S02]  /*3330*/  @P4 IMAD.MOV.U32 R20, RZ, RZ, RZ ;  /* 0x000000ffff144224 */ /* 0x000fe400078e00ff */
[----:B------:R-:W-:-:S06]  /*3340*/  @P5 IMAD.MOV.U32 R19, RZ, RZ, RZ ;  /* 0x000000ffff135224 */ /* 0x000fcc00078e00ff */
[----:B------:R-:W-:Y:S01]  /*3350*/  @P6 IMAD.MOV.U32 R14, RZ, RZ, RZ ;  /* 0x000000ffff0e6224 */ /* 0x000fe200078e00ff */
[----:B------:R-:W-:Y:S06]  /*3360*/  BRA `(.L_x_904) ;  /* 0x0000000400187947 */ /* 0x000fec0003800000 */
.L_x_903:
[----:B------:R-:W-:Y:S02]  /*3370*/  IABS R15, R13 ;  /* 0x0000000d000f7213 */ /* 0x000fe40000000000 */
[----:B------:R-:W-:Y:S02]  /*3380*/  P2R R36, PR, RZ, 0x1 ;  /* 0x00000001ff247803 */ /* 0x000fe40000000000 */
[----:B------:R-:W-:Y:S02]  /*3390*/  ISETP.NE.AND P0, PT, R35, RZ, PT ;  /* 0x000000ff2300720c */ /* 0x000fe40003f05270 */
[----:B------:R-:W0:Y:S01]  /*33a0*/  I2F.RP R35, R15 ;  /* 0x0000000f00237306 */ /* 0x000e220000209400 */
[----:B------:R-:W-:Y:S02]  /*33b0*/  IABS R44, R12 ;  /* 0x0000000c002c7213 */ /* 0x000fe40000000000 */
[----:B------:R-:W-:Y:S02]  /*33c0*/  P2R R41, PR, RZ, 0x2 ;  /* 0x00000002ff297803 */ /* 0x000fe40000000000 */
[----:B------:R-:W-:-:S02]  /*33d0*/  P2R R40, PR, RZ, 0x4 ;  /* 0x00000004ff287803 */ /* 0x000fc40000000000 */
[----:B------:R-:W-:Y:S02]  /*33e0*/  P2R R39, PR, RZ, 0x8 ;  /* 0x00000008ff277803 */ /* 0x000fe40000000000 */
[----:B------:R-:W-:Y:S02]  /*33f0*/  P2R R38, PR, RZ, 0x10 ;  /* 0x00000010ff267803 */ /* 0x000fe40000000000 */
[----:B------:R-:W-:Y:S02]  /*3400*/  P2R R37, PR, RZ, 0x20 ;  /* 0x00000020ff257803 */ /* 0x000fe40000000000 */
[----:B------:R-:W-:Y:S01]  /*3410*/  ISETP.NE.AND P1, PT, R32, RZ, PT ;  /* 0x000000ff2000720c */ /* 0x000fe20003f25270 */
[----:B0-----:R-:W0:Y:S01]  /*3420*/  MUFU.RCP R35, R35 ;  /* 0x0000002300237308 */ /* 0x001e220000001000 */
[----:B------:R-:W-:Y:S02]  /*3430*/  ISETP.NE.AND P2, PT, R30, RZ, PT ;  /* 0x000000ff1e00720c */ /* 0x000fe40003f45270 */
        /* <DEDUP_REMOVED lines=24> */
[--C-:B------:R-:W-:Y:S01]  /*35c0*/  IMAD.MOV R4, RZ, RZ, -R5.reuse ;  /* 0x000000ffff047224 */ /* 0x100fe200078e0a05 */
[----:B------:R-:W-:Y:S02]  /*35d0*/  P2R R35, PR, RZ, 0x40 ;  /* 0x00000040ff237803 */ /* 0x000fe40000000000 */
[----:B------:R-:W-:Y:S01]  /*35e0*/  ISETP.NE.AND P6, PT, R33, RZ, PT ;  /* 0x000000ff2100720c */ /* 0x000fe20003fc5270 */
[----:B------:R-:W-:Y:S02]  /*35f0*/  IMAD R13, R13, R4, R12 ;  /* 0x000000040d0d7224 */ /* 0x000fe400078e020c */
[----:B------:R-:W-:Y:S01]  /*3600*/  IMAD.MOV.U32 R12, RZ, RZ, R5 ;  /* 0x000000ffff0c7224 */ /* 0x000fe200078e0005 */
[----:B------:R-:W-:Y:S01]  /*3610*/  P2R R15, PR, RZ, 0x40 ;  /* 0x00000040ff0f7803 */ /* 0x000fe20000000000 */
        /* <DEDUP_REMOVED lines=14> */
[----:B------:R-:W-:Y:S01]  /*3700*/  ISETP.NE.AND P6, PT, R15, RZ, PT ;  /* 0x000000ff0f00720c */ /* 0x000fe20003fc5270 */
[--C-:B------:R-:W-:Y:S02]  /*3710*/  @P0 IMAD.MOV.U32 R24, RZ, RZ, R13.reuse ;  /* 0x000000ffff180224 */ /* 0x100fe400078e000d */
[----:B------:R-:W-:Y:S02]  /*3720*/  @P1 MOV R23, R13 ;  /* 0x0000000d00171202 */ /* 0x000fe40000000f00 */
[--C-:B------:R-:W-:Y:S02]  /*3730*/  @P2 IMAD.MOV.U32 R22, RZ, RZ, R13.reuse ;  /* 0x000000ffff162224 */ /* 0x100fe400078e000d */
[--C-:B------:R-:W-:Y:S02]  /*3740*/  @P3 IMAD.MOV.U32 R21, RZ, RZ, R13.reuse ;  /* 0x000000ffff153224 */ /* 0x100fe400078e000d */
[----:B------:R-:W-:-:S02]  /*3750*/  @P4 IMAD.MOV.U32 R20, RZ, RZ, R13 ;  /* 0x000000ffff144224 */ /* 0x000fc400078e000d */
[--C-:B------:R-:W-:Y:S02]  /*3760*/  @P5 IMAD.MOV.U32 R19, RZ, RZ, R13.reuse ;  /* 0x000000ffff135224 */ /* 0x100fe400078e000d */
[----:B------:R-:W-:Y:S01]  /*3770*/  @P6 IMAD.MOV.U32 R17, RZ, RZ, R13 ;  /* 0x000000ffff116224 */ /* 0x000fe200078e000d */
[----:B------:R-:W-:-:S13]  /*3780*/  ISETP.NE.AND P6, PT, R35, RZ, PT ;  /* 0x000000ff2300720c */ /* 0x000fda0003fc5270 */
[----:B------:R-:W-:Y:S01]  /*3790*/  @P6 IMAD.MOV.U32 R16, RZ, RZ, R13 ;  /* 0x000000ffff106224 */ /* 0x000fe200078e000d */
[----:B------:R-:W-:-:S04]  /*37a0*/  ISETP.EQ.AND P6, PT, R10, 0x4c, PT ;  /* 0x0000004c0a00780c */ /* 0x000fc80003fc2270 */
[----:B------:R-:W-:-:S09]  /*37b0*/  P2R R35, PR, RZ, 0x40 ;  /* 0x00000040ff237803 */ /* 0x000fd20000000000 */
[----:B------:R-:W-:-:S07]  /*37c0*/  @P6 IMAD.MOV.U32 R14, RZ, RZ, R13 ;  /* 0x000000ffff0e6224 */ /* 0x000fce00078e000d */
.L_x_904:
[----:B------:R-:W2:Y:S02]  /*37d0*/  LDG.E R13, desc[UR12][R2.64+-0x14] ;  /* 0xffffec0c020d7981 */ /* 0x000ea4000c1e1900 */
[----:B--2---:R-:W-:-:S13]  /*37e0*/  ISETP.GT.AND P6, PT, R13, RZ, PT ;  /* 0x000000ff0d00720c */ /* 0x004fda0003fc4270 */
[----:B------:R-:W-:Y:S05]  /*37f0*/  @P6 BRA `(.L_x_905) ;  /* 0x0000000000b06947 */ /* 0x000fea0003800000 */
[----:B------:R-:W-:Y:S01]  /*3800*/  ISETP.NE.AND P6, PT, R35, RZ, PT ;  /* 0x000000ff2300720c */ /* 0x000fe20003fc5270 */
[----:B------:R-:W-:Y:S01]  /*3810*/  @P0 IMAD.MOV.U32 R25, RZ, RZ, RZ ;  /* 0x000000ffff190224 */ /* 0x000fe200078e00ff */
        /* <DEDUP_REMOVED lines=8> */
[----:B------:R-:W-:Y:S02]  /*38a0*/  ISETP.NE.AND P6, PT, R31, RZ, PT ;  /* 0x000000ff1f00720c */ /* 0x000fe40003fc5270 */
[----:B------:R-:W-:Y:S01]  /*38b0*/  P2R R13, PR, RZ, 0x8 ;  /* 0x00000008ff0d7803 */ /* 0x000fe20000000000 */
[----:B------:R-:W-:Y:S01]  /*38c0*/  @P1 IMAD.MOV.U32 R9, RZ, RZ, RZ ;  /* 0x000000ffff091224 */ /* 0x000fe200078e00ff */
[----:B------:R-:W-:-:S02]  /*38d0*/  P2R R15, PR, RZ, 0x10 ;  /* 0x00000010ff0f7803 */ /* 0x000fc40000000000 */
[----:B------:R-:W-:Y:S02]  /*38e0*/  P2R R32, PR, RZ, 0x20 ;  /* 0x00000020ff207803 */ /* 0x000fe40000000000 */
[----:B------:R-:W-:Y:S02]  /*38f0*/  ISETP.NE.AND P2, PT, R30, RZ, PT ;  /* 0x000000ff1e00720c */ /* 0x000fe40003f45270 */
[----:B------:R-:W-:Y:S02]  /*3900*/  ISETP.NE.AND P3, PT, R27, RZ, PT ;  /* 0x000000ff1b00720c */ /* 0x000fe40003f65270 */
[----:B------:R-:W-:Y:S01]  /*3910*/  ISETP.NE.AND P4, PT, R28, RZ, PT ;  /* 0x000000ff1c00720c */ /* 0x000fe20003f85270 */
[----:B------:R-:W-:Y:S01]  /*3920*/  @P6 IMAD.MOV.U32 R19, RZ, RZ, RZ ;  /* 0x000000ffff136224 */ /* 0x000fe200078e00ff */
[----:B------:R-:W-:Y:S02]  /*3930*/  ISETP.NE.AND P6, PT, R36, RZ, PT ;  /* 0x000000ff2400720c */ /* 0x000fe40003fc5270 */
[----:B------:R-:W-:-:S02]  /*3940*/  ISETP.NE.AND P5, PT, R29, RZ, PT ;  /* 0x000000ff1d00720c */ /* 0x000fc40003fa5270 */
[----:B------:R-:W-:-:S03]  /*3950*/  ISETP.NE.AND P1, PT, R4, RZ, PT ;  /* 0x000000ff0400720c */ /* 0x000fc60003f25270 */
        /* <DEDUP_REMOVED lines=10> */
[----:B------:R-:W-:-:S04]  /*3a00*/  @P1 IMAD.MOV.U32 R24, RZ, RZ, RZ ;  /* 0x000000ffff181224 */ /* 0x000fc800078e00ff */
[----:B------:R-:W-:Y:S02]  /*3a10*/  @P2 IMAD.MOV.U32 R23, RZ, RZ, RZ ;  /* 0x000000ffff172224 */ /* 0x000fe400078e00ff */
[----:B------:R-:W-:Y:S02]  /*3a20*/  @P3 IMAD.MOV.U32 R22, RZ, RZ, RZ ;  /* 0x000000ffff163224 */ /* 0x000fe400078e00ff */
[----:B------:R-:W-:Y:S02]  /*3a30*/  @P4 IMAD.MOV.U32 R21, RZ, RZ, RZ ;  /* 0x000000ffff154224 */ /* 0x000fe400078e00ff */
[----:B------:R-:W-:Y:S01]  /*3a40*/  @P6 IMAD.MOV.U32 R17, RZ, RZ, RZ ;  /* 0x000000ffff116224 */ /* 0x000fe200078e00ff */
[----:B------:R-:W-:Y:S01]  /*3a50*/  ISETP.NE.AND P6, PT, R38, RZ, PT ;  /* 0x000000ff2600720c */ /* 0x000fe20003fc5270 */
[----:B------:R-:W-:-:S12]  /*3a60*/  @P5 IMAD.MOV.U32 R20, RZ, RZ, RZ ;  /* 0x000000ffff145224 */ /* 0x000fd800078e00ff */
[----:B------:R-:W-:Y:S01]  /*3a70*/  @P6 IMAD.MOV.U32 R16, RZ, RZ, RZ ;  /* 0x000000ffff106224 */ /* 0x000fe200078e00ff */
[----:B------:R-:W-:-:S04]  /*3a80*/  ISETP.EQ.AND P6, PT, R10, 0x50, PT ;  /* 0x000000500a00780c */ /* 0x000fc80003fc2270 */
[----:B------:R-:W-:-:S09]  /*3a90*/  P2R R32, PR, RZ, 0x40 ;  /* 0x00000040ff207803 */ /* 0x000fd20000000000 */
[----:B------:R-:W-:Y:S01]  /*3aa0*/  @P6 MOV R14, RZ ;  /* 0x000000ff000e6202 */ /* 0x000fe20000000f00 */
[----:B------:R-:W-:Y:S06]  /*3ab0*/  BRA `(.L_x_906) ;  /* 0x0000000400187947 */ /* 0x000fec0003800000 */
.L_x_905:
[----:B------:R-:W-:Y:S02]  /*3ac0*/  IABS R15, R13 ;  /* 0x0000000d000f7213 */ /* 0x000fe40000000000 */
[----:B------:R-:W-:Y:S02]  /*3ad0*/  P2R R36, PR, RZ, 0x2 ;  /* 0x00000002ff247803 */ /* 0x000fe40000000000 */
[----:B------:R-:W-:Y:S02]  /*3ae0*/  ISETP.NE.AND P1, PT, R32, RZ, PT ;  /* 0x000000ff2000720c */ /* 0x000fe40003f25270 */
[----:B------:R-:W0:Y:S01]  /*3af0*/  I2F.RP R32, R15 ;  /* 0x0000000f00207306 */ /* 0x000e220000209400 */
[----:B------:R-:W-:Y:S02]  /*3b00*/  P2R R37, PR, RZ, 0x4 ;  /* 0x00000004ff257803 */ /* 0x000fe40000000000 */
[----:B------:R-:W-:Y:S02]  /*3b10*/  P2R R38, PR, RZ, 0x8 ;  /* 0x00000008ff267803 */ /* 0x000fe40000000000 */
[----:B------:R-:W-:-:S02]  /*3b20*/  P2R R39, PR, RZ, 0x10 ;  /* 0x00000010ff277803 */ /* 0x000fc40000000000 */
[----:B------:R-:W-:Y:S02]  /*3b30*/  P2R R40, PR, RZ, 0x20 ;  /* 0x00000020ff287803 */ /* 0x000fe40000000000 */
[----:B------:R-:W-:Y:S02]  /*3b40*/  ISETP.NE.AND P2, PT, R30, RZ, PT ;  /* 0x000000ff1e00720c */ /* 0x000fe40003f45270 */
[----:B------:R-:W-:Y:S02]  /*3b50*/  ISETP.NE.AND P3, PT, R27, RZ, PT ;  /* 0x000000ff1b00720c */ /* 0x000fe40003f65270 */
[----:B------:R-:W-:Y:S01]  /*3b60*/  ISETP.NE.AND P4, PT, R28, RZ, PT ;  /* 0x000000ff1c00720c */ /* 0x000fe20003f85270 */
[----:B0-----:R-:W0:Y:S01]  /*3b70*/  MUFU.RCP R32, R32 ;  /* 0x0000002000207308 */ /* 0x001e220000001000 */
[----:B------:R-:W-:Y:S01]  /*3b80*/  ISETP.NE.AND P5, PT, R29, RZ, PT ;  /* 0x000000ff1d00720c */ /* 0x000fe20003fa5270 */
[----:B0-----:R-:W-:-:S06]  /*3b90*/  VIADD R4, R32, 0xffffffe ;  /* 0x0ffffffe20047836 */ /* 0x001fcc0000000000 */
        /* <DEDUP_REMOVED lines=32> */
[----:B------:R-:W-:Y:S01]  /*3da0*/  P2R R15, PR, RZ, 0x40 ;  /* 0x00000040ff0f7803 */ /* 0x000fe20000000000 */
[--C-:B------:R-:W-:Y:S01]  /*3db0*/  @P4 IMAD.MOV.U32 R6, RZ, RZ, R13.reuse ;  /* 0x000000ffff064224 */ /* 0x100fe200078e000d */
[----:B------:R-:W-:Y:S01]  /*3dc0*/  ISETP.NE.AND P6, PT, R31, RZ, PT ;  /* 0x000000ff1f00720c */ /* 0x000fe20003fc5270 */
[--C-:B------:R-:W-:Y:S01]  /*3dd0*/  @P5 IMAD.MOV.U32 R26, RZ, RZ, R13.reuse ;  /* 0x000000ffff1a5224 */ /* 0x100fe200078e000d */
[----:B------:R-:W-:Y:S01]  /*3de0*/  ISETP.NE.AND P2, PT, R37, RZ, PT ;  /* 0x000000ff2500720c */ /* 0x000fe20003f45270 */
[----:B------:R-:W-:Y:S01]  /*3df0*/  @P0 IMAD.MOV.U32 R25, RZ, RZ, R13 ;  /* 0x000000ffff190224 */ /* 0x000fe200078e000d */
[----:B------:R-:W-:-:S02]  /*3e00*/  ISETP.NE.AND P3, PT, R38, RZ, PT ;  /* 0x000000ff2600720c */ /* 0x000fc40003f65270 */
[----:B------:R-:W-:Y:S02]  /*3e10*/  ISETP.NE.AND P4, PT, R39, RZ, PT ;  /* 0x000000ff2700720c */ /* 0x000fe40003f85270 */
[----:B------:R-:W-:Y:S01]  /*3e20*/  ISETP.NE.AND P5, PT, R40, RZ, PT ;  /* 0x000000ff2800720c */ /* 0x000fe20003fa5270 */
[----:B------:R-:W-:-:S04]  /*3e30*/  @P1 IMAD.MOV.U32 R24, RZ, RZ, R13 ;  /* 0x000000ffff181224 */ /* 0x000fc800078e000d */
[--C-:B------:R-:W-:Y:S01]  /*3e40*/  @P6 IMAD.MOV.U32 R19, RZ, RZ, R13.reuse ;  /* 0x000000ffff136224 */ /* 0x100fe200078e000d */
[----:B------:R-:W-:Y:S01]  /*3e50*/  ISETP.NE.AND P6, PT, R15, RZ, PT ;  /* 0x000000ff0f00720c */ /* 0x000fe20003fc5270 */
[--C-:B------:R-:W-:Y:S02]  /*3e60*/  @P2 IMAD.MOV.U32 R23, RZ, RZ, R13.reuse ;  /* 0x000000ffff172224 */ /* 0x100fe400078e000d */
[--C-:B------:R-:W-:Y:S02]  /*3e70*/  @P3 IMAD.MOV.U32 R22, RZ, RZ, R13.reuse ;  /* 0x000000ffff163224 */ /* 0x100fe400078e000d */
[--C-:B------:R-:W-:Y:S02]  /*3e80*/  @P4 IMAD.MOV.U32 R21, RZ, RZ, R13.reuse ;  /* 0x000000ffff154224 */ /* 0x100fe400078e000d */
[----:B------:R-:W-:-:S06]  /*3e90*/  @P5 IMAD.MOV.U32 R20, RZ, RZ, R13 ;  /* 0x000000ffff145224 */ /* 0x000fcc00078e000d */
[----:B------:R-:W-:Y:S01]  /*3ea0*/  @P6 IMAD.MOV.U32 R18, RZ, RZ, R13 ;  /* 0x000000ffff126224 */ /* 0x000fe200078e000d */
[----:B------:R-:W-:-:S13]  /*3eb0*/  ISETP.NE.AND P6, PT, R32, RZ, PT ;  /* 0x000000ff2000720c */ /* 0x000fda0003fc5270 */
[----:B------:R-:W-:Y:S01]  /*3ec0*/  @P6 IMAD.MOV.U32 R17, RZ, RZ, R13 ;  /* 0x000000ffff116224 */ /* 0x000fe200078e000d */
[----:B------:R-:W-:-:S13]  /*3ed0*/  ISETP.NE.AND P6, PT, R41, RZ, PT ;  /* 0x000000ff2900720c */ /* 0x000fda0003fc5270 */
[----:B------:R-:W-:Y:S01]  /*3ee0*/  @P6 IMAD.MOV.U32 R16, RZ, RZ, R13 ;  /* 0x000000ffff106224 */ /* 0x000fe200078e000d */
[----:B------:R-:W-:-:S04]  /*3ef0*/  ISETP.EQ.AND P6, PT, R10, 0x50, PT ;  /* 0x000000500a00780c */ /* 0x000fc80003fc2270 */
[----:B------:R-:W-:-:S09]  /*3f00*/  P2R R32, PR, RZ, 0x40 ;  /* 0x00000040ff207803 */ /* 0x000fd20000000000 */
[----:B------:R-:W-:-:S07]  /*3f10*/  @P6 MOV R14, R13 ;  /* 0x0000000d000e6202 */ /* 0x000fce0000000f00 */
.L_x_906:
[----:B------:R-:W2:Y:S02]  /*3f20*/  LDG.E R13, desc[UR12][R2.64+-0x18] ;  /* 0xffffe80c020d7981 */ /* 0x000ea4000c1e1900 */
[----:B--2---:R-:W-:-:S13]  /*3f30*/  ISETP.GT.AND P6, PT, R13, RZ, PT ;  /* 0x000000ff0d00720c */ /* 0x004fda0003fc4270 */
[----:B------:R-:W-:Y:S05]  /*3f40*/  @P6 BRA `(.L_x_907) ;  /* 0x0000000000b06947 */ /* 0x000fea0003800000 */
[----:B------:R-:W-:Y:S01]  /*3f50*/  ISETP.NE.AND P6, PT, R32, RZ, PT ;  /* 0x000000ff2000720c */ /* 0x000fe20003fc5270 */
[----:B------:R-:W-:Y:S01]  /*3f60*/  @P0 IMAD.MOV.U32 R26, RZ, RZ, RZ ;  /* 0x000000ffff1a0224 */ /* 0x000fe200078e00ff */
[----:B------:R-:W-:Y:S01]  /*3f70*/  P2R R4, PR, RZ, 0x4 ;  /* 0x00000004ff047803 */ /* 0x000fe20000000000 */
[----:B------:R-:W-:Y:S01]  /*3f80*/  @P1 IMAD.MOV.U32 R25, RZ, RZ, RZ ;  /* 0x000000ffff191224 */ /* 0x000fe200078e00ff */
        /* <DEDUP_REMOVED lines=11> */
[----:B------:R-:W-:Y:S02]  /*4040*/  ISETP.NE.AND P6, PT, R31, RZ, PT ;  /* 0x000000ff1f00720c */ /* 0x000fe40003fc5270 */
[----:B------:R-:W-:Y:S02]  /*4050*/  P2R R15, PR, RZ, 0x20 ;  /* 0x00000020ff0f7803 */ /* 0x000fe40000000000 */
[----:B------:R-:W-:Y:S02]  /*4060*/  ISETP.NE.AND P3, PT, R27, RZ, PT ;  /* 0x000000ff1b00720c */ /* 0x000fe40003f65270 */
[----:B------:R-:W-:Y:S02]  /*4070*/  ISETP.NE.AND P4, PT, R28, RZ, PT ;  /* 0x000000ff1c00720c */ /* 0x000fe40003f85270 */
[----:B------:R-:W-:Y:S02]  /*4080*/  ISETP.NE.AND P5, PT, R29, RZ, PT ;  /* 0x000000ff1d00720c */ /* 0x000fe40003fa5270 */
[----:B------:R-:W-:-:S03]  /*4090*/  ISETP.NE.AND P2, PT, R4, RZ, PT ;  /* 0x000000ff0400720c */ /* 0x000fc60003f45270 */
[----:B------:R-:W-:Y:S01]  /*40a0*/  @P6 IMAD.MOV.U32 R20, RZ, RZ, RZ ;  /* 0x000000ffff146224 */ /* 0x000fe200078e00ff */
[----:B------:R-:W-:-:S03]  /*40b0*/  ISETP.NE.AND P6, PT, R30, RZ, PT ;  /* 0x000000ff1e00720c */ /* 0x000fc60003fc5270 */
[----:B------:R-:W-:Y:S01]  /*40c0*/  @P3 IMAD.MOV.U32 R8, RZ, RZ, RZ ;  /* 0x000000ffff083224 */ /* 0x000fe200078e00ff */
[----:B------:R-:W-:Y:S01]  /*40d0*/  ISETP.NE.AND P3, PT, R5, RZ, PT ;  /* 0x000000ff0500720c */ /* 0x000fe20003f65270 */
[----:B------:R-:W-:Y:S01]  /*40e0*/  @P4 IMAD.MOV.U32 R7, RZ, RZ, RZ ;  /* 0x000000ffff074224 */ /* 0x000fe200078e00ff */
[----:B------:R-:W-:Y:S01]  /*40f0*/  ISETP.NE.AND P4, PT, R13, RZ, PT ;  /* 0x000000ff0d00720c */ /* 0x000fe20003f85270 */
[----:B------:R-:W-:Y:S01]  /*4100*/  @P5 IMAD.MOV.U32 R6, RZ, RZ, RZ ;  /* 0x000000ffff065224 */ /* 0x000fe200078e00ff */
[----:B------:R-:W-:Y:S01]  /*4110*/  ISETP.NE.AND P5, PT, R15, RZ, PT ;  /* 0x000000ff0f00720c */ /* 0x000fe20003fa5270 */
[----:B------:R-:W-:-:S04]  /*4120*/  @P2 IMAD.MOV.U32 R24, RZ, RZ, RZ ;  /* 0x000000ffff182224 */ /* 0x000fc800078e00ff */
[----:B------:R-:W-:Y:S01]  /*4130*/  @P6 IMAD.MOV.U32 R19, RZ, RZ, RZ ;  /* 0x000000ffff136224 */ /* 0x000fe200078e00ff */
[----:B------:R-:W-:-:S03]  /*4140*/  ISETP.NE.AND P6, PT, R36, RZ, PT ;  /* 0x000000ff2400720c */ /* 0x000fc60003fc5270 */
[----:B------:R-:W-:Y:S02]  /*4150*/  @P3 IMAD.MOV.U32 R23, RZ, RZ, RZ ;  /* 0x000000ffff173224 */ /* 0x000fe400078e00ff */
[----:B------:R-:W-:Y:S02]  /*4160*/  @P4 IMAD.MOV.U32 R22, RZ, RZ, RZ ;  /* 0x000000ffff164224 */ /* 0x000fe400078e00ff */
[----:B------:R-:W-:-:S06]  /*4170*/  @P5 IMAD.MOV.U32 R21, RZ, RZ, RZ ;  /* 0x000000ffff155224 */ /* 0x000fcc00078e00ff */
[----:B------:R-:W-:Y:S01]  /*4180*/  @P6 IMAD.MOV.U32 R18, RZ, RZ, RZ ;  /* 0x000000ffff126224 */ /* 0x000fe200078e00ff */
[----:B------:R-:W-:-:S13]  /*4190*/  ISETP.NE.AND P6, PT, R37, RZ, PT ;  /* 0x000000ff2500720c */ /* 0x000fda0003fc5270 */
[----:B------:R-:W-:Y:S01]  /*41a0*/  @P6 IMAD.MOV.U32 R17, RZ, RZ, RZ ;  /* 0x000000ffff116224 */ /* 0x000fe200078e00ff */
[----:B------:R-:W-:-:S13]  /*41b0*/  ISETP.NE.AND P6, PT, R38, RZ, PT ;  /* 0x000000ff2600720c */ /* 0x000fda0003fc5270 */
[----:B------:R-:W-:Y:S01]  /*41c0*/  @P6 IMAD.MOV.U32 R16, RZ, RZ, RZ ;  /* 0x000000ffff106224 */ /* 0x000fe200078e00ff */
[----:B------:R-:W-:-:S04]  /*41d0*/  ISETP.EQ.AND P6, PT, R10, 0x54, PT ;  /* 0x000000540a00780c */ /* 0x000fc80003fc2270 */
[----:B------:R-:W-:-:S09]  /*41e0*/  P2R R30, PR, RZ, 0x40 ;  /* 0x00000040ff1e7803 */ /* 0x000fd20000000000 */
[----:B------:R-:W-:Y:S01]  /*41f0*/  @P6 IMAD.MOV.U32 R14, RZ, RZ, RZ ;  /* 0x000000ffff0e6224 */ /* 0x000fe200078e00ff */
[----:B------:R-:W-:Y:S06]  /*4200*/  BRA `(.L_x_908) ;  /* 0x0000000400187947 */ /* 0x000fec0003800000 */
.L_x_907:
[----:B------:R-:W-:Y:S02]  /*4210*/  IABS R15, R13 ;  /* 0x0000000d000f7213 */ /* 0x000fe40000000000 */
[----:B------:R-:W-:Y:S02]  /*4220*/  P2R R36, PR, RZ, 0x4 ;  /* 0x00000004ff247803 */ /* 0x000fe40000000000 */
[----:B------:R-:W-:Y:S02]  /*4230*/  ISETP.NE.AND P2, PT, R30, RZ, PT ;  /* 0x000000ff1e00720c */ /* 0x000fe40003f45270 */
[----:B------:R-:W0:Y:S01]  /*4240*/  I2F.RP R30, R15 ;  /* 0x0000000f001e7306 */ /* 0x000e220000209400 */
[----:B------:R-:W-:Y:S02]  /*4250*/  P2R R39, PR, RZ, 0x8 ;  /* 0x00000008ff277803 */ /* 0x000fe40000000000 */
[----:B------:R-:W-:Y:S02]  /*4260*/  P2R R38, PR, RZ, 0x10 ;  /* 0x00000010ff267803 */ /* 0x000fe40000000000 */
[----:B------:R-:W-:-:S02]  /*4270*/  P2R R37, PR, RZ, 0x20 ;  /* 0x00000020ff257803 */ /* 0x000fc40000000000 */
[----:B------:R-:W-:Y:S02]  /*4280*/  ISETP.NE.AND P3, PT, R27, RZ, PT ;  /* 0x000000ff1b00720c */ /* 0x000fe40003f65270 */
[----:B------:R-:W-:Y:S02]  /*4290*/  ISETP.NE.AND P4, PT, R28, RZ, PT ;  /* 0x000000ff1c00720c */ /* 0x000fe40003f85270 */
[----:B------:R-:W-:Y:S01]  /*42a0*/  ISETP.NE.AND P5, PT, R29, RZ, PT ;  /* 0x000000ff1d00720c */ /* 0x000fe20003fa5270 */
        /* <DEDUP_REMOVED lines=19> */
[----:B------:R-:W-:Y:S02]  /*43e0*/  @!P6 IADD3 R5, PT, PT, -R5, RZ, RZ ;  /* 0x000000ff0505e210 */ /* 0x000fe40007ffe1ff */
        /* <DEDUP_REMOVED lines=20> */
[----:B------:R-:W-:-:S02]  /*4530*/  P2R R15, PR, RZ, 0x40 ;  /* 0x00000040ff0f7803 */ /* 0x000fc40000000000 */
[----:B------:R-:W-:Y:S02]  /*4540*/  ISETP.NE.AND P6, PT, R31, RZ, PT ;  /* 0x000000ff1f00720c */ /* 0x000fe40003fc5270 */
[----:B------:R-:W-:Y:S01]  /*4550*/  ISETP.NE.AND P4, PT, R38, RZ, PT ;  /* 0x000000ff2600720c */ /* 0x000fe20003f85270 */
[----:B------:R-:W-:Y:S01]  /*4560*/  @P2 IMAD.MOV.U32 R24, RZ, RZ, R13 ;  /* 0x000000ffff182224 */ /* 0x000fe200078e000d */
[----:B------:R-:W-:-:S05]  /*4570*/  ISETP.NE.AND P5, PT, R37, RZ, PT ;  /* 0x000000ff2500720c */ /* 0x000fca0003fa5270 */
[----:B------:R-:W-:-:S04]  /*4580*/  @P3 IMAD.MOV.U32 R23, RZ, RZ, R13 ;  /* 0x000000ffff173224 */ /* 0x000fc800078e000d */
[--C-:B------:R-:W-:Y:S01]  /*4590*/  @P6 IMAD.MOV.U32 R20, RZ, RZ, R13.reuse ;  /* 0x000000ffff146224 */ /* 0x100fe200078e000d */
[----:B------:R-:W-:Y:S01]  /*45a0*/  ISETP.NE.AND P6, PT, R15, RZ, PT ;  /* 0x000000ff0f00720c */ /* 0x000fe20003fc5270 */
[--C-:B------:R-:W-:Y:S02]  /*45b0*/  @P4 IMAD.MOV.U32 R22, RZ, RZ, R13.reuse ;  /* 0x000000ffff164224 */ /* 0x100fe400078e000d */
[----:B------:R-:W-:-:S10]  /*45c0*/  @P5 IMAD.MOV.U32 R21, RZ, RZ, R13 ;  /* 0x000000ffff155224 */ /* 0x000fd400078e000d */
[----:B------:R-:W-:Y:S01]  /*45d0*/  @P6 IMAD.MOV.U32 R19, RZ, RZ, R13 ;  /* 0x000000ffff136224 */ /* 0x000fe200078e000d */
[----:B------:R-:W-:-:S13]  /*45e0*/  ISETP.NE.AND P6, PT, R30, RZ, PT ;  /* 0x000000ff1e00720c */ /* 0x000fda0003fc5270 */
[----:B------:R-:W-:Y:S01]  /*45f0*/  @P6 IMAD.MOV.U32 R18, RZ, RZ, R13 ;  /* 0x000000ffff126224 */ /* 0x000fe200078e000d */
[----:B------:R-:W-:-:S13]  /*4600*/  ISETP.NE.AND P6, PT, R40, RZ, PT ;  /* 0x000000ff2800720c */ /* 0x000fda0003fc5270 */
[----:B------:R-:W-:Y:S01]  /*4610*/  @P6 IMAD.MOV.U32 R17, RZ, RZ, R13 ;  /* 0x000000ffff116224 */ /* 0x000fe200078e000d */
[----:B------:R-:W-:-:S13]  /*4620*/  ISETP.NE.AND P6, PT, R41, RZ, PT ;  /* 0x000000ff2900720c */ /* 0x000fda0003fc5270 */
[----:B------:R-:W-:Y:S01]  /*4630*/  @P6 IMAD.MOV.U32 R16, RZ, RZ, R13 ;  /* 0x000000ffff106224 */ /* 0x000fe200078e000d */
[----:B------:R-:W-:-:S04]  /*4640*/  ISETP.EQ.AND P6, PT, R10, 0x54, PT ;  /* 0x000000540a00780c */ /* 0x000fc80003fc2270 */
[----:B------:R-:W-:-:S09]  /*4650*/  P2R R30, PR, RZ, 0x40 ;  /* 0x00000040ff1e7803 */ /* 0x000fd20000000000 */
[----:B------:R-:W-:-:S07]  /*4660*/  @P6 IMAD.MOV.U32 R14, RZ, RZ, R13 ;  /* 0x000000ffff0e6224 */ /* 0x000fce00078e000d */
.L_x_908:
[----:B------:R-:W2:Y:S02]  /*4670*/  LDG.E R5, desc[UR12][R2.64+-0x1c] ;  /* 0xffffe40c02057981 */ /* 0x000ea4000c1e1900 */
[----:B--2---:R-:W-:-:S13]  /*4680*/  ISETP.GT.AND P6, PT, R5, RZ, PT ;  /* 0x000000ff0500720c */ /* 0x004fda0003fc4270 */
[----:B------:R-:W-:Y:S05]  /*4690*/  @P6 BRA `(.L_x_909) ;  /* 0x0000000000846947 */ /* 0x000fea0003800000 */
[----:B------:R-:W-:Y:S01]  /*46a0*/  P2R R2, PR, RZ, 0x8 ;  /* 0x00000008ff027803 */ /* 0x000fe20000000000 */
[----:B------:R-:W-:Y:S01]  /*46b0*/  @P0 IMAD.MOV.U32 R6, RZ, RZ, RZ ;  /* 0x000000ffff060224 */ /* 0x000fe200078e00ff */
[----:B------:R-:W-:Y:S01]  /*46c0*/  P2R R3, PR, RZ, 0x10 ;  /* 0x00000010ff037803 */ /* 0x000fe20000000000 */
[----:B------:R-:W-:Y:S01]  /*46d0*/  @P1 IMAD.MOV.U32 R26, RZ, RZ, RZ ;  /* 0x000000ffff1a1224 */ /* 0x000fe200078e00ff */
[----:B------:R-:W-:Y:S01]  /*46e0*/  P2R R4, PR, RZ, 0x20 ;  /* 0x00000020ff047803 */ /* 0x000fe20000000000 */
[----:B------:R-:W-:Y:S01]  /*46f0*/  @P2 IMAD.MOV.U32 R25, RZ, RZ, RZ ;  /* 0x000000ffff192224 */ /* 0x000fe200078e00ff */
[----:B------:R-:W-:Y:S02]  /*4700*/  ISETP.NE.AND P3, PT, R27, RZ, PT ;  /* 0x000000ff1b00720c */ /* 0x000fe40003f65270 */
[----:B------:R-:W-:Y:S02]  /*4710*/  ISETP.NE.AND P4, PT, R28, RZ, PT ;  /* 0x000000ff1c00720c */ /* 0x000fe40003f85270 */
[----:B------:R-:W-:-:S02]  /*4720*/  ISETP.NE.AND P5, PT, R29, RZ, PT ;  /* 0x000000ff1d00720c */ /* 0x000fc40003fa5270 */
[----:B------:R-:W-:Y:S02]  /*4730*/  ISETP.NE.AND P6, PT, R30, RZ, PT ;  /* 0x000000ff1e00720c */ /* 0x000fe40003fc5270 */
[----:B------:R-:W-:Y:S02]  /*4740*/  ISETP.NE.AND P1, PT, R32, RZ, PT ;  /* 0x000000ff2000720c */ /* 0x000fe40003f25270 */
[----:B------:R-:W-:Y:S02]  /*4750*/  ISETP.NE.AND P2, PT, R35, RZ, PT ;  /* 0x000000ff2300720c */ /* 0x000fe40003f45270 */
[----:B------:R-:W-:Y:S01]  /*4760*/  ISETP.EQ.AND P0, PT, R10, 0x58, PT ;  /* 0x000000580a00780c */ /* 0x000fe20003f02270 */
[----:B------:R-:W-:Y:S01]  /*4770*/  @P3 IMAD.MOV.U32 R9, RZ, RZ, RZ ;  /* 0x000000ffff093224 */ /* 0x000fe200078e00ff */
[----:B------:R-:W-:Y:S01]  /*4780*/  ISETP.NE.AND P3, PT, R2, RZ, PT ;  /* 0x000000ff0200720c */ /* 0x000fe20003f65270 */
[----:B------:R-:W-:Y:S01]  /*4790*/  @P4 IMAD.MOV.U32 R8, RZ, RZ, RZ ;  /* 0x000000ffff084224 */ /* 0x000fe200078e00ff */
[----:B------:R-:W-:Y:S01]  /*47a0*/  ISETP.NE.AND P4, PT, R3, RZ, PT ;  /* 0x000000ff0300720c */ /* 0x000fe20003f85270 */
[----:B------:R-:W-:Y:S01]  /*47b0*/  @P5 IMAD.MOV.U32 R7, RZ, RZ, RZ ;  /* 0x000000ffff075224 */ /* 0x000fe200078e00ff */
[----:B------:R-:W-:Y:S01]  /*47c0*/  ISETP.NE.AND P5, PT, R4, RZ, PT ;  /* 0x000000ff0400720c */ /* 0x000fe20003fa5270 */
[----:B------:R-:W-:-:S02]  /*47d0*/  @P6 IMAD.MOV.U32 R16, RZ, RZ, RZ ;  /* 0x000000ffff106224 */ /* 0x000fc400078e00ff */
[----:B------:R-:W-:Y:S02]  /*47e0*/  @P1 IMAD.MOV.U32 R17, RZ, RZ, RZ ;  /* 0x000000ffff111224 */ /* 0x000fe400078e00ff */
[----:B------:R-:W-:Y:S02]  /*47f0*/  @P2 IMAD.MOV.U32 R18, RZ, RZ, RZ ;  /* 0x000000ffff122224 */ /* 0x000fe400078e00ff */
[----:B------:R-:W-:Y:S02]  /*4800*/  @P0 IMAD.MOV.U32 R14, RZ, RZ, RZ ;  /* 0x000000ffff0e0224 */ /* 0x000fe400078e00ff */
[----:B------:R-:W-:Y:S02]  /*4810*/  @P3 MOV R24, RZ ;  /* 0x000000ff00183202 */ /* 0x000fe40000000f00 */
[----:B------:R-:W-:Y:S01]  /*4820*/  @P4 IMAD.MOV.U32 R23, RZ, RZ, RZ ;  /* 0x000000ffff174224 */ /* 0x000fe200078e00ff */
[----:B------:R-:W-:Y:S01]  /*4830*/  ISETP.NE.AND P3, PT, R34, RZ, PT ;  /* 0x000000ff2200720c */ /* 0x000fe20003f65270 */
[----:B------:R-:W-:Y:S01]  /*4840*/  @P5 IMAD.MOV.U32 R22, RZ, RZ, RZ ;  /* 0x000000ffff165224 */ /* 0x000fe200078e00ff */
[----:B------:R-:W-:-:S02]  /*4850*/  ISETP.NE.AND P4, PT, R33, RZ, PT ;  /* 0x000000ff2100720c */ /* 0x000fc40003f85270 */
[----:B------:R-:W-:-:S09]  /*4860*/  ISETP.NE.AND P5, PT, R31, RZ, PT ;  /* 0x000000ff1f00720c */ /* 0x000fd20003fa5270 */
[----:B------:R-:W-:Y:S02]  /*4870*/  @P3 IMAD.MOV.U32 R19, RZ, RZ, RZ ;  /* 0x000000ffff133224 */ /* 0x000fe400078e00ff */
[----:B------:R-:W-:Y:S02]  /*4880*/  @P4 IMAD.MOV.U32 R20, RZ, RZ, RZ ;  /* 0x000000ffff144224 */ /* 0x000fe400078e00ff */
[----:B------:R-:W-:Y:S01]  /*4890*/  @P5 IMAD.MOV.U32 R21, RZ, RZ, RZ ;  /* 0x000000ffff155224 */ /* 0x000fe200078e00ff */
[----:B------:R-:W-:Y:S06]  /*48a0*/  BRA `(.L_x_910) ;  /* 0x0000000000ec7947 */ /* 0x000fec0003800000 */
.L_x_909:
[----:B------:R-:W-:Y:S02]  /*48b0*/  IABS R4, R5 ;  /* 0x0000000500047213 */ /* 0x000fe40000000000 */
[----:B------:R-:W-:Y:S02]  /*48c0*/  P2R R36, PR, RZ, 0x8 ;  /* 0x00000008ff247803 */ /* 0x000fe40000000000 */
[----:B------:R-:W0:Y:S01]  /*48d0*/  I2F.RP R13, R4 ;  /* 0x00000004000d7306 */ /* 0x000e220000209400 */
[----:B------:R-:W-:Y:S02]  /*48e0*/  ISETP.NE.AND P3, PT, R27, RZ, PT ;  /* 0x000000ff1b00720c */ /* 0x000fe40003f65270 */
[----:B------:R-:W-:Y:S02]  /*48f0*/  P2R R27, PR, RZ, 0x10 ;  /* 0x00000010ff1b7803 */ /* 0x000fe40000000000 */
[----:B------:R-:W-:Y:S02]  /*4900*/  ISETP.NE.AND P4, PT, R28, RZ, PT ;  /* 0x000000ff1c00720c */ /* 0x000fe40003f85270 */
[----:B------:R-:W-:-:S02]  /*4910*/  IABS R28, R12 ;  /* 0x0000000c001c7213 */ /* 0x000fc40000000000 */
[----:B------:R-:W-:Y:S02]  /*4920*/  P2R R37, PR, RZ, 0x20 ;  /* 0x00000020ff257803 */ /* 0x000fe40000000000 */
[----:B------:R-:W-:Y:S01]  /*4930*/  ISETP.NE.AND P5, PT, R29, RZ, PT ;  /* 0x000000ff1d00720c */ /* 0x000fe20003fa5270 */
        /* <DEDUP_REMOVED lines=8> */
[----:B------:R-:W-:-:S03]  /*49c0*/  LOP3.LUT R2, R12, R5, RZ, 0x3c, !PT ;  /* 0x000000050c027212 */ /* 0x000fc600078e3cff */
[----:B------:R-:W-:Y:S02]  /*49d0*/  IMAD.MOV R13, RZ, RZ, -R15 ;  /* 0x000000ffff0d7224 */ /* 0x000fe400078e0a0f */
[----:B------:R-:W-:-:S04]  /*49e0*/  IMAD.HI.U32 R3, R3, R28, RZ ;  /* 0x0000001c03037227 */ /* 0x000fc800078e00ff */
[----:B------:R-:W-:-:S05]  /*49f0*/  IMAD R13, R3, R13, R28 ;  /* 0x0000000d030d7224 */ /* 0x000fca00078e021c */
[----:B------:R-:W-:-:S13]  /*4a00*/  ISETP.GT.U32.AND P6, PT, R4, R13, PT ;  /* 0x0000000d0400720c */ /* 0x000fda0003fc4070 */
[----:B------:R-:W-:Y:S02]  /*4a10*/  @!P6 IMAD.IADD R13, R13, 0x1, -R4 ;  /* 0x000000010d0de824 */ /* 0x000fe400078e0a04 */
[----:B------:R-:W-:-:S03]  /*4a20*/  @!P6 VIADD R3, R3, 0x1 ;  /* 0x000000010303e836 */ /* 0x000fc60000000000 */
[----:B------:R-:W-:-:S13]  /*4a30*/  ISETP.GE.U32.AND P6, PT, R13, R4, PT ;  /* 0x000000040d00720c */ /* 0x000fda0003fc6070 */
        /* <DEDUP_REMOVED lines=20> */
[----:B------:R-:W-:Y:S01]  /*4b80*/  ISETP.NE.AND P2, PT, R35, RZ, PT ;  /* 0x000000ff2300720c */ /* 0x000fe20003f45270 */
[----:B------:R-:W-:-:S02]  /*4b90*/  @P6 IMAD.MOV.U32 R16, RZ, RZ, R5 ;  /* 0x000000ffff106224 */ /* 0x000fc400078e0005 */
[----:B------:R-:W-:Y:S02]  /*4ba0*/  @P3 MOV R24, R5 ;  /* 0x0000000500183202 */ /* 0x000fe40000000f00 */
[--C-:B------:R-:W-:Y:S01]  /*4bb0*/  @P4 IMAD.MOV.U32 R23, RZ, RZ, R5.reuse ;  /* 0x000000ffff174224 */ /* 0x100fe200078e0005 */
[----:B------:R-:W-:Y:S01]  /*4bc0*/  ISETP.NE.AND P3, PT, R34, RZ, PT ;  /* 0x000000ff2200720c */ /* 0x000fe20003f65270 */
[--C-:B------:R-:W-:Y:S01]  /*4bd0*/  @P5 IMAD.MOV.U32 R22, RZ, RZ, R5.reuse ;  /* 0x000000ffff165224 */ /* 0x100fe200078e0005 */
[----:B------:R-:W-:Y:S01]  /*4be0*/  ISETP.NE.AND P4, PT, R33, RZ, PT ;  /* 0x000000ff2100720c */ /* 0x000fe20003f85270 */
[--C-:B------:R-:W-:Y:S01]  /*4bf0*/  @P0 IMAD.MOV.U32 R14, RZ, RZ, R5.reuse ;  /* 0x000000ffff0e0224 */ /* 0x100fe200078e0005 */
[----:B------:R-:W-:Y:S01]  /*4c00*/  ISETP.NE.AND P5, PT, R31, RZ, PT ;  /* 0x000000ff1f00720c */ /* 0x000fe20003fa5270 */
[--C-:B------:R-:W-:Y:S02]  /*4c10*/  @P1 IMAD.MOV.U32 R17, RZ, RZ, R5.reuse ;  /* 0x000000ffff111224 */ /* 0x100fe400078e0005 */
[----:B------:R-:W-:-:S06]  /*4c20*/  @P2 IMAD.MOV.U32 R18, RZ, RZ, R5 ;  /* 0x000000ffff122224 */ /* 0x000fcc00078e0005 */
[--C-:B------:R-:W-:Y:S02]  /*4c30*/  @P3 IMAD.MOV.U32 R19, RZ, RZ, R5.reuse ;  /* 0x000000ffff133224 */ /* 0x100fe400078e0005 */
[--C-:B------:R-:W-:Y:S02]  /*4c40*/  @P4 IMAD.MOV.U32 R20, RZ, RZ, R5.reuse ;  /* 0x000000ffff144224 */ /* 0x100fe400078e0005 */
[----:B------:R-:W-:-:S07]  /*4c50*/  @P5 IMAD.MOV.U32 R21, RZ, RZ, R5 ;  /* 0x000000ffff155224 */ /* 0x000fce00078e0005 */
.L_x_910:
[----:B------:R-:W-:Y:S01]  /*4c60*/  VIADD R11, R11, 0xfffffff8 ;  /* 0xfffffff80b0b7836 */ /* 0x000fe20000000000 */
[----:B------:R-:W-:Y:S06]  /*4c70*/  BRA.U UP0, `(.L_x_911) ;  /* 0xffffffc500a47547 */ /* 0x000fec000b83ffff */
[----:B------:R-:W-:-:S07]  /*4c80*/  VIADD R11, R11, 0x1 ;  /* 0x000000010b0b7836 */ /* 0x000fce0000000000 */
.L_x_894:
[----:B------:R-:W-:-:S09]  /*4c90*/  UISETP.NE.AND UP0, UPT, UR6, URZ, UPT ;  /* 0x000000ff0600728c */ /* 0x000fd2000bf05270 */
[----:B------:R-:W-:Y:S05]  /*4ca0*/  BRA.U !UP0, `(.L_x_893) ;  /* 0x0000002908f87547 */ /* 0x000fea000b800000 */
[----:B------:R-:W1:Y:S01]  /*4cb0*/  LDCU UR4, c[0x0][0x3b4] ;  /* 0x00007680ff0477ac */ /* 0x000e620008000800 */
[----:B------:R-:W-:Y:S02]  /*4cc0*/  UISETP.GE.U32.AND UP0, UPT, UR6, 0x4, UPT ;  /* 0x000000040600788c */ /* 0x000fe4000bf06070 */
[----:B-1----:R-:W-:-:S07]  /*4cd0*/  ULOP3.LUT UR5, UR4, 0x3, URZ, 0xc0, !UPT ;  /* 0x0000000304057892 */ /* 0x002fce000f8ec0ff */
[----:B------:R-:W-:Y:S05]  /*4ce0*/  BRA.U !UP0, `(.L_x_912) ;  /* 0x0000001908347547 */ /* 0x000fea000b800000 */
[----:B------:R-:W1:Y:S01]  /*4cf0*/  LDC.64 R2, c[0x0][0x3a0] ;  /* 0x0000e800ff027b82 */ /* 0x000e620000000a00 */
[----:B------:R-:W-:-:S04]  /*4d00*/  VIADD R13, R11, 0xffffffff ;  /* 0xffffffff0b0d7836 */ /* 0x000fc80000000000 */
[----:B-1----:R-:W-:-:S05]  /*4d10*/  IMAD.WIDE.U32 R4, R13, 0x4, R2 ;  /* 0x000000040d047825 */ /* 0x002fca00078e0002 */
[----:B0-----:R-:W2:Y:S02]  /*4d20*/  LDG.E R29, desc[UR12][R4.64] ;  /* 0x0000000c041d7981 */ /* 0x001ea4000c1e1900 */
[----:B--2---:R-:W-:-:S13]  /*4d30*/  ISETP.GT.AND P0, PT, R29, RZ, PT ;  /* 0x000000ff1d00720c */ /* 0x004fda0003f04270 */
[----:B------:R-:W-:Y:S05]  /*4d40*/  @P0 BRA `(.L_x_913) ;  /* 0x0000000000880947 */ /* 0x000fea0003800000 */
[----:B------:R-:W-:-:S05]  /*4d50*/  IMAD.SHL.U32 R13, R13, 0x4, RZ ;  /* 0x000000040d0d7824 */ /* 0x000fca00078e00ff */
[C---:B------:R-:W-:Y:S02]  /*4d60*/  ISETP.EQ.AND P2, PT, R13.reuse, RZ, PT ;  /* 0x000000ff0d00720c */ /* 0x040fe40003f42270 */
[C---:B------:R-:W-:Y:S02]  /*4d70*/  ISETP.EQ.AND P1, PT, R13.reuse, 0x4, PT ;  /* 0x000000040d00780c */ /* 0x040fe40003f22270 */
[C---:B------:R-:W-:Y:S02]  /*4d80*/  ISETP.EQ.AND P0, PT, R13.reuse, 0x8, PT ;  /* 0x000000080d00780c */ /* 0x040fe40003f02270 */
[C---:B------:R-:W-:Y:S02]  /*4d90*/  ISETP.EQ.AND P4, PT, R13.reuse, 0xc, PT ;  /* 0x0000000c0d00780c */ /* 0x040fe40003f82270 */
[C---:B------:R-:W-:Y:S02]  /*4da0*/  ISETP.EQ.AND P6, PT, R13.reuse, 0x10, PT ;  /* 0x000000100d00780c */ /* 0x040fe40003fc2270 */
[----:B------:R-:W-:-:S02]  /*4db0*/  ISETP.EQ.AND P5, PT, R13, 0x14, PT ;  /* 0x000000140d00780c */ /* 0x000fc40003fa2270 */
[C---:B------:R-:W-:Y:S01]  /*4dc0*/  ISETP.EQ.AND P3, PT, R13.reuse, 0x18, PT ;  /* 0x000000180d00780c */ /* 0x040fe20003f62270 */
[----:B------:R-:W-:Y:S01]  /*4dd0*/  @P2 IMAD.MOV.U32 R9, RZ, RZ, RZ ;  /* 0x000000ffff092224 */ /* 0x000fe200078e00ff */
        /* <DEDUP_REMOVED lines=16> */
[----:B------:R-:W-:Y:S01]  /*4ee0*/  ISETP.EQ.AND P1, PT, R13, 0x3c, PT ;  /* 0x0000003c0d00780c */ /* 0x000fe20003f22270 */
[----:B------:R-:W-:-:S02]  /*4ef0*/  @P0 IMAD.MOV.U32 R21, RZ, RZ, RZ ;  /* 0x000000ffff150224 */ /* 0x000fc400078e00ff */
[----:B------:R-:W-:Y:S02]  /*4f00*/  @P4 MOV R20, RZ ;  /* 0x000000ff00144202 */ /* 0x000fe40000000f00 */
[----:B------:R-:W-:Y:S02]  /*4f10*/  @P6 IMAD.MOV.U32 R19, RZ, RZ, RZ ;  /* 0x000000ffff136224 */ /* 0x000fe400078e00ff */
[----:B------:R-:W-:Y:S02]  /*4f20*/  @P5 IMAD.MOV.U32 R18, RZ, RZ, RZ ;  /* 0x000000ffff125224 */ /* 0x000fe400078e00ff */
[----:B------:R-:W-:Y:S02]  /*4f30*/  @P3 IMAD.MOV.U32 R17, RZ, RZ, RZ ;  /* 0x000000ffff113224 */ /* 0x000fe400078e00ff */
[----:B------:R-:W-:Y:S02]  /*4f40*/  @P2 IMAD.MOV.U32 R16, RZ, RZ, RZ ;  /* 0x000000ffff102224 */ /* 0x000fe400078e00ff */
[----:B------:R-:W-:Y:S01]  /*4f50*/  @P1 IMAD.MOV.U32 R14, RZ, RZ, RZ ;  /* 0x000000ffff0e1224 */ /* 0x000fe200078e00ff */
[----:B------:R-:W-:Y:S06]  /*4f60*/  BRA `(.L_x_914) ;  /* 0x0000000000f07947 */ /* 0x000fec0003800000 */
.L_x_913:
[----:B------:R-:W-:Y:S01]  /*4f70*/  IABS R15, R29 ;  /* 0x0000001d000f7213 */ /* 0x000fe20000000000 */
[----:B------:R-:W-:-:S03]  /*4f80*/  IMAD.SHL.U32 R13, R13, 0x4, RZ ;  /* 0x000000040d0d7824 */ /* 0x000fc600078e00ff */
[----:B------:R-:W0:Y:S02]  /*4f90*/  I2F.RP R10, R15 ;  /* 0x0000000f000a7306 */ /* 0x000e240000209400 */
[C---:B------:R-:W-:Y:S02]  /*4fa0*/  ISETP.EQ.AND P4, PT, R13.reuse, 0xc, PT ;  /* 0x0000000c0d00780c */ /* 0x040fe40003f82270 */
[C---:B------:R-:W-:Y:S02]  /*4fb0*/  ISETP.EQ.AND P6, PT, R13.reuse, 0x10, PT ;  /* 0x000000100d00780c */ /* 0x040fe40003fc2270 */
[C---:B------:R-:W-:Y:S02]  /*4fc0*/  ISETP.EQ.AND P5, PT, R13.reuse, 0x14, PT ;  /* 0x000000140d00780c */ /* 0x040fe40003fa2270 */
        /* <DEDUP_REMOVED lines=22> */
[----:B------:R-:W-:Y:S01]  /*5130*/  @!P2 IMAD.MOV R5, RZ, RZ, -R5 ;  /* 0x000000ffff05a224 */ /* 0x000fe200078e0a05 */
[----:B------:R-:W-:Y:S02]  /*5140*/  @!P1 LOP3.LUT R5, RZ, R29, RZ, 0x33, !PT ;  /* 0x0000001dff059212 */ /* 0x000fe400078e33ff */
[C---:B------:R-:W-:Y:S02]  /*5150*/  ISETP.EQ.AND P2, PT, R13.reuse, RZ, PT ;  /* 0x000000ff0d00720c */ /* 0x040fe40003f42270 */
[----:B------:R-:W-:Y:S01]  /*5160*/  ISETP.EQ.AND P1, PT, R13, 0x4, PT ;  /* 0x000000040d00780c */ /* 0x000fe20003f22270 */
[----:B------:R-:W-:-:S04]  /*5170*/  IMAD.MOV R15, RZ, RZ, -R5 ;  /* 0x000000ffff0f7224 */ /* 0x000fc800078e0a05 */
[----:B------:R-:W-:Y:S02]  /*5180*/  IMAD R4, R29, R15, R12 ;  /* 0x0000000f1d047224 */ /* 0x000fe400078e020c */
[----:B------:R-:W-:Y:S02]  /*5190*/  IMAD.MOV.U32 R12, RZ, RZ, R5 ;  /* 0x000000ffff0c7224 */ /* 0x000fe400078e0005 */
        /* <DEDUP_REMOVED lines=12> */
[----:B------:R-:W-:Y:S01]  /*5260*/  @P3 IMAD.MOV.U32 R24, RZ, RZ, R4 ;  /* 0x000000ffff183224 */ /* 0x000fe200078e0004 */
[----:B------:R-:W-:-:S02]  /*5270*/  ISETP.EQ.AND P3, PT, R13, 0x34, PT ;  /* 0x000000340d00780c */ /* 0x000fc40003f62270 */
[----:B------:R-:W-:Y:S01]  /*5280*/  @P0 MOV R21, R4 ;  /* 0x0000000400150202 */ /* 0x000fe20000000f00 */
[--C-:B------:R-:W-:Y:S01]  /*5290*/  @P2 IMAD.MOV.U32 R23, RZ, RZ, R4.reuse ;  /* 0x000000ffff172224 */ /* 0x100fe200078e0004 */
[C---:B------:R-:W-:Y:S01]  /*52a0*/  ISETP.EQ.AND P2, PT, R13.reuse, 0x38, PT ;  /* 0x000000380d00780c */ /* 0x040fe20003f42270 */
[--C-:B------:R-:W-:Y:S01]  /*52b0*/  @P1 IMAD.MOV.U32 R22, RZ, RZ, R4.reuse ;  /* 0x000000ffff161224 */ /* 0x100fe200078e0004 */
[----:B------:R-:W-:Y:S01]  /*52c0*/  ISETP.EQ.AND P1, PT, R13, 0x3c, PT ;  /* 0x0000003c0d00780c */ /* 0x000fe20003f22270 */
[--C-:B------:R-:W-:Y:S02]  /*52d0*/  @P4 IMAD.MOV.U32 R20, RZ, RZ, R4.reuse ;  /* 0x000000ffff144224 */ /* 0x100fe400078e0004 */
[--C-:B------:R-:W-:Y:S02]  /*52e0*/  @P6 IMAD.MOV.U32 R19, RZ, RZ, R4.reuse ;  /* 0x000000ffff136224 */ /* 0x100fe400078e0004 */
[--C-:B------:R-:W-:Y:S02]  /*52f0*/  @P5 IMAD.MOV.U32 R18, RZ, RZ, R4.reuse ;  /* 0x000000ffff125224 */ /* 0x100fe400078e0004 */
[----:B------:R-:W-:-:S04]  /*5300*/  @P3 IMAD.MOV.U32 R17, RZ, RZ, R4 ;  /* 0x000000ffff113224 */ /* 0x000fc800078e0004 */
[--C-:B------:R-:W-:Y:S02]  /*5310*/  @P2 IMAD.MOV.U32 R16, RZ, RZ, R4.reuse ;  /* 0x000000ffff102224 */ /* 0x100fe400078e0004 */
[----:B------:R-:W-:-:S07]  /*5320*/  @P1 IMAD.MOV.U32 R14, RZ, RZ, R4 ;  /* 0x000000ffff0e1224 */ /* 0x000fce00078e0004 */
.L_x_914:
[----:B------:R-:W-:-:S04]  /*5330*/  VIADD R13, R11, 0xfffffffe ;  /* 0xfffffffe0b0d7836 */ /* 0x000fc80000000000 */
[----:B------:R-:W-:-:S05]  /*5340*/  IMAD.WIDE.U32 R4, R13, 0x4, R2 ;  /* 0x000000040d047825 */ /* 0x000fca00078e0002 */
[----:B------:R-:W2:Y:S02]  /*5350*/  LDG.E R29, desc[UR12][R4.64] ;  /* 0x0000000c041d7981 */ /* 0x000ea4000c1e1900 */
        /* <DEDUP_REMOVED lines=29> */
[----:B------:R-:W-:Y:S02]  /*5530*/  @P4 IMAD.MOV.U32 R20, RZ, RZ, RZ ;  /* 0x000000ffff144224 */ /* 0x000fe400078e00ff */
[----:B------:R-:W-:Y:S02]  /*5540*/  @P6 IMAD.MOV.U32 R19, RZ, RZ, RZ ;  /* 0x000000ffff136224 */ /* 0x000fe400078e00ff */
[----:B------:R-:W-:Y:S02]  /*5550*/  @P5 IMAD.MOV.U32 R18, RZ, RZ, RZ ;  /* 0x000000ffff125224 */ /* 0x000fe400078e00ff */
[----:B------:R-:W-:Y:S02]  /*5560*/  @P3 IMAD.MOV.U32 R17, RZ, RZ, RZ ;  /* 0x000000ffff113224 */ /* 0x000fe400078e00ff */
[----:B------:R-:W-:Y:S02]  /*5570*/  @P2 IMAD.MOV.U32 R16, RZ, RZ, RZ ;  /* 0x000000ffff102224 */ /* 0x000fe400078e00ff */
[----:B------:R-:W-:Y:S01]  /*5580*/  @P1 MOV R14, RZ ;  /* 0x000000ff000e1202 */ /* 0x000fe20000000f00 */
[----:B------:R-:W-:Y:S06]  /*5590*/  BRA `(.L_x_916) ;  /* 0x0000000000f07947 */ /* 0x000fec0003800000 */
.L_x_915:
        /* <DEDUP_REMOVED lines=58> */
[----:B------:R-:W-:Y:S02]  /*5940*/  @P2 MOV R16, R4 ;  /* 0x0000000400102202 */ /* 0x000fe40000000f00 */
[----:B------:R-:W-:-:S07]  /*5950*/  @P1 IMAD.MOV.U32 R14, RZ, RZ, R4 ;  /* 0x000000ffff0e1224 */ /* 0x000fce00078e0004 */
.L_x_916:
        /* <DEDUP_REMOVED lines=37> */
[----:B------:R-:W-:Y:S01]  /*5bb0*/  @P1 IMAD.MOV.U32 R14, RZ, RZ, RZ ;  /* 0x000000ffff0e1224 */ /* 0x000fe200078e00ff */
[----:B------:R-:W-:Y:S06]  /*5bc0*/  BRA `(.L_x_918) ;  /* 0x0000000000f07947 */ /* 0x000fec0003800000 */
.L_x_917:
        /* <DEDUP_REMOVED lines=60> */
.L_x_918:
        /* <DEDUP_REMOVED lines=12> */
[C---:B------:R-:W-:Y:S02]  /*6050*/  ISETP.EQ.AND P3, PT, R2.reuse, 0x18, PT ;  /* 0x000000180200780c */ /* 0x040fe40003f62270 */
[----:B------:R-:W-:Y:S01]  /*6060*/  @P2 MOV R9, RZ ;  /* 0x000000ff00092202 */ /* 0x000fe20000000f00 */
        /* <DEDUP_REMOVED lines=11> */
[----:B------:R-:W-:-:S02]  /*6120*/  ISETP.EQ.AND P5, PT, R2, 0x30, PT ;  /* 0x000000300200780c */ /* 0x000fc40003fa2270 */
[C---:B------:R-:W-:Y:S01]  /*6130*/  ISETP.EQ.AND P3, PT, R2.reuse, 0x34, PT ;  /* 0x000000340200780c */ /* 0x040fe20003f62270 */
[----:B------:R-:W-:Y:S01]  /*6140*/  @P2 IMAD.MOV.U32 R23, RZ, RZ, RZ ;  /* 0x000000ffff172224 */ /* 0x000fe200078e00ff */
[C---:B------:R-:W-:Y:S01]  /*6150*/  ISETP.EQ.AND P2, PT, R2.reuse, 0x38, PT ;  /* 0x000000380200780c */ /* 0x040fe20003f42270 */
[----:B------:R-:W-:Y:S01]  /*6160*/  @P1 IMAD.MOV.U32 R22, RZ, RZ, RZ ;  /* 0x000000ffff161224 */ /* 0x000fe200078e00ff */
[----:B------:R-:W-:Y:S01]  /*6170*/  ISETP.EQ.AND P1, PT, R2, 0x3c, PT ;  /* 0x0000003c0200780c */ /* 0x000fe20003f22270 */
[----:B------:R-:W-:Y:S02]  /*6180*/  @P0 IMAD.MOV.U32 R21, RZ, RZ, RZ ;  /* 0x000000ffff150224 */ /* 0x000fe400078e00ff */
[----:B------:R-:W-:Y:S02]  /*6190*/  @P4 IMAD.MOV.U32 R20, RZ, RZ, RZ ;  /* 0x000000ffff144224 */ /* 0x000fe400078e00ff */
[----:B------:R-:W-:Y:S02]  /*61a0*/  @P6 IMAD.MOV.U32 R19, RZ, RZ, RZ ;  /* 0x000000ffff136224 */ /* 0x000fe400078e00ff */
[----:B------:R-:W-:-:S02]  /*61b0*/  @P5 IMAD.MOV.U32 R18, RZ, RZ, RZ ;  /* 0x000000ffff125224 */ /* 0x000fc400078e00ff */
[----:B------:R-:W-:Y:S02]  /*61c0*/  @P3 IMAD.MOV.U32 R17, RZ, RZ, RZ ;  /* 0x000000ffff113224 */ /* 0x000fe400078e00ff */
[----:B------:R-:W-:Y:S02]  /*61d0*/  @P2 IMAD.MOV.U32 R16, RZ, RZ, RZ ;  /* 0x000000ffff102224 */ /* 0x000fe400078e00ff */
[----:B------:R-:W-:Y:S01]  /*61e0*/  @P1 IMAD.MOV.U32 R14, RZ, RZ, RZ ;  /* 0x000000ffff0e1224 */ /* 0x000fe200078e00ff */
[----:B------:R-:W-:Y:S06]  /*61f0*/  BRA `(.L_x_912) ;  /* 0x0000000000f07947 */ /* 0x000fec0003800000 */
.L_x_919:
[----:B------:R-:W-:-:S04]  /*6200*/  IABS R5, R15 ;  /* 0x0000000f00057213 */ /* 0x000fc80000000000 */
[----:B------:R-:W0:Y:S08]  /*6210*/  I2F.RP R4, R5 ;  /* 0x0000000500047306 */ /* 0x000e300000209400 */
        /* <DEDUP_REMOVED lines=11> */
[----:B------:R-:W-:Y:S02]  /*62d0*/  IMAD R2, R3, R4, R10 ;  /* 0x0000000403027224 */ /* 0x000fe400078e020a */
[----:B------:R-:W-:-:S03]  /*62e0*/  IMAD.SHL.U32 R4, R11, 0x4, RZ ;  /* 0x000000040b047824 */ /* 0x000fc600078e00ff */
[----:B------:R-:W-:Y:S02]  /*62f0*/  ISETP.GT.U32.AND P1, PT, R5, R2, PT ;  /* 0x000000020500720c */ /* 0x000fe40003f24070 */
[C---:B------:R-:W-:Y:S02]  /*6300*/  ISETP.EQ.AND P4, PT, R4.reuse, 0xc, PT ;  /* 0x0000000c0400780c */ /* 0x040fe40003f82270 */
[C---:B------:R-:W-:Y:S02]  /*6310*/  ISETP.EQ.AND P6, PT, R4.reuse, 0x10, PT ;  /* 0x000000100400780c */ /* 0x040fe40003fc2270 */
[C---:B------:R-:W-:Y:S02]  /*6320*/  ISETP.EQ.AND P5, PT, R4.reuse, 0x14, PT ;  /* 0x000000140400780c */ /* 0x040fe40003fa2270 */
[----:B------:R-:W-:-:S05]  /*6330*/  ISETP.EQ.AND P3, PT, R4, 0x18, PT ;  /* 0x000000180400780c */ /* 0x000fca0003f62270 */
        /* <DEDUP_REMOVED lines=11> */
[----:B------:R-:W-:Y:S02]  /*63f0*/  ISETP.EQ.AND P1, PT, R4, 0x4, PT ;  /* 0x000000040400780c */ /* 0x000fe40003f22270 */
[----:B------:R-:W-:-:S05]  /*6400*/  IADD3 R5, PT, PT, -R3, RZ, RZ ;  /* 0x000000ff03057210 */ /* 0x000fca0007ffe1ff */
        /* <DEDUP_REMOVED lines=21> */
[--C-:B------:R-:W-:Y:S02]  /*6560*/  @P4 IMAD.MOV.U32 R20, RZ, RZ, R2.reuse ;  /* 0x000000ffff144224 */ /* 0x100fe400078e0002 */
[--C-:B------:R-:W-:Y:S02]  /*6570*/  @P6 IMAD.MOV.U32 R19, RZ, RZ, R2.reuse ;  /* 0x000000ffff136224 */ /* 0x100fe400078e0002 */
[--C-:B------:R-:W-:Y:S02]  /*6580*/  @P5 IMAD.MOV.U32 R18, RZ, RZ, R2.reuse ;  /* 0x000000ffff125224 */ /* 0x100fe400078e0002 */
[--C-:B------:R-:W-:Y:S02]  /*6590*/  @P3 IMAD.MOV.U32 R17, RZ, RZ, R2.reuse ;  /* 0x000000ffff113224 */ /* 0x100fe400078e0002 */
[--C-:B------:R-:W-:Y:S02]  /*65a0*/  @P2 IMAD.MOV.U32 R16, RZ, RZ, R2.reuse ;  /* 0x000000ffff102224 */ /* 0x100fe400078e0002 */
[----:B------:R-:W-:-:S07]  /*65b0*/  @P1 IMAD.MOV.U32 R14, RZ, RZ, R2 ;  /* 0x000000ffff0e1224 */ /* 0x000fce00078e0002 */
.L_x_912:
[----:B------:R-:W-:-:S09]  /*65c0*/  UISETP.NE.AND UP0, UPT, UR5, URZ, UPT ;  /* 0x000000ff0500728c */ /* 0x000fd2000bf05270 */
[----:B------:R-:W-:Y:S05]  /*65d0*/  BRA.U !UP0, `(.L_x_893) ;  /* 0x0000001108ac7547 */ /* 0x000fea000b800000 */
[----:B------:R-:W-:-:S09]  /*65e0*/  UISETP.NE.AND UP0, UPT, UR5, 0x1, UPT ;  /* 0x000000010500788c */ /* 0x000fd2000bf05270 */
        /* <DEDUP_REMOVED lines=34> */
[----:B------:R-:W-:Y:S02]  /*6810*/  @P4 IMAD.MOV.U32 R20, RZ, RZ, RZ ;  /* 0x000000ffff144224 */ /* 0x000fe400078e00ff */
[----:B------:R-:W-:-:S04]  /*6820*/  @P6 IMAD.MOV.U32 R19, RZ, RZ, RZ ;  /* 0x000000ffff136224 */ /* 0x000fc800078e00ff */
[----:B------:R-:W-:Y:S02]  /*6830*/  @P5 IMAD.MOV.U32 R18, RZ, RZ, RZ ;  /* 0x000000ffff125224 */ /* 0x000fe400078e00ff */
[----:B------:R-:W-:Y:S02]  /*6840*/  @P3 IMAD.MOV.U32 R17, RZ, RZ, RZ ;  /* 0x000000ffff113224 */ /* 0x000fe400078e00ff */
[----:B------:R-:W-:Y:S02]  /*6850*/  @P2 IMAD.MOV.U32 R16, RZ, RZ, RZ ;  /* 0x000000ffff102224 */ /* 0x000fe400078e00ff */
[----:B------:R-:W-:Y:S01]  /*6860*/  @P1 IMAD.MOV.U32 R14, RZ, RZ, RZ ;  /* 0x000000ffff0e1224 */ /* 0x000fe200078e00ff */
[----:B------:R-:W-:Y:S06]  /*6870*/  BRA `(.L_x_922) ;  /* 0x0000000000f07947 */ /* 0x000fec0003800000 */
.L_x_921:
        /* <DEDUP_REMOVED lines=47> */
[C---:B------:R-:W-:Y:S02]  /*6b70*/  ISETP.EQ.AND P5, PT, R13.reuse, 0x30, PT ;  /* 0x000000300d00780c */ /* 0x040fe40003fa2270 */
[C---:B------:R-:W-:Y:S01]  /*6b80*/  ISETP.EQ.AND P3, PT, R13.reuse, 0x34, PT ;  /* 0x000000340d00780c */ /* 0x040fe20003f62270 */
[--C-:B------:R-:W-:Y:S01]  /*6b90*/  @P2 IMAD.MOV.U32 R23, RZ, RZ, R4.reuse ;  /* 0x000000ffff172224 */ /* 0x100fe200078e0004 */
[C---:B------:R-:W-:Y:S01]  /*6ba0*/  ISETP.EQ.AND P2, PT, R13.reuse, 0x38, PT ;  /* 0x000000380d00780c */ /* 0x040fe20003f42270 */
[--C-:B------:R-:W-:Y:S01]  /*6bb0*/  @P1 IMAD.MOV.U32 R22, RZ, RZ, R4.reuse ;  /* 0x000000ffff161224 */ /* 0x100fe200078e0004 */
[----:B------:R-:W-:Y:S01]  /*6bc0*/  ISETP.EQ.AND P1, PT, R13, 0x3c, PT ;  /* 0x0000003c0d00780c */ /* 0x000fe20003f22270 */
[--C-:B------:R-:W-:Y:S02]  /*6bd0*/  @P0 IMAD.MOV.U32 R21, RZ, RZ, R4.reuse ;  /* 0x000000ffff150224 */ /* 0x100fe400078e0004 */
[--C-:B------:R-:W-:Y:S02]  /*6be0*/  @P4 IMAD.MOV.U32 R20, RZ, RZ, R4.reuse ;  /* 0x000000ffff144224 */ /* 0x100fe400078e0004 */
[----:B------:R-:W-:-:S02]  /*6bf0*/  @P6 IMAD.MOV.U32 R19, RZ, RZ, R4 ;  /* 0x000000ffff136224 */ /* 0x000fc400078e0004 */
[--C-:B------:R-:W-:Y:S02]  /*6c00*/  @P5 IMAD.MOV.U32 R18, RZ, RZ, R4.reuse ;  /* 0x000000ffff125224 */ /* 0x100fe400078e0004 */
[--C-:B------:R-:W-:Y:S02]  /*6c10*/  @P3 IMAD.MOV.U32 R17, RZ, RZ, R4.reuse ;  /* 0x000000ffff113224 */ /* 0x100fe400078e0004 */
[--C-:B------:R-:W-:Y:S02]  /*6c20*/  @P2 IMAD.MOV.U32 R16, RZ, RZ, R4.reuse ;  /* 0x000000ffff102224 */ /* 0x100fe400078e0004 */
[----:B------:R-:W-:-:S07]  /*6c30*/  @P1 IMAD.MOV.U32 R14, RZ, RZ, R4 ;  /* 0x000000ffff0e1224 */ /* 0x000fce00078e0004 */
.L_x_922:
        /* <DEDUP_REMOVED lines=39> */
.L_x_923:
        /* <DEDUP_REMOVED lines=60> */
.L_x_920:
[----:B------:R-:W-:-:S04]  /*7270*/  ULOP3.LUT UR4, UR4, 0x1, URZ, 0xc0, !UPT ;  /* 0x0000000104047892 */ /* 0x000fc8000f8ec0ff */
[----:B------:R-:W-:-:S09]  /*7280*/  UISETP.NE.U32.AND UP0, UPT, UR4, 0x1, UPT ;  /* 0x000000010400788c */ /* 0x000fd2000bf05070 */
[----:B------:R-:W-:Y:S05]  /*7290*/  BRA.U UP0, `(.L_x_893) ;  /* 0x00000005007c7547 */ /* 0x000fea000b800000 */
        /* <DEDUP_REMOVED lines=40> */
.L_x_924:
[----:B------:R-:W-:Y:S01]  /*7520*/  IABS R10, R13 ;  /* 0x0000000d000a7213 */ /* 0x000fe20000000000 */
[----:B------:R-:W-:Y:S01]  /*7530*/  IMAD.SHL.U32 R11, R11, 0x4, RZ ;  /* 0x000000040b0b7824 */ /* 0x000fe200078e00ff */
[----:B------:R-:W-:Y:S02]  /*7540*/  ISETP.GE.AND P4, PT, R12, RZ, PT ;  /* 0x000000ff0c00720c */ /* 0x000fe40003f86270 */
[----:B------:R-:W0:Y:S01]  /*7550*/  I2F.RP R4, R10 ;  /* 0x0000000a00047306 */ /* 0x000e220000209400 */
[----:B------:R-:W-:Y:S02]  /*7560*/  ISETP.NE.AND P3, PT, R13, RZ, PT ;  /* 0x000000ff0d00720c */ /* 0x000fe40003f65270 */
[C---:B------:R-:W-:Y:S02]  /*7570*/  ISETP.EQ.AND P2, PT, R11.reuse, RZ, PT ;  /* 0x000000ff0b00720c */ /* 0x040fe40003f42270 */
[C---:B------:R-:W-:Y:S02]  /*7580*/  ISETP.EQ.AND P1, PT, R11.reuse, 0x4, PT ;  /* 0x000000040b00780c */ /* 0x040fe40003f22270 */
[----:B------:R-:W-:-:S02]  /*7590*/  ISETP.EQ.AND P6, PT, R11, 0xc, PT ;  /* 0x0000000c0b00780c */ /* 0x000fc40003fc2270 */
[----:B------:R-:W-:Y:S01]  /*75a0*/  ISETP.EQ.AND P5, PT, R11, 0x10, PT ;  /* 0x000000100b00780c */ /* 0x000fe20003fa2270 */
[----:B0-----:R-:W0:Y:S02]  /*75b0*/  MUFU.RCP R4, R4 ;  /* 0x0000000400047308 */ /* 0x001e240000001000 */
[----:B0-----:R-:W-:Y:S01]  /*75c0*/  VIADD R2, R4, 0xffffffe ;  /* 0x0ffffffe04027836 */ /* 0x001fe20000000000 */
[----:B------:R-:W-:-:S05]  /*75d0*/  IABS R4, R12 ;  /* 0x0000000c00047213 */ /* 0x000fca0000000000 */
[----:B------:R0:W1:Y:S02]  /*75e0*/  F2I.FTZ.U32.TRUNC.NTZ R3, R2 ;  /* 0x0000000200037305 */ /* 0x000064000021f000 */
[----:B0-----:R-:W-:Y:S02]  /*75f0*/  IMAD.MOV.U32 R2, RZ, RZ, RZ ;  /* 0x000000ffff027224 */ /* 0x001fe400078e00ff */
[----:B-1----:R-:W-:-:S04]  /*7600*/  IMAD.MOV R5, RZ, RZ, -R3 ;  /* 0x000000ffff057224 */ /* 0x002fc800078e0a03 */
[----:B------:R-:W-:-:S04]  /*7610*/  IMAD R5, R5, R10, RZ ;  /* 0x0000000a05057224 */ /* 0x000fc800078e02ff */
[----:B------:R-:W-:Y:S01]  /*7620*/  IMAD.HI.U32 R3, R3, R5, R2 ;  /* 0x0000000503037227 */ /* 0x000fe200078e0002 */
[----:B------:R-:W-:-:S05]  /*7630*/  IABS R5, R13 ;  /* 0x0000000d00057213 */ /* 0x000fca0000000000 */
[----:B------:R-:W-:Y:S02]  /*7640*/  IMAD.MOV R5, RZ, RZ, -R5 ;  /* 0x000000ffff057224 */ /* 0x000fe400078e0a05 */
[----:B------:R-:W-:-:S04]  /*7650*/  IMAD.HI.U32 R3, R3, R4, RZ ;  /* 0x0000000403037227 */ /* 0x000fc800078e00ff */
[----:B------:R-:W-:-:S05]  /*7660*/  IMAD R3, R3, R5, R4 ;  /* 0x0000000503037224 */ /* 0x000fca00078e0204 */
[----:B------:R-:W-:-:S13]  /*7670*/  ISETP.GT.U32.AND P0, PT, R10, R3, PT ;  /* 0x000000030a00720c */ /* 0x000fda0003f04070 */
[----:B------:R-:W-:-:S05]  /*7680*/  @!P0 IMAD.IADD R3, R3, 0x1, -R10 ;  /* 0x0000000103038824 */ /* 0x000fca00078e0a0a */
[----:B------:R-:W-:-:S13]  /*7690*/  ISETP.GT.U32.AND P0, PT, R10, R3, PT ;  /* 0x000000030a00720c */ /* 0x000fda0003f04070 */
[----:B------:R-:W-:Y:S01]  /*76a0*/  @!P0 IMAD.IADD R3, R3, 0x1, -R10 ;  /* 0x0000000103038824 */ /* 0x000fe200078e0a0a */
[----:B------:R-:W-:-:S03]  /*76b0*/  ISETP.EQ.AND P0, PT, R11, 0x8, PT ;  /* 0x000000080b00780c */ /* 0x000fc60003f02270 */
[----:B------:R-:W-:Y:S01]  /*76c0*/  @!P4 IMAD.MOV R3, RZ, RZ, -R3 ;  /* 0x000000ffff03c224 */ /* 0x000fe200078e0a03 */
[----:B------:R-:W-:Y:S02]  /*76d0*/  @!P3 LOP3.LUT R3, RZ, R13, RZ, 0x33, !PT ;  /* 0x0000000dff03b212 */ /* 0x000fe400078e33ff */
[C---:B------:R-:W-:Y:S02]  /*76e0*/  ISETP.EQ.AND P4, PT, R11.reuse, 0x14, PT ;  /* 0x000000140b00780c */ /* 0x040fe40003f82270 */
        /* <DEDUP_REMOVED lines=24> */
[----:B------:R-:W-:Y:S02]  /*7870*/  @P2 IMAD.MOV.U32 R16, RZ, RZ, R3 ;  /* 0x000000ffff102224 */ /* 0x000fe400078e0003 */
[----:B------:R-:W-:-:S07]  /*7880*/  @P1 MOV R14, R3 ;  /* 0x00000003000e1202 */ /* 0x000fce0000000f00 */
.L_x_893:
[----:B------:R-:W1:Y:S01]  /*7890*/  LDCU UR5, c[0x0][0x3b0] ;  /* 0x00007600ff0577ac */ /* 0x000e620008000800 */
[----:B------:R-:W-:Y:S01]  /*78a0*/  IMAD.MOV.U32 R2, RZ, RZ, RZ ;  /* 0x000000ffff027224 */ /* 0x000fe200078e00ff */
[----:B-1----:R-:W-:-:S09]  /*78b0*/  UISETP.GE.AND UP0, UPT, UR5, 0x1, UPT ;  /* 0x000000010500788c */ /* 0x002fd2000bf06270 */
[----:B------:R-:W-:Y:S05]  /*78c0*/  BRA.U !UP0, `(.L_x_925) ;  /* 0x0000003508707547 */ /* 0x000fea000b800000 */
[----:B------:R-:W1:Y:S01]  /*78d0*/  LDCU UR4, c[0x0][0x3b8] ;  /* 0x00007700ff0477ac */ /* 0x000e620008000800 */
[----:B------:R-:W-:Y:S02]  /*78e0*/  IMAD.MOV.U32 R2, RZ, RZ, 0x20 ;  /* 0x00000020ff027424 */ /* 0x000fe400078e00ff */
[----:B------:R-:W-:Y:S01]  /*78f0*/  IMAD.MOV.U32 R10, RZ, RZ, RZ ;  /* 0x000000ffff0a7224 */ /* 0x000fe200078e00ff */
[----:B------:R-:W-:Y:S02]  /*7900*/  UISETP.GE.U32.AND UP0, UPT, UR5, 0x4, UPT ;  /* 0x000000040500788c */ /* 0x000fe4000bf06070 */
[----:B------:R-:W-:Y:S01]  /*7910*/  ULOP3.LUT UR6, UR5, 0x3, URZ, 0xc0, !UPT ;  /* 0x0000000305067892 */ /* 0x000fe2000f8ec0ff */
[----:B-1----:R-:W-:Y:S01]  /*7920*/  IMAD.U32 R5, RZ, RZ, UR4 ;  /* 0x00000004ff057e24 */ /* 0x002fe2000f8e00ff */
[----:B------:R-:W-:-:S03]  /*7930*/  UMOV UR4, URZ ;  /* 0x000000ff00047c82 */ /* 0x000fc60008000000 */
[----:B------:R-:W-:Y:S02]  /*7940*/  IMAD R2, R5, 0x4, R2 ;  /* 0x0000000405027824 */ /* 0x000fe400078e0202 */
[----:B------:R-:W-:Y:S05]  /*7950*/  BRA.U !UP0, `(.L_x_926) ;  /* 0x0000001908bc7547 */ /* 0x000fea000b800000 */
[----:B------:R-:W-:Y:S01]  /*7960*/  IMAD.MOV R3, RZ, RZ, -R5 ;  /* 0x000000ffff037224 */ /* 0x000fe200078e0a05 */
[----:B------:R-:W-:Y:S01]  /*7970*/  ULOP3.LUT UR4, UR5, 0x7ffffffc, URZ, 0xc0, !UPT ;  /* 0x7ffffffc05047892 */ /* 0x000fe2000f8ec0ff */
[----:B------:R-:W-:Y:S01]  /*7980*/  IMAD.MOV.U32 R11, RZ, RZ, 0x28 ;  /* 0x00000028ff0b7424 */ /* 0x000fe200078e00ff */
[----:B------:R-:W1:Y:S01]  /*7990*/  LDCU UR8, c[0x0][0x3b4] ;  /* 0x00007680ff0877ac */ /* 0x000e620008000800 */
[----:B------:R-:W-:Y:S01]  /*79a0*/  IMAD.MOV.U32 R10, RZ, RZ, RZ ;  /* 0x000000ffff0a7224 */ /* 0x000fe200078e00ff */
[----:B------:R-:W-:-:S08]  /*79b0*/  UMOV UR5, URZ ;  /* 0x000000ff00057c82 */ /* 0x000fd00008000000 */
.L_x_939:
[----:B------:R-:W-:-:S13]  /*79c0*/  ISETP.NE.AND P0, PT, R3, RZ, PT ;  /* 0x000000ff0300720c */ /* 0x000fda0003f05270 */
[----:B------:R-:W-:Y:S05]  /*79d0*/  @P0 BRA `(.L_x_927) ;  /* 0x0000000000840947 */ /* 0x000fea0003800000 */
        /* <DEDUP_REMOVED lines=33> */
.L_x_927:
[----:B-1----:R-:W-:-:S13]  /*7bf0*/  ISETP.GE.AND P0, PT, R10, UR8, PT ;  /* 0x000000080a007c0c */ /* 0x002fda000bf06270 */
[----:B------:R-:W-:Y:S05]  /*7c00*/  @P0 BRA `(.L_x_929) ;  /* 0x0000000000cc0947 */ /* 0x000fea0003800000 */
[C---:B------:R-:W-:Y:S01]  /*7c10*/  IMAD.SHL.U32 R5, R10.reuse, 0x4, RZ ;  /* 0x000000040a057824 */ /* 0x040fe200078e00ff */
[----:B------:R-:W-:Y:S01]  /*7c20*/  ISETP.EQ.AND P6, PT, R11, 0x28, PT ;  /* 0x000000280b00780c */ /* 0x000fe20003fc2270 */
[----:B------:R-:W-:-:S03]  /*7c30*/  VIADD R10, R10, 0x1 ;  /* 0x000000010a0a7836 */ /* 0x000fc60000000000 */
[C---:B------:R-:W-:Y:S02]  /*7c40*/  ISETP.EQ.AND P0, PT, R5.reuse, RZ, PT ;  /* 0x000000ff0500720c */ /* 0x040fe40003f02270 */
[C---:B------:R-:W-:Y:S02]  /*7c50*/  ISETP.EQ.AND P1, PT, R5.reuse, 0x4, PT ;  /* 0x000000040500780c */ /* 0x040fe40003f22270 */
[C---:B------:R-:W-:Y:S02]  /*7c60*/  ISETP.EQ.AND P2, PT, R5.reuse, 0x8, PT ;  /* 0x000000080500780c */ /* 0x040fe40003f42270 */
[C---:B------:R-:W-:Y:S02]  /*7c70*/  ISETP.EQ.AND P3, PT, R5.reuse, 0xc, PT ;  /* 0x0000000c0500780c */ /* 0x040fe40003f62270 */
[C---:B------:R-:W-:Y:S02]  /*7c80*/  ISETP.EQ.AND P5, PT, R5.reuse, 0x34, PT ;  /* 0x000000340500780c */ /* 0x040fe40003fa2270 */
[----:B------:R-:W-:-:S03]  /*7c90*/  ISETP.EQ.AND P4, PT, R5, 0x3c, PT ;  /* 0x0000003c0500780c */ /* 0x000fc60003f82270 */
[----:B------:R-:W-:Y:S01]  /*7ca0*/  @P0 IMAD.MOV.U32 R4, RZ, RZ, R9 ;  /* 0x000000ffff040224 */ /* 0x000fe200078e0009 */
[C---:B------:R-:W-:Y:S01]  /*7cb0*/  ISETP.EQ.AND P0, PT, R5.reuse, 0x10, PT ;  /* 0x000000100500780c */ /* 0x040fe20003f02270 */
[----:B------:R-:W-:Y:S01]  /*7cc0*/  @P1 IMAD.MOV.U32 R4, RZ, RZ, R8 ;  /* 0x000000ffff041224 */ /* 0x000fe200078e0008 */
[C---:B------:R-:W-:Y:S01]  /*7cd0*/  ISETP.EQ.AND P1, PT, R5.reuse, 0x14, PT ;  /* 0x000000140500780c */ /* 0x040fe20003f22270 */
[----:B------:R-:W-:Y:S01]  /*7ce0*/  @P2 IMAD.MOV.U32 R4, RZ, RZ, R7 ;  /* 0x000000ffff042224 */ /* 0x000fe200078e0007 */
[C---:B------:R-:W-:Y:S01]  /*7cf0*/  ISETP.EQ.AND P2, PT, R5.reuse, 0x18, PT ;  /* 0x000000180500780c */ /* 0x040fe20003f42270 */
[----:B------:R-:W-:Y:S01]  /*7d00*/  @P3 IMAD.MOV.U32 R4, RZ, RZ, R6 ;  /* 0x000000ffff043224 */ /* 0x000fe200078e0006 */
[----:B------:R-:W-:-:S07]  /*7d10*/  ISETP.EQ.AND P3, PT, R5, 0x1c, PT ;  /* 0x0000001c0500780c */ /* 0x000fce0003f62270 */
        /* <DEDUP_REMOVED lines=9> */
[----:B------:R-:W-:Y:S01]  /*7db0*/  ISETP.EQ.AND P0, PT, R5, 0x30, PT ;  /* 0x000000300500780c */ /* 0x000fe20003f02270 */
[----:B------:R-:W-:Y:S01]  /*7dc0*/  @P1 IMAD.MOV.U32 R4, RZ, RZ, R21 ;  /* 0x000000ffff041224 */ /* 0x000fe200078e0015 */
[----:B------:R-:W-:Y:S01]  /*7dd0*/  ISETP.EQ.AND P1, PT, R11, 0x8, PT ;  /* 0x000000080b00780c */ /* 0x000fe20003f22270 */
[----:B------:R-:W-:Y:S01]  /*7de0*/  @P2 IMAD.MOV.U32 R4, RZ, RZ, R20 ;  /* 0x000000ffff042224 */ /* 0x000fe200078e0014 */
[----:B------:R-:W-:Y:S01]  /*7df0*/  ISETP.EQ.AND P2, PT, R5, 0x38, PT ;  /* 0x000000380500780c */ /* 0x000fe20003f42270 */
        /* <DEDUP_REMOVED lines=9> */
[----:B------:R-:W-:-:S03]  /*7e90*/  ISETP.EQ.AND P4, PT, R11, 0x38, PT ;  /* 0x000000380b00780c */ /* 0x000fc60003f82270 */
[--C-:B------:R-:W-:Y:S01]  /*7ea0*/  @P1 IMAD.MOV.U32 R9, RZ, RZ, R4.reuse ;  /* 0x000000ffff091224 */ /* 0x100fe200078e0004 */
[----:B------:R-:W-:Y:S01]  /*7eb0*/  ISETP.EQ.AND P1, PT, R11, 0x40, PT ;  /* 0x000000400b00780c */ /* 0x000fe20003f22270 */
[--C-:B------:R-:W-:Y:S02]  /*7ec0*/  @P3 IMAD.MOV.U32 R24, RZ, RZ, R4.reuse ;  /* 0x000000ffff183224 */ /* 0x100fe400078e0004 */
[--C-:B------:R-:W-:Y:S02]  /*7ed0*/  @P0 IMAD.MOV.U32 R7, RZ, RZ, R4.reuse ;  /* 0x000000ffff070224 */ /* 0x100fe400078e0004 */
[--C-:B------:R-:W-:Y:S02]  /*7ee0*/  @P6 IMAD.MOV.U32 R22, RZ, RZ, R4.reuse ;  /* 0x000000ffff166224 */ /* 0x100fe400078e0004 */
[--C-:B------:R-:W-:Y:S02]  /*7ef0*/  @P2 IMAD.MOV.U32 R26, RZ, RZ, R4.reuse ;  /* 0x000000ffff1a2224 */ /* 0x100fe400078e0004 */
[----:B------:R-:W-:Y:S01]  /*7f00*/  @P5 IMAD.MOV.U32 R20, RZ, RZ, R4 ;  /* 0x000000ffff145224 */ /* 0x000fe200078e0004 */
[----:B------:R-:W-:-:S03]  /*7f10*/  @P4 MOV R18, R4 ;  /* 0x0000000400124202 */ /* 0x000fc60000000f00 */
[----:B------:R-:W-:Y:S01]  /*7f20*/  @P1 IMAD.MOV.U32 R16, RZ, RZ, R4 ;  /* 0x000000ffff101224 */ /* 0x000fe200078e0004 */
[----:B------:R-:W-:Y:S06]  /*7f30*/  BRA `(.L_x_928) ;  /* 0x0000000000407947 */ /* 0x000fec0003800000 */
.L_x_929:
[C---:B------:R-:W-:Y:S02]  /*7f40*/  ISETP.EQ.AND P6, PT, R11.reuse, 0x8, PT ;  /* 0x000000080b00780c */ /* 0x040fe40003fc2270 */
[C---:B------:R-:W-:Y:S02]  /*7f50*/  ISETP.EQ.AND P5, PT, R11.reuse, 0x10, PT ;  /* 0x000000100b00780c */ /* 0x040fe40003fa2270 */
[C---:B------:R-:W-:Y:S02]  /*7f60*/  ISETP.EQ.AND P4, PT, R11.reuse, 0x18, PT ;  /* 0x000000180b00780c */ /* 0x040fe40003f82270 */
[C---:B------:R-:W-:Y:S02]  /*7f70*/  ISETP.EQ.AND P3, PT, R11.reuse, 0x20, PT ;  /* 0x000000200b00780c */ /* 0x040fe40003f62270 */
[C---:B------:R-:W-:Y:S02]  /*7f80*/  ISETP.EQ.AND P2, PT, R11.reuse, 0x28, PT ;  /* 0x000000280b00780c */ /* 0x040fe40003f42270 */
[----:B------:R-:W-:-:S02]  /*7f90*/  ISETP.EQ.AND P1, PT, R11, 0x30, PT ;  /* 0x000000300b00780c */ /* 0x000fc40003f22270 */
[C---:B------:R-:W-:Y:S01]  /*7fa0*/  ISETP.EQ.AND P0, PT, R11.reuse, 0x38, PT ;  /* 0x000000380b00780c */ /* 0x040fe20003f02270 */
[----:B------:R-:W-:Y:S01]  /*7fb0*/  @P6 IMAD.MOV.U32 R9, RZ, RZ, RZ ;  /* 0x000000ffff096224 */ /* 0x000fe200078e00ff */
[----:B------:R-:W-:Y:S01]  /*7fc0*/  ISETP.EQ.AND P6, PT, R11, 0x40, PT ;  /* 0x000000400b00780c */ /* 0x000fe20003fc2270 */
[----:B------:R-:W-:Y:S02]  /*7fd0*/  @P5 IMAD.MOV.U32 R7, RZ, RZ, RZ ;  /* 0x000000ffff075224 */ /* 0x000fe400078e00ff */
[----:B------:R-:W-:Y:S02]  /*7fe0*/  @P4 IMAD.MOV.U32 R26, RZ, RZ, RZ ;  /* 0x000000ffff1a4224 */ /* 0x000fe400078e00ff */
[----:B------:R-:W-:Y:S02]  /*7ff0*/  @P3 IMAD.MOV.U32 R24, RZ, RZ, RZ ;  /* 0x000000ffff183224 */ /* 0x000fe400078e00ff */
[----:B------:R-:W-:Y:S02]  /*8000*/  @P2 IMAD.MOV.U32 R22, RZ, RZ, RZ ;  /* 0x000000ffff162224 */ /* 0x000fe400078e00ff */
[----:B------:R-:W-:-:S02]  /*8010*/  @P1 IMAD.MOV.U32 R20, RZ, RZ, RZ ;  /* 0x000000ffff141224 */ /* 0x000fc400078e00ff */
[----:B------:R-:W-:Y:S02]  /*8020*/  @P0 IMAD.MOV.U32 R18, RZ, RZ, RZ ;  /* 0x000000ffff120224 */ /* 0x000fe400078e00ff */
[----:B------:R-:W-:-:S07]  /*8030*/  @P6 IMAD.MOV.U32 R16, RZ, RZ, RZ ;  /* 0x000000ffff106224 */ /* 0x000fce00078e00ff */
.L_x_928:
[----:B------:R-:W2:Y:S01]  /*8040*/  LDC R5, c[0x0][0x3b8] ;  /* 0x0000ee00ff057b82 */ /* 0x000ea20000000800 */
[----:B------:R-:W-:-:S06]  /*8050*/  UIADD3 UR7, UPT, UPT, UR5, 0x1, URZ ;  /* 0x0000000105077890 */ /* 0x000fcc000fffe0ff */
[----:B--2---:R-:W-:-:S13]  /*8060*/  ISETP.NE.AND P0, PT, R5, UR7, PT ;  /* 0x0000000705007c0c */ /* 0x004fda000bf05270 */
[----:B------:R-:W-:Y:S05]  /*8070*/  @!P0 BRA `(.L_x_930) ;  /* 0x0000000400188947 */ /* 0x000fea0003800000 */
[----:B-1----:R-:W-:-:S13]  /*8080*/  ISETP.GE.AND P0, PT, R10, UR8, PT ;  /* 0x000000080a007c0c */ /* 0x002fda000bf06270 */
[----:B------:R-:W-:Y:S05]  /*8090*/  @!P0 BRA `(.L_x_931) ;  /* 0x0000000000448947 */ /* 0x000fea0003800000 */
        /* <DEDUP_REMOVED lines=15> */
[----:B------:R-:W-:Y:S01]  /*8190*/  @P6 IMAD.MOV.U32 R14, RZ, RZ, RZ ;  /* 0x000000ffff0e6224 */ /* 0x000fe200078e00ff */
[----:B------:R-:W-:Y:S06]  /*81a0*/  BRA `(.L_x_932) ;  /* 0x00000004004c7947 */ /* 0x000fec0003800000 */
.L_x_931:
        /* <DEDUP_REMOVED lines=17> */
[----:B------:R-:W-:Y:S02]  /*82c0*/  @P0 MOV R4, R26 ;  /* 0x0000001a00040202 */ /* 0x000fe40000000f00 */
        /* <DEDUP_REMOVED lines=29> */
[----:B------:R-:W-:-:S02]  /*84a0*/  @P5 IMAD.MOV.U32 R19, RZ, RZ, R4 ;  /* 0x000000ffff135224 */ /* 0x000fc400078e0004 */
[--C-:B------:R-:W-:Y:S02]  /*84b0*/  @P4 IMAD.MOV.U32 R17, RZ, RZ, R4.reuse ;  /* 0x000000ffff114224 */ /* 0x100fe400078e0004 */
[----:B------:R-:W-:Y:S01]  /*84c0*/  @P1 IMAD.MOV.U32 R14, RZ, RZ, R4 ;  /* 0x000000ffff0e1224 */ /* 0x000fe200078e0004 */
[----:B------:R-:W-:Y:S06]  /*84d0*/  BRA `(.L_x_932) ;  /* 0x0000000000807947 */ /* 0x000fec0003800000 */
.L_x_930:
        /* <DEDUP_REMOVED lines=25> */
[----:B------:R-:W-:-:S03]  /*8670*/  ISETP.EQ.AND P1, PT, R2, 0x3c, PT ;  /* 0x0000003c0200780c */ /* 0x000fc60003f22270 */
[----:B------:R-:W-:Y:S02]  /*8680*/  @P4 IMAD.MOV.U32 R20, RZ, RZ, RZ ;  /* 0x000000ffff144224 */ /* 0x000fe400078e00ff */
[----:B------:R-:W-:Y:S02]  /*8690*/  @P6 IMAD.MOV.U32 R19, RZ, RZ, RZ ;  /* 0x000000ffff136224 */ /* 0x000fe400078e00ff */
[----:B------:R-:W-:Y:S02]  /*86a0*/  @P5 IMAD.MOV.U32 R18, RZ, RZ, RZ ;  /* 0x000000ffff125224 */ /* 0x000fe400078e00ff */
[----:B------:R-:W-:Y:S02]  /*86b0*/  @P3 IMAD.MOV.U32 R17, RZ, RZ, RZ ;  /* 0x000000ffff113224 */ /* 0x000fe400078e00ff */
[----:B------:R-:W-:Y:S02]  /*86c0*/  @P2 IMAD.MOV.U32 R16, RZ, RZ, RZ ;  /* 0x000000ffff102224 */ /* 0x000fe400078e00ff */
[----:B------:R-:W-:-:S07]  /*86d0*/  @P1 IMAD.MOV.U32 R14, RZ, RZ, RZ ;  /* 0x000000ffff0e1224 */ /* 0x000fce00078e00ff */
.L_x_932:
[----:B------:R-:W-:-:S06]  /*86e0*/  UIADD3 UR7, UPT, UPT, UR5, 0x2, URZ ;  /* 0x0000000205077890 */ /* 0x000fcc000fffe0ff */
[----:B------:R-:W-:-:S13]  /*86f0*/  ISETP.NE.AND P0, PT, R5, UR7, PT ;  /* 0x0000000705007c0c */ /* 0x000fda000bf05270 */
[----:B------:R-:W-:Y:S05]  /*8700*/  @!P0 BRA `(.L_x_933) ;  /* 0x0000000400188947 */ /* 0x000fea0003800000 */
[----:B-1----:R-:W-:-:S13]  /*8710*/  ISETP.GE.AND P0, PT, R10, UR8, PT ;  /* 0x000000080a007c0c */ /* 0x002fda000bf06270 */
[----:B------:R-:W-:Y:S05]  /*8720*/  @!P0 BRA `(.L_x_934) ;  /* 0x0000000000448947 */ /* 0x000fea0003800000 */
        /* <DEDUP_REMOVED lines=17> */
.L_x_934:
        /* <DEDUP_REMOVED lines=12> */
[C---:B------:R-:W-:Y:S02]  /*8900*/  ISETP.EQ.AND P1, PT, R12.reuse, 0x14, PT ;  /* 0x000000140c00780c */ /* 0x040fe40003f22270 */
[----:B------:R-:W-:Y:S01]  /*8910*/  @P2 MOV R4, R7 ;  /* 0x0000000700042202 */ /* 0x000fe20000000f00 */
[----:B------:R-:W-:Y:S01]  /*8920*/  @P3 IMAD.MOV.U32 R4, RZ, RZ, R6 ;  /* 0x000000ffff043224 */ /* 0x000fe200078e0006 */
[C---:B------:R-:W-:Y:S02]  /*8930*/  ISETP.EQ.AND P2, PT, R12.reuse, 0x18, PT ;  /* 0x000000180c00780c */ /* 0x040fe40003f42270 */
[----:B------:R-:W-:-:S05]  /*8940*/  ISETP.EQ.AND P3, PT, R12, 0x1c, PT ;  /* 0x0000001c0c00780c */ /* 0x000fca0003f62270 */
[----:B------:R-:W-:Y:S01]  /*8950*/  @P0 IMAD.MOV.U32 R4, RZ, RZ, R26 ;  /* 0x000000ffff040224 */ /* 0x000fe200078e001a */
[C---:B------:R-:W-:Y:S01]  /*8960*/  ISETP.EQ.AND P0, PT, R12.reuse, 0x20, PT ;  /* 0x000000200c00780c */ /* 0x040fe20003f02270 */
[----:B------:R-:W-:Y:S01]  /*8970*/  @P1 IMAD.MOV.U32 R4, RZ, RZ, R25 ;  /* 0x000000ffff041224 */ /* 0x000fe200078e0019 */
[----:B------:R-:W-:-:S03]  /*8980*/  ISETP.EQ.AND P1, PT, R12, 0x24, PT ;  /* 0x000000240c00780c */ /* 0x000fc60003f22270 */
[----:B------:R-:W-:Y:S01]  /*8990*/  @P2 IMAD.MOV.U32 R4, RZ, RZ, R24 ;  /* 0x000000ffff042224 */ /* 0x000fe200078e0018 */
[C---:B------:R-:W-:Y:S01]  /*89a0*/  ISETP.EQ.AND P2, PT, R12.reuse, 0x28, PT ;  /* 0x000000280c00780c */ /* 0x040fe20003f42270 */
[----:B------:R-:W-:Y:S01]  /*89b0*/  @P3 IMAD.MOV.U32 R4, RZ, RZ, R23 ;  /* 0x000000ffff043224 */ /* 0x000fe200078e0017 */
[----:B------:R-:W-:-:S05]  /*89c0*/  ISETP.EQ.AND P3, PT, R12, 0x2c, PT ;  /* 0x0000002c0c00780c */ /* 0x000fca0003f62270 */
[----:B------:R-:W-:Y:S01]  /*89d0*/  @P0 IMAD.MOV.U32 R4, RZ, RZ, R22 ;  /* 0x000000ffff040224 */ /* 0x000fe200078e0016 */
[----:B------:R-:W-:Y:S01]  /*89e0*/  ISETP.EQ.AND P0, PT, R12, 0x30, PT ;  /* 0x000000300c00780c */ /* 0x000fe20003f02270 */
[----:B------:R-:W-:Y:S01]  /*89f0*/  @P1 IMAD.MOV.U32 R4, RZ, RZ, R21 ;  /* 0x000000ffff041224 */ /* 0x000fe200078e0015 */
[----:B------:R-:W-:-:S03]  /*8a00*/  ISETP.EQ.AND P1, PT, R11, RZ, PT ;  /* 0x000000ff0b00720c */ /* 0x000fc60003f22270 */
[----:B------:R-:W-:Y:S01]  /*8a10*/  @P2 IMAD.MOV.U32 R4, RZ, RZ, R20 ;  /* 0x000000ffff042224 */ /* 0x000fe200078e0014 */
[----:B------:R-:W-:Y:S01]  /*8a20*/  ISETP.EQ.AND P2, PT, R12, 0x38, PT ;  /* 0x000000380c00780c */ /* 0x000fe20003f42270 */
[----:B------:R-:W-:Y:S01]  /*8a30*/  @P3 IMAD.MOV.U32 R4, RZ, RZ, R19 ;  /* 0x000000ffff043224 */ /* 0x000fe200078e0013 */
        /* <DEDUP_REMOVED lines=19> */
.L_x_933:
        /* <DEDUP_REMOVED lines=32> */
.L_x_935:
        /* <DEDUP_REMOVED lines=22> */
.L_x_937:
[C---:B------:R-:W-:Y:S01]  /*8ed0*/  IMAD.SHL.U32 R12, R10.reuse, 0x4, RZ ;  /* 0x000000040a0c7824 */ /* 0x040fe200078e00ff */
[----:B------:R-:W-:Y:S02]  /*8ee0*/  ISETP.EQ.AND P6, PT, R11, 0x20, PT ;  /* 0x000000200b00780c */ /* 0x000fe40003fc2270 */
[----:B------:R-:W-:Y:S02]  /*8ef0*/  IADD3 R10, PT, PT, R10, 0x1, RZ ;  /* 0x000000010a0a7810 */ /* 0x000fe40007ffe0ff */
[C---:B------:R-:W-:Y:S02]  /*8f00*/  ISETP.EQ.AND P0, PT, R12.reuse, RZ, PT ;  /* 0x000000ff0c00720c */ /* 0x040fe40003f02270 */
[C---:B------:R-:W-:Y:S02]  /*8f10*/  ISETP.EQ.AND P1, PT, R12.reuse, 0x4, PT ;  /* 0x000000040c00780c */ /* 0x040fe40003f22270 */
[C---:B------:R-:W-:Y:S02]  /*8f20*/  ISETP.EQ.AND P2, PT, R12.reuse, 0x8, PT ;  /* 0x000000080c00780c */ /* 0x040fe40003f42270 */
[----:B------:R-:W-:-:S02]  /*8f30*/  ISETP.EQ.AND P3, PT, R12, 0xc, PT ;  /* 0x0000000c0c00780c */ /* 0x000fc40003f62270 */
[C---:B------:R-:W-:Y:S02]  /*8f40*/  ISETP.EQ.AND P5, PT, R12.reuse, 0x34, PT ;  /* 0x000000340c00780c */ /* 0x040fe40003fa2270 */
[----:B------:R-:W-:-:S03]  /*8f50*/  ISETP.EQ.AND P4, PT, R12, 0x3c, PT ;  /* 0x0000003c0c00780c */ /* 0x000fc60003f82270 */
        /* <DEDUP_REMOVED lines=19> */
[C---:B------:R-:W-:Y:S01]  /*9090*/  ISETP.EQ.AND P1, PT, R11.reuse, RZ, PT ;  /* 0x000000ff0b00720c */ /* 0x040fe20003f22270 */
        /* <DEDUP_REMOVED lines=22> */
.L_x_936:
        /* <DEDUP_REMOVED lines=31> */
[----:B------:R-:W-:-:S07]  /*93f0*/  @P1 IMAD.MOV.U32 R14, RZ, RZ, RZ ;  /* 0x000000ffff0e1224 */ /* 0x000fce00078e00ff */
.L_x_938:
[----:B------:R-:W-:Y:S01]  /*9400*/  UIADD3 UR5, UPT, UPT, UR5, 0x4, URZ ;  /* 0x0000000405057890 */ /* 0x000fe2000fffe0ff */
[----:B------:R-:W-:Y:S02]  /*9410*/  VIADD R3, R3, 0x4 ;  /* 0x0000000403037836 */ /* 0x000fe40000000000 */
[----:B------:R-:W-:Y:S01]  /*9420*/  VIADD R11, R11, 0x10 ;  /* 0x000000100b0b7836 */ /* 0x000fe20000000000 */
[----:B------:R-:W-:-:S09]  /*9430*/  UISETP.NE.AND UP0, UPT, UR5, UR4, UPT ;  /* 0x000000040500728c */ /* 0x000fd2000bf05270 */
[----:B------:R-:W-:Y:S05]  /*9440*/  BRA.U UP0, `(.L_x_939) ;  /* 0xffffffe5005c7547 */ /* 0x000fea000b83ffff */
.L_x_926:
[----:B------:R-:W-:-:S09]  /*9450*/  UISETP.NE.AND UP0, UPT, UR6, URZ, UPT ;  /* 0x000000ff0600728c */ /* 0x000fd2000bf05270 */
[----:B------:R-:W-:Y:S05]  /*9460*/  BRA.U !UP0, `(.L_x_940) ;  /* 0x00000009084c7547 */ /* 0x000fea000b800000 */
[----:B------:R-:W-:Y:S01]  /*9470*/  UMOV UR5, 0x20 ;  /* 0x0000002000057882 */ /* 0x000fe20000000000 */
[----:B------:R-:W-:Y:S01]  /*9480*/  IADD3 R3, PT, PT, -R5, UR4, RZ ;  /* 0x0000000405037c10 */ /* 0x000fe2000fffe1ff */
[----:B------:R-:W-:Y:S01]  /*9490*/  UIMAD UR5, UR4, 0x4, UR5 ;  /* 0x00000004040578a4 */ /* 0x000fe2000f8e0205 */
[----:B-1----:R-:W1:Y:S05]  /*94a0*/  LDCU UR8, c[0x0][0x3b4] ;  /* 0x00007680ff0877ac */ /* 0x002e6a0008000800 */
[----:B------:R-:W-:Y:S01]  /*94b0*/  IMAD.U32 R5, RZ, RZ, UR5 ;  /* 0x00000005ff057e24 */ /* 0x000fe2000f8e00ff */
[----:B------:R-:W-:-:S12]  /*94c0*/  UIADD3 UR7, UPT, UPT, -UR6, URZ, URZ ;  /* 0x000000ff06077290 */ /* 0x000fd8000fffe1ff */
.L_x_944:
[----:B------:R-:W-:Y:S01]  /*94d0*/  ISETP.NE.AND P0, PT, R3, RZ, PT ;  /* 0x000000ff0300720c */ /* 0x000fe20003f05270 */
[----:B------:R-:W-:-:S04]  /*94e0*/  UIADD3 UR7, UPT, UPT, UR7, 0x1, URZ ;  /* 0x0000000107077890 */ /* 0x000fc8000fffe0ff */
[----:B------:R-:W-:-:S08]  /*94f0*/  UISETP.NE.AND UP0, UPT, UR7, URZ, UPT ;  /* 0x000000ff0700728c */ /* 0x000fd0000bf05270 */
        /* <DEDUP_REMOVED lines=29> */
[----:B------:R-:W-:-:S04]  /*96d0*/  @P4 IMAD.MOV.U32 R20, RZ, RZ, RZ ;  /* 0x000000ffff144224 */ /* 0x000fc800078e00ff */
[----:B------:R-:W-:Y:S02]  /*96e0*/  @P6 IMAD.MOV.U32 R19, RZ, RZ, RZ ;  /* 0x000000ffff136224 */ /* 0x000fe400078e00ff */
[----:B------:R-:W-:Y:S02]  /*96f0*/  @P5 IMAD.MOV.U32 R18, RZ, RZ, RZ ;  /* 0x000000ffff125224 */ /* 0x000fe400078e00ff */
[----:B------:R-:W-:Y:S02]  /*9700*/  @P3 IMAD.MOV.U32 R17, RZ, RZ, RZ ;  /* 0x000000ffff113224 */ /* 0x000fe400078e00ff */
[----:B------:R-:W-:Y:S02]  /*9710*/  @P2 IMAD.MOV.U32 R16, RZ, RZ, RZ ;  /* 0x000000ffff102224 */ /* 0x000fe400078e00ff */
[----:B------:R-:W-:Y:S01]  /*9720*/  @P1 IMAD.MOV.U32 R14, RZ, RZ, RZ ;  /* 0x000000ffff0e1224 */ /* 0x000fe200078e00ff */
[----:B------:R-:W-:Y:S06]  /*9730*/  BRA `(.L_x_943) ;  /* 0x00000004008c7947 */ /* 0x000fec0003800000 */
.L_x_942:
[C---:B------:R-:W-:Y:S01]  /*9740*/  IMAD.SHL.U32 R11, R10.reuse, 0x4, RZ ;  /* 0x000000040a0b7824 */ /* 0x040fe200078e00ff */
[C---:B------:R-:W-:Y:S01]  /*9750*/  ISETP.EQ.AND P6, PT, R5.reuse, 0xc, PT ;  /* 0x0000000c0500780c */ /* 0x040fe20003fc2270 */
[----:B------:R-:W-:Y:S01]  /*9760*/  VIADD R10, R10, 0x1 ;  /* 0x000000010a0a7836 */ /* 0x000fe20000000000 */
[----:B------:R-:W-:Y:S02]  /*9770*/  ISETP.EQ.AND P5, PT, R5, 0x10, PT ;  /* 0x000000100500780c */ /* 0x000fe40003fa2270 */
[C---:B------:R-:W-:Y:S02]  /*9780*/  ISETP.EQ.AND P0, PT, R11.reuse, RZ, PT ;  /* 0x000000ff0b00720c */ /* 0x040fe40003f02270 */
[C---:B------:R-:W-:Y:S02]  /*9790*/  ISETP.EQ.AND P1, PT, R11.reuse, 0x4, PT ;  /* 0x000000040b00780c */ /* 0x040fe40003f22270 */
[C---:B------:R-:W-:Y:S02]  /*97a0*/  ISETP.EQ.AND P2, PT, R11.reuse, 0x8, PT ;  /* 0x000000080b00780c */ /* 0x040fe40003f42270 */
[----:B------:R-:W-:-:S02]  /*97b0*/  ISETP.EQ.AND P3, PT, R11, 0xc, PT ;  /* 0x0000000c0b00780c */ /* 0x000fc40003f62270 */
[----:B------:R-:W-:-:S05]  /*97c0*/  ISETP.EQ.AND P4, PT, R11, 0x38, PT ;  /* 0x000000380b00780c */ /* 0x000fca0003f82270 */
        /* <DEDUP_REMOVED lines=19> */
[----:B------:R-:W-:Y:S01]  /*9900*/  ISETP.EQ.AND P1, PT, R11, 0x34, PT ;  /* 0x000000340b00780c */ /* 0x000fe20003f22270 */
[----:B------:R-:W-:Y:S01]  /*9910*/  @P2 IMAD.MOV.U32 R4, RZ, RZ, R20 ;  /* 0x000000ffff042224 */ /* 0x000fe200078e0014 */
[----:B------:R-:W-:Y:S02]  /*9920*/  ISETP.EQ.AND P2, PT, R5, RZ, PT ;  /* 0x000000ff0500720c */ /* 0x000fe40003f42270 */
[----:B------:R-:W-:Y:S02]  /*9930*/  @P3 MOV R4, R19 ;  /* 0x0000001300043202 */ /* 0x000fe40000000f00 */
[----:B------:R-:W-:-:S05]  /*9940*/  ISETP.EQ.AND P3, PT, R11, 0x3c, PT ;  /* 0x0000003c0b00780c */ /* 0x000fca0003f62270 */
[----:B------:R-:W-:Y:S01]  /*9950*/  @P0 IMAD.MOV.U32 R4, RZ, RZ, R18 ;  /* 0x000000ffff040224 */ /* 0x000fe200078e0012 */
[C---:B------:R-:W-:Y:S01]  /*9960*/  ISETP.EQ.AND P0, PT, R5.reuse, 0x8, PT ;  /* 0x000000080500780c */ /* 0x040fe20003f02270 */
[----:B------:R-:W-:Y:S01]  /*9970*/  @P1 IMAD.MOV.U32 R4, RZ, RZ, R17 ;  /* 0x000000ffff041224 */ /* 0x000fe200078e0011 */
[C---:B------:R-:W-:Y:S01]  /*9980*/  ISETP.EQ.AND P1, PT, R5.reuse, 0x4, PT ;  /* 0x000000040500780c */ /* 0x040fe20003f22270 */
[----:B------:R-:W-:Y:S01]  /*9990*/  @P4 IMAD.MOV.U32 R4, RZ, RZ, R16 ;  /* 0x000000ffff044224 */ /* 0x000fe200078e0010 */
[----:B------:R-:W-:-:S03]  /*99a0*/  ISETP.EQ.AND P4, PT, R5, 0x14, PT ;  /* 0x000000140500780c */ /* 0x000fc60003f82270 */
[----:B------:R-:W-:Y:S01]  /*99b0*/  @P3 IMAD.MOV.U32 R4, RZ, RZ, R14 ;  /* 0x000000ffff043224 */ /* 0x000fe200078e000e */
[----:B------:R-:W-:-:S03]  /*99c0*/  ISETP.EQ.AND P3, PT, R5, 0x18, PT ;  /* 0x000000180500780c */ /* 0x000fc60003f62270 */
        /* <DEDUP_REMOVED lines=20> */
[--C-:B------:R-:W-:Y:S02]  /*9b10*/  @P5 IMAD.MOV.U32 R19, RZ, RZ, R4.reuse ;  /* 0x000000ffff135224 */ /* 0x100fe400078e0004 */
[--C-:B------:R-:W-:Y:S02]  /*9b20*/  @P4 IMAD.MOV.U32 R18, RZ, RZ, R4.reuse ;  /* 0x000000ffff124224 */ /* 0x100fe400078e0004 */
[--C-:B------:R-:W-:Y:S02]  /*9b30*/  @P3 IMAD.MOV.U32 R17, RZ, RZ, R4.reuse ;  /* 0x000000ffff113224 */ /* 0x100fe400078e0004 */
[----:B------:R-:W-:-:S04]  /*9b40*/  @P2 IMAD.MOV.U32 R16, RZ, RZ, R4 ;  /* 0x000000ffff102224 */ /* 0x000fc800078e0004 */
[----:B------:R-:W-:Y:S01]  /*9b50*/  @P1 IMAD.MOV.U32 R14, RZ, RZ, R4 ;  /* 0x000000ffff0e1224 */ /* 0x000fe200078e0004 */
[----:B------:R-:W-:Y:S06]  /*9b60*/  BRA `(.L_x_943) ;  /* 0x0000000000807947 */ /* 0x000fec0003800000 */
.L_x_941:
        /* <DEDUP_REMOVED lines=24> */
[----:B------:R-:W-:Y:S01]  /*9cf0*/  ISETP.EQ.AND P1, PT, R2, 0x3c, PT ;  /* 0x0000003c0200780c */ /* 0x000fe20003f22270 */
[----:B------:R-:W-:Y:S02]  /*9d00*/  @P0 IMAD.MOV.U32 R21, RZ, RZ, RZ ;  /* 0x000000ffff150224 */ /* 0x000fe400078e00ff */
[----:B------:R-:W-:Y:S02]  /*9d10*/  @P4 IMAD.MOV.U32 R20, RZ, RZ, RZ ;  /* 0x000000ffff144224 */ /* 0x000fe400078e00ff */
[----:B------:R-:W-:Y:S02]  /*9d20*/  @P6 IMAD.MOV.U32 R19, RZ, RZ, RZ ;  /* 0x000000ffff136224 */ /* 0x000fe400078e00ff */
[----:B------:R-:W-:Y:S02]  /*9d30*/  @P5 IMAD.MOV.U32 R18, RZ, RZ, RZ ;  /* 0x000000ffff125224 */ /* 0x000fe400078e00ff */
[----:B------:R-:W-:Y:S02]  /*9d40*/  @P3 IMAD.MOV.U32 R17, RZ, RZ, RZ ;  /* 0x000000ffff113224 */ /* 0x000fe400078e00ff */
[----:B------:R-:W-:-:S02]  /*9d50*/  @P2 IMAD.MOV.U32 R16, RZ, RZ, RZ ;  /* 0x000000ffff102224 */ /* 0x000fc400078e00ff */
[----:B------:R-:W-:-:S07]  /*9d60*/  @P1 IMAD.MOV.U32 R14, RZ, RZ, RZ ;  /* 0x000000ffff0e1224 */ /* 0x000fce00078e00ff */
.L_x_943:
[----:B------:R-:W-:Y:S02]  /*9d70*/  VIADD R5, R5, 0x4 ;  /* 0x0000000405057836 */ /* 0x000fe40000000000 */
[----:B------:R-:W-:Y:S01]  /*9d80*/  VIADD R3, R3, 0x1 ;  /* 0x0000000103037836 */ /* 0x000fe20000000000 */
[----:B------:R-:W-:Y:S06]  /*9d90*/  BRA.U UP0, `(.L_x_944) ;  /* 0xfffffff500cc7547 */ /* 0x000fec000b83ffff */
.L_x_940:
[----:B------:R-:W2:Y:S01]  /*9da0*/  LDCU UR7, c[0x0][0x3b0] ;  /* 0x00007600ff0777ac */ /* 0x000ea20008000800 */
[----:B------:R-:W-:Y:S01]  /*9db0*/  CS2R R2, SRZ ;  /* 0x0000000000027805 */ /* 0x000fe2000001ff00 */
[----:B--2---:R-:W-:Y:S02]  /*9dc0*/  UISETP.GE.U32.AND UP1, UPT, UR7, 0x10, UPT ;  /* 0x000000100700788c */ /* 0x004fe4000bf26070 */
[----:B-1----:R-:W-:-:S04]  /*9dd0*/  ULOP3.LUT UR8, UR7, 0xf, URZ, 0xc0, !UPT ;  /* 0x0000000f07087892 */ /* 0x002fc8000f8ec0ff */
[----:B------:R-:W-:-:S03]  /*9de0*/  UISETP.NE.AND UP0, UPT, UR8, URZ, UPT ;  /* 0x000000ff0800728c */ /* 0x000fc6000bf05270 */
[----:B------:R-:W-:Y:S08]  /*9df0*/  BRA.U !UP1, `(.L_x_945) ;  /* 0x0000000509dc7547 */ /* 0x000ff0000b800000 */
[----:B------:R-:W1:Y:S01]  /*9e00*/  LDCU.64 UR4, c[0x0][0x398] ;  /* 0x00007300ff0477ac */ /* 0x000e620008000a00 */
[----:B------:R-:W-:Y:S02]  /*9e10*/  IMAD.MOV.U32 R27, RZ, RZ, 0x40 ;  /* 0x00000040ff1b7424 */ /* 0x000fe400078e00ff */
[----:B------:R-:W-:Y:S01]  /*9e20*/  IMAD.MOV.U32 R2, RZ, RZ, RZ ;  /* 0x000000ffff027224 */ /* 0x000fe200078e00ff */
[----:B------:R-:W-:-:S04]  /*9e30*/  ULOP3.LUT UR9, UR7, 0x7ffffff0, URZ, 0xc0, !UPT ;  /* 0x7ffffff007097892 */ /* 0x000fc8000f8ec0ff */
[----:B------:R-:W-:Y:S02]  /*9e40*/  UIADD3 UR10, UPT, UPT, -UR9, URZ, URZ ;  /* 0x000000ff090a7290 */ /* 0x000fe4000fffe1ff */
[----:B------:R-:W-:Y:S01]  /*9e50*/  IMAD.U32 R3, RZ, RZ, UR9 ;  /* 0x00000009ff037e24 */ /* 0x000fe2000f8e00ff */
[----:B-1----:R-:W-:-:S04]  /*9e60*/  UIADD3 UR4, UP1, UPT, UR4, 0x20, URZ ;  /* 0x0000002004047890 */ /* 0x002fc8000ff3e0ff */
[----:B------:R-:W-:Y:S02]  /*9e70*/  UIADD3.X UR5, UPT, UPT, URZ, UR5, URZ, UP1, !UPT ;  /* 0x00000005ff057290 */ /* 0x000fe40008ffe4ff */
[----:B------:R-:W-:-:S04]  /*9e80*/  IMAD.U32 R4, RZ, RZ, UR4 ;  /* 0x00000004ff047e24 */ /* 0x000fc8000f8e00ff */
[----:B------:R-:W-:-:S07]  /*9e90*/  IMAD.U32 R5, RZ, RZ, UR5 ;  /* 0x00000005ff057e24 */ /* 0x000fce000f8e00ff */
.L_x_946:
[----:B0-----:R-:W2:Y:S04]  /*9ea0*/  LDG.E R10, desc[UR12][R4.64+-0x20] ;  /* 0xffffe00c040a7981 */ /* 0x001ea8000c1e1900 */
[----:B------:R-:W3:Y:S04]  /*9eb0*/  LDG.E R12, desc[UR12][R4.64+-0x1c] ;  /* 0xffffe40c040c7981 */ /* 0x000ee8000c1e1900 */
[----:B------:R-:W4:Y:S04]  /*9ec0*/  LDG.E R13, desc[UR12][R4.64+-0x18] ;  /* 0xffffe80c040d7981 */ /* 0x000f28000c1e1900 */
[----:B------:R-:W5:Y:S01]  /*9ed0*/  LDG.E R15, desc[UR12][R4.64+-0x14] ;  /* 0xffffec0c040f7981 */ /* 0x000f62000c1e1900 */
[----:B------:R-:W-:-:S02]  /*9ee0*/  ISETP.EQ.AND P0, PT, R27, 0x20, PT ;  /* 0x000000201b00780c */ /* 0x000fc40003f02270 */
[C---:B------:R-:W-:Y:S02]  /*9ef0*/  ISETP.EQ.AND P1, PT, R27.reuse, 0x30, PT ;  /* 0x000000301b00780c */ /* 0x040fe40003f22270 */
[C---:B------:R-:W-:Y:S02]  /*9f00*/  ISETP.EQ.AND P2, PT, R27.reuse, 0x40, PT ;  /* 0x000000401b00780c */ /* 0x040fe40003f42270 */
[----:B------:R-:W-:-:S07]  /*9f10*/  ISETP.EQ.AND P3, PT, R27, 0x50, PT ;  /* 0x000000501b00780c */ /* 0x000fce0003f62270 */
[----:B------:R-:W-:Y:S02]  /*9f20*/  @P0 IMAD.MOV.U32 R11, RZ, RZ, R9 ;  /* 0x000000ffff0b0224 */ /* 0x000fe400078e0009 */
[----:B------:R-:W-:Y:S02]  /*9f30*/  @P1 IMAD.MOV.U32 R11, RZ, RZ, R26 ;  /* 0x000000ffff0b1224 */ /* 0x000fe400078e001a */
[----:B------:R-:W-:Y:S02]  /*9f40*/  @P2 IMAD.MOV.U32 R11, RZ, RZ, R22 ;  /* 0x000000ffff0b2224 */ /* 0x000fe400078e0016 */
[----:B------:R-:W-:-:S05]  /*9f50*/  @P3 MOV R11, R18 ;  /* 0x00000012000b3202 */ /* 0x000fca0000000f00 */
[----:B--2---:R-:W-:Y:S02]  /*9f60*/  IMAD R11, R10, R11, R2 ;  /* 0x0000000b0a0b7224 */ /* 0x004fe400078e0202 */
[----:B------:R-:W-:Y:S01]  /*9f70*/  @P0 IMAD.MOV.U32 R2, RZ, RZ, R8 ;  /* 0x000000ffff020224 */ /* 0x000fe200078e0008 */
[----:B------:R-:W2:Y:S01]  /*9f80*/  LDG.E R10, desc[UR12][R4.64+-0x10] ;  /* 0xfffff00c040a7981 */ /* 0x000ea2000c1e1900 */
[----:B------:R-:W-:Y:S02]  /*9f90*/  @P1 IMAD.MOV.U32 R2, RZ, RZ, R25 ;  /* 0x000000ffff021224 */ /* 0x000fe400078e0019 */
[----:B------:R-:W-:Y:S02]  /*9fa0*/  @P2 IMAD.MOV.U32 R2, RZ, RZ, R21 ;  /* 0x000000ffff022224 */ /* 0x000fe400078e0015 */
[----:B------:R-:W-:-:S04]  /*9fb0*/  @P3 IMAD.MOV.U32 R2, RZ, RZ, R17 ;  /* 0x000000ffff023224 */ /* 0x000fc800078e0011 */
[----:B---3--:R-:W-:Y:S02]  /*9fc0*/  IMAD R11, R12, R2, R11 ;  /* 0x000000020c0b7224 */ /* 0x008fe400078e020b */
[----:B------:R-:W3:Y:S01]  /*9fd0*/  LDG.E R12, desc[UR12][R4.64+-0xc] ;  /* 0xfffff40c040c7981 */ /* 0x000ee2000c1e1900 */
[----:B------:R-:W-:Y:S02]  /*9fe0*/  @P0 IMAD.MOV.U32 R2, RZ, RZ, R7 ;  /* 0x000000ffff020224 */ /* 0x000fe400078e0007 */
[----:B------:R-:W-:Y:S02]  /*9ff0*/  @P1 IMAD.MOV.U32 R2, RZ, RZ, R24 ;  /* 0x000000ffff021224 */ /* 0x000fe400078e0018 */
[----:B------:R-:W-:Y:S02]  /*a000*/  @P2 IMAD.MOV.U32 R2, RZ, RZ, R20 ;  /* 0x000000ffff022224 */ /* 0x000fe400078e0014 */
[----:B------:R-:W-:-:S04]  /*a010*/  @P3 IMAD.MOV.U32 R2, RZ, RZ, R16 ;  /* 0x000000ffff023224 */ /* 0x000fc800078e0010 */
[----:B----4-:R-:W-:Y:S02]  /*a020*/  IMAD R11, R13, R2, R11 ;  /* 0x000000020d0b7224 */ /* 0x010fe400078e020b */
[----:B------:R-:W4:Y:S01]  /*a030*/  LDG.E R13, desc[UR12][R4.64+-0x8] ;  /* 0xfffff80c040d7981 */ /* 0x000f22000c1e1900 */
[----:B------:R-:W-:Y:S02]  /*a040*/  @P0 IMAD.MOV.U32 R2, RZ, RZ, R6 ;  /* 0x000000ffff020224 */ /* 0x000fe400078e0006 */
[----:B------:R-:W-:Y:S02]  /*a050*/  @P1 IMAD.MOV.U32 R2, RZ, RZ, R23 ;  /* 0x000000ffff021224 */ /* 0x000fe400078e0017 */
[----:B------:R-:W-:Y:S02]  /*a060*/  @P2 IMAD.MOV.U32 R2, RZ, RZ, R19 ;  /* 0x000000ffff022224 */ /* 0x000fe400078e0013 */
[----:B------:R-:W-:-:S04]  /*a070*/  @P3 IMAD.MOV.U32 R2, RZ, RZ, R14 ;  /* 0x000000ffff023224 */ /* 0x000fc800078e000e */
[----:B-----5:R-:W-:Y:S02]  /*a080*/  IMAD R11, R15, R2, R11 ;  /* 0x000000020f0b7224 */ /* 0x020fe400078e020b */
[----:B------:R-:W5:Y:S01]  /*a090*/  LDG.E R15, desc[UR12][R4.64+-0x4] ;  /* 0xfffffc0c040f7981 */ /* 0x000f62000c1e1900 */
[----:B------:R-:W-:-:S13]  /*a0a0*/  ISETP.EQ.AND P3, PT, R27, 0x10, PT ;  /* 0x000000101b00780c */ /* 0x000fda0003f62270 */
[----:B------:R-:W-:Y:S02]  /*a0b0*/  @P3 IMAD.MOV.U32 R2, RZ, RZ, R9 ;  /* 0x000000ffff023224 */ /* 0x000fe400078e0009 */
[----:B------:R-:W-:Y:S02]  /*a0c0*/  @P0 IMAD.MOV.U32 R2, RZ, RZ, R26 ;  /* 0x000000ffff020224 */ /* 0x000fe400078e001a */
[----:B------:R-:W-:Y:S02]  /*a0d0*/  @P1 IMAD.MOV.U32 R2, RZ, RZ, R22 ;  /* 0x000000ffff021224 */ /* 0x000fe400078e0016 */
[----:B------:R-:W-:-:S04]  /*a0e0*/  @P2 IMAD.MOV.U32 R2, RZ, RZ, R18 ;  /* 0x000000ffff022224 */ /* 0x000fc800078e0012 */
[----:B--2---:R-:W-:Y:S02]  /*a0f0*/  IMAD R11, R10, R2, R11 ;  /* 0x000000020a0b7224 */ /* 0x004fe400078e020b */
[----:B------:R-:W-:Y:S01]  /*a100*/  @P3 IMAD.MOV.U32 R2, RZ, RZ, R8 ;  /* 0x000000ffff023224 */ /* 0x000fe200078e0008 */
[----:B------:R-:W2:Y:S01]  /*a110*/  LDG.E R10, desc[UR12][R4.64] ;  /* 0x0000000c040a7981 */ /* 0x000ea2000c1e1900 */
[----:B------:R-:W-:Y:S02]  /*a120*/  @P0 IMAD.MOV.U32 R2, RZ, RZ, R25 ;  /* 0x000000ffff020224 */ /* 0x000fe400078e0019 */
[----:B------:R-:W-:Y:S02]  /*a130*/  @P1 IMAD.MOV.U32 R2, RZ, RZ, R21 ;  /* 0x000000ffff021224 */ /* 0x000fe400078e0015 */
[----:B------:R-:W-:-:S04]  /*a140*/  @P2 IMAD.MOV.U32 R2, RZ, RZ, R17 ;  /* 0x000000ffff022224 */ /* 0x000fc800078e0011 */
[----:B---3--:R-:W-:Y:S02]  /*a150*/  IMAD R11, R12, R2, R11 ;  /* 0x000000020c0b7224 */ /* 0x008fe400078e020b */
[----:B------:R-:W-:Y:S01]  /*a160*/  @P3 IMAD.MOV.U32 R2, RZ, RZ, R7 ;  /* 0x000000ffff023224 */ /* 0x000fe200078e0007 */
[----:B------:R-:W3:Y:S01]  /*a170*/  LDG.E R12, desc[UR12][R4.64+0x4] ;  /* 0x0000040c040c7981 */ /* 0x000ee2000c1e1900 */
[----:B------:R-:W-:Y:S02]  /*a180*/  @P0 IMAD.MOV.U32 R2, RZ, RZ, R24 ;  /* 0x000000ffff020224 */ /* 0x000fe400078e0018 */
[----:B------:R-:W-:Y:S01]  /*a190*/  @P1 IMAD.MOV.U32 R2, RZ, RZ, R20 ;  /* 0x000000ffff021224 */ /* 0x000fe200078e0014 */
[----:B------:R-:W-:-:S05]  /*a1a0*/  @P2 MOV R2, R16 ;  /* 0x0000001000022202 */ /* 0x000fca0000000f00 */
        /* <DEDUP_REMOVED lines=8> */
[----:B------:R-:W-:-:S13]  /*a230*/  ISETP.EQ.AND P2, PT, R27, RZ, PT ;  /* 0x000000ff1b00720c */ /* 0x000fda0003f42270 */
        /* <DEDUP_REMOVED lines=23> */
[----:B------:R0:W5:Y:S01]  /*a3b0*/  LDG.E R15, desc[UR12][R4.64+0x1c] ;  /* 0x00001c0c040f7981 */ /* 0x000162000c1e1900 */
[----:B------:R-:W-:-:S13]  /*a3c0*/  ISETP.EQ.AND P1, PT, R27, -0x10, PT ;  /* 0xfffffff01b00780c */ /* 0x000fda0003f22270 */
[----:B------:R-:W-:Y:S02]  /*a3d0*/  @P1 IMAD.MOV.U32 R2, RZ, RZ, R9 ;  /* 0x000000ffff021224 */ /* 0x000fe400078e0009 */
[----:B------:R-:W-:Y:S02]  /*a3e0*/  @P2 IMAD.MOV.U32 R2, RZ, RZ, R26 ;  /* 0x000000ffff022224 */ /* 0x000fe400078e001a */
[----:B------:R-:W-:Y:S01]  /*a3f0*/  @P3 IMAD.MOV.U32 R2, RZ, RZ, R22 ;  /* 0x000000ffff023224 */ /* 0x000fe200078e0016 */
[----:B------:R-:W-:Y:S01]  /*a400*/  @P0 MOV R2, R18 ;  /* 0x0000001200020202 */ /* 0x000fe20000000f00 */
[----:B------:R-:W-:-:S04]  /*a410*/  UIADD3 UR10, UPT, UPT, UR10, 0x10, URZ ;  /* 0x000000100a0a7890 */ /* 0x000fc8000fffe0ff */
[----:B------:R-:W-:Y:S01]  /*a420*/  UISETP.NE.AND UP1, UPT, UR10, URZ, UPT ;  /* 0x000000ff0a00728c */ /* 0x000fe2000bf25270 */
[----:B------:R-:W-:Y:S02]  /*a430*/  VIADD R27, R27, 0x40 ;  /* 0x000000401b1b7836 */ /* 0x000fe40000000000 */
[----:B--2---:R-:W-:Y:S02]  /*a440*/  IMAD R11, R10, R2, R11 ;  /* 0x000000020a0b7224 */ /* 0x004fe400078e020b */
[----:B------:R-:W-:Y:S02]  /*a450*/  @P1 IMAD.MOV.U32 R2, RZ, RZ, R8 ;  /* 0x000000ffff021224 */ /* 0x000fe400078e0008 */
[----:B------:R-:W-:Y:S02]  /*a460*/  @P2 IMAD.MOV.U32 R2, RZ, RZ, R25 ;  /* 0x000000ffff022224 */ /* 0x000fe400078e0019 */
[----:B------:R-:W-:Y:S02]  /*a470*/  @P3 IMAD.MOV.U32 R2, RZ, RZ, R21 ;  /* 0x000000ffff023224 */ /* 0x000fe400078e0015 */
[----:B------:R-:W-:-:S04]  /*a480*/  @P0 IMAD.MOV.U32 R2, RZ, RZ, R17 ;  /* 0x000000ffff020224 */ /* 0x000fc800078e0011 */
[----:B---3--:R-:W-:Y:S02]  /*a490*/  IMAD R11, R12, R2, R11 ;  /* 0x000000020c0b7224 */ /* 0x008fe400078e020b */
[----:B------:R-:W-:Y:S02]  /*a4a0*/  @P1 IMAD.MOV.U32 R2, RZ, RZ, R7 ;  /* 0x000000ffff021224 */ /* 0x000fe400078e0007 */
[----:B------:R-:W-:Y:S02]  /*a4b0*/  @P2 IMAD.MOV.U32 R2, RZ, RZ, R24 ;  /* 0x000000ffff022224 */ /* 0x000fe400078e0018 */
[----:B------:R-:W-:Y:S02]  /*a4c0*/  @P3 IMAD.MOV.U32 R2, RZ, RZ, R20 ;  /* 0x000000ffff023224 */ /* 0x000fe400078e0014 */
[----:B------:R-:W-:-:S04]  /*a4d0*/  @P0 IMAD.MOV.U32 R2, RZ, RZ, R16 ;  /* 0x000000ffff020224 */ /* 0x000fc800078e0010 */
[----:B----4-:R-:W-:Y:S02]  /*a4e0*/  IMAD R11, R13, R2, R11 ;  /* 0x000000020d0b7224 */ /* 0x010fe400078e020b */
[----:B------:R-:W-:Y:S02]  /*a4f0*/  @P1 IMAD.MOV.U32 R2, RZ, RZ, R6 ;  /* 0x000000ffff021224 */ /* 0x000fe400078e0006 */
[----:B------:R-:W-:Y:S02]  /*a500*/  @P2 IMAD.MOV.U32 R2, RZ, RZ, R23 ;  /* 0x000000ffff022224 */ /* 0x000fe400078e0017 */
[----:B------:R-:W-:Y:S02]  /*a510*/  @P3 IMAD.MOV.U32 R2, RZ, RZ, R19 ;  /* 0x000000ffff023224 */ /* 0x000fe400078e0013 */
[----:B------:R-:W-:Y:S01]  /*a520*/  @P0 IMAD.MOV.U32 R2, RZ, RZ, R14 ;  /* 0x000000ffff020224 */ /* 0x000fe200078e000e */
[----:B0-----:R-:W-:-:S03]  /*a530*/  IADD3 R4, P0, PT, R4, 0x40, RZ ;  /* 0x0000004004047810 */ /* 0x001fc60007f1e0ff */
[----:B-----5:R-:W-:Y:S02]  /*a540*/  IMAD R2, R15, R2, R11 ;  /* 0x000000020f027224 */ /* 0x020fe400078e020b */
[----:B------:R-:W-:Y:S01]  /*a550*/  IMAD.X R5, RZ, RZ, R5, P0 ;  /* 0x000000ffff057224 */ /* 0x000fe200000e0605 */
[----:B------:R-:W-:Y:S07]  /*a560*/  BRA.U UP1, `(.L_x_946) ;  /* 0xfffffff9014c7547 */ /* 0x000fee000b83ffff */
.L_x_945:
[----:B------:R-:W-:Y:S05]  /*a570*/  BRA.U !UP0, `(.L_x_925) ;  /* 0x0000000908447547 */ /* 0x000fea000b800000 */
[----:B------:R-:W-:Y:S02]  /*a580*/  UISETP.GE.U32.AND UP0, UPT, UR8, 0x8, UPT ;  /* 0x000000080800788c */ /* 0x000fe4000bf06070 */
[----:B------:R-:W-:-:S04]  /*a590*/  ULOP3.LUT UR4, UR7, 0x7, URZ, 0xc0, !UPT ;  /* 0x0000000707047892 */ /* 0x000fc8000f8ec0ff */
[----:B------:R-:W-:-:S03]  /*a5a0*/  UISETP.NE.AND UP1, UPT, UR4, URZ, UPT ;  /* 0x000000ff0400728c */ /* 0x000fc6000bf25270 */
[----:B------:R-:W-:Y:S08]  /*a5b0*/  BRA.U !UP0, `(.L_x_947) ;  /* 0x0000000108e47547 */ /* 0x000ff0000b800000 */
[----:B------:R-:W1:Y:S02]  /*a5c0*/  LDC.64 R4, c[0x0][0x398] ;  /* 0x0000e600ff047b82 */ /* 0x000e640000000a00 */
[----:B-1----:R-:W-:-:S05]  /*a5d0*/  IMAD.WIDE.U32 R4, R3, 0x4, R4 ;  /* 0x0000000403047825 */ /* 0x002fca00078e0004 */
[----:B0-----:R-:W2:Y:S04]  /*a5e0*/  LDG.E R10, desc[UR12][R4.64] ;  /* 0x0000000c040a7981 */ /* 0x001ea8000c1e1900 */
[----:B------:R-:W3:Y:S01]  /*a5f0*/  LDG.E R12, desc[UR12][R4.64+0x4] ;  /* 0x0000040c040c7981 */ /* 0x000ee2000c1e1900 */
[----:B------:R-:W-:-:S03]  /*a600*/  IMAD.SHL.U32 R29, R3, 0x4, RZ ;  /* 0x00000004031d7824 */ /* 0x000fc600078e00ff */
[----:B------:R-:W4:Y:S02]  /*a610*/  LDG.E R13, desc[UR12][R4.64+0x8] ;  /* 0x0000080c040d7981 */ /* 0x000f24000c1e1900 */
[C---:B------:R-:W-:Y:S02]  /*a620*/  ISETP.EQ.AND P0, PT, R29.reuse, -0x20, PT ;  /* 0xffffffe01d00780c */ /* 0x040fe40003f02270 */
[C---:B------:R-:W-:Y:S01]  /*a630*/  ISETP.EQ.AND P1, PT, R29.reuse, -0x10, PT ;  /* 0xfffffff01d00780c */ /* 0x040fe20003f22270 */
[----:B------:R-:W5:Y:S01]  /*a640*/  LDG.E R15, desc[UR12][R4.64+0x14] ;  /* 0x0000140c040f7981 */ /* 0x000f62000c1e1900 */
[C---:B------:R-:W-:Y:S02]  /*a650*/  ISETP.EQ.AND P2, PT, R29.reuse, RZ, PT ;  /* 0x000000ff1d00720c */ /* 0x040fe40003f42270 */
[----:B------:R-:W-:Y:S01]  /*a660*/  ISETP.EQ.AND P3, PT, R29, 0x10, PT ;  /* 0x000000101d00780c */ /* 0x000fe20003f62270 */
[----:B------:R-:W5:Y:S04]  /*a670*/  LDG.E R27, desc[UR12][R4.64+0x18] ;  /* 0x0000180c041b7981 */ /* 0x000f68000c1e1900 */
[----:B------:R-:W5:Y:S02]  /*a680*/  LDG.E R28, desc[UR12][R4.64+0x1c] ;  /* 0x00001c0c041c7981 */ /* 0x000f64000c1e1900 */
[----:B------:R-:W-:-:S02]  /*a690*/  @P0 IMAD.MOV.U32 R11, RZ, RZ, R9 ;  /* 0x000000ffff0b0224 */ /* 0x000fc400078e0009 */
        /* <DEDUP_REMOVED lines=10> */
[----:B------:R0:W3:Y:S01]  /*a740*/  LDG.E R12, desc[UR12][R4.64+0x10] ;  /* 0x0000100c040c7981 */ /* 0x0000e2000c1e1900 */
[----:B------:R-:W-:Y:S01]  /*a750*/  @P0 MOV R11, R7 ;  /* 0x00000007000b0202 */ /* 0x000fe20000000f00 */
[----:B------:R-:W-:Y:S01]  /*a760*/  @P1 IMAD.MOV.U32 R11, RZ, RZ, R24 ;  /* 0x000000ffff0b1224 */ /* 0x000fe200078e0018 */
[----:B------:R-:W-:Y:S01]  /*a770*/  ISETP.EQ.AND P4, PT, R29, -0x30, PT ;  /* 0xffffffd01d00780c */ /* 0x000fe20003f82270 */
[----:B------:R-:W-:Y:S02]  /*a780*/  @P2 IMAD.MOV.U32 R11, RZ, RZ, R20 ;  /* 0x000000ffff0b2224 */ /* 0x000fe400078e0014 */
[----:B------:R-:W-:-:S04]  /*a790*/  @P3 IMAD.MOV.U32 R11, RZ, RZ, R16 ;  /* 0x000000ffff0b3224 */ /* 0x000fc800078e0010 */
[----:B----4-:R-:W-:Y:S02]  /*a7a0*/  IMAD R10, R13, R11, R10 ;  /* 0x0000000b0d0a7224 */ /* 0x010fe400078e020a */
[----:B------:R-:W-:Y:S02]  /*a7b0*/  @P0 IMAD.MOV.U32 R11, RZ, RZ, R6 ;  /* 0x000000ffff0b0224 */ /* 0x000fe400078e0006 */
[----:B------:R-:W-:Y:S02]  /*a7c0*/  @P1 IMAD.MOV.U32 R11, RZ, RZ, R23 ;  /* 0x000000ffff0b1224 */ /* 0x000fe400078e0017 */
[----:B------:R-:W-:Y:S02]  /*a7d0*/  @P2 IMAD.MOV.U32 R11, RZ, RZ, R19 ;  /* 0x000000ffff0b2224 */ /* 0x000fe400078e0013 */
[----:B------:R-:W-:Y:S02]  /*a7e0*/  @P3 IMAD.MOV.U32 R11, RZ, RZ, R14 ;  /* 0x000000ffff0b3224 */ /* 0x000fe400078e000e */
[----:B------:R-:W-:-:S02]  /*a7f0*/  @P4 IMAD.MOV.U32 R13, RZ, RZ, R8 ;  /* 0x000000ffff0d4224 */ /* 0x000fc400078e0008 */
[----:B------:R-:W-:Y:S02]  /*a800*/  @P0 IMAD.MOV.U32 R13, RZ, RZ, R25 ;  /* 0x000000ffff0d0224 */ /* 0x000fe400078e0019 */
[----:B------:R-:W-:Y:S02]  /*a810*/  @P1 IMAD.MOV.U32 R13, RZ, RZ, R21 ;  /* 0x000000ffff0d1224 */ /* 0x000fe400078e0015 */
[----:B------:R-:W-:Y:S02]  /*a820*/  @P2 IMAD.MOV.U32 R13, RZ, RZ, R17 ;  /* 0x000000ffff0d2224 */ /* 0x000fe400078e0011 */
[----:B0-----:R-:W-:Y:S02]  /*a830*/  @P4 IMAD.MOV.U32 R5, RZ, RZ, R7 ;  /* 0x000000ffff054224 */ /* 0x001fe400078e0007 */
[----:B------:R-:W-:Y:S02]  /*a840*/  @P0 IMAD.MOV.U32 R5, RZ, RZ, R24 ;  /* 0x000000ffff050224 */ /* 0x000fe400078e0018 */
[----:B------:R-:W-:-:S02]  /*a850*/  @P1 IMAD.MOV.U32 R5, RZ, RZ, R20 ;  /* 0x000000ffff051224 */ /* 0x000fc400078e0014 */
[----:B------:R-:W-:Y:S01]  /*a860*/  @P2 IMAD.MOV.U32 R5, RZ, RZ, R16 ;  /* 0x000000ffff052224 */ /* 0x000fe200078e0010 */
[----:B------:R-:W-:Y:S01]  /*a870*/  IADD3 R3, PT, PT, R3, 0x8, RZ ;  /* 0x0000000803037810 */ /* 0x000fe20007ffe0ff */
[----:B--2---:R-:W-:Y:S02]  /*a880*/  IMAD R2, R2, R11, R10 ;  /* 0x0000000b02027224 */ /* 0x004fe400078e020a */
[----:B------:R-:W-:Y:S02]  /*a890*/  @P4 IMAD.MOV.U32 R11, RZ, RZ, R9 ;  /* 0x000000ffff0b4224 */ /* 0x000fe400078e0009 */
[----:B------:R-:W-:Y:S02]  /*a8a0*/  @P0 IMAD.MOV.U32 R11, RZ, RZ, R26 ;  /* 0x000000ffff0b0224 */ /* 0x000fe400078e001a */
[----:B------:R-:W-:Y:S02]  /*a8b0*/  @P1 IMAD.MOV.U32 R11, RZ, RZ, R22 ;  /* 0x000000ffff0b1224 */ /* 0x000fe400078e0016 */
[----:B------:R-:W-:-:S04]  /*a8c0*/  @P2 IMAD.MOV.U32 R11, RZ, RZ, R18 ;  /* 0x000000ffff0b2224 */ /* 0x000fc800078e0012 */
[----:B---3--:R-:W-:Y:S02]  /*a8d0*/  IMAD R2, R12, R11, R2 ;  /* 0x0000000b0c027224 */ /* 0x008fe400078e0202 */
[----:B------:R-:W-:Y:S02]  /*a8e0*/  @P4 IMAD.MOV.U32 R11, RZ, RZ, R6 ;  /* 0x000000ffff0b4224 */ /* 0x000fe400078e0006 */
[----:B-----5:R-:W-:Y:S02]  /*a8f0*/  IMAD R2, R15, R13, R2 ;  /* 0x0000000d0f027224 */ /* 0x020fe400078e0202 */
[----:B------:R-:W-:Y:S02]  /*a900*/  @P0 IMAD.MOV.U32 R11, RZ, RZ, R23 ;  /* 0x000000ffff0b0224 */ /* 0x000fe400078e0017 */
[----:B------:R-:W-:Y:S02]  /*a910*/  @P1 IMAD.MOV.U32 R11, RZ, RZ, R19 ;  /* 0x000000ffff0b1224 */ /* 0x000fe400078e0013 */
[----:B------:R-:W-:-:S02]  /*a920*/  @P2 IMAD.MOV.U32 R11, RZ, RZ, R14 ;  /* 0x000000ffff0b2224 */ /* 0x000fc400078e000e */
[----:B------:R-:W-:-:S04]  /*a930*/  IMAD R2, R27, R5, R2 ;  /* 0x000000051b027224 */ /* 0x000fc800078e0202 */
[----:B------:R-:W-:-:S07]  /*a940*/  IMAD R2, R28, R11, R2 ;  /* 0x0000000b1c027224 */ /* 0x000fce00078e0202 */
.L_x_947:
[----:B------:R-:W-:Y:S05]  /*a950*/  BRA.U !UP1, `(.L_x_925) ;  /* 0x00000005094c7547 */ /* 0x000fea000b800000 */
[----:B------:R-:W-:Y:S02]  /*a960*/  UISETP.GE.U32.AND UP0, UPT, UR4, 0x4, UPT ;  /* 0x000000040400788c */ /* 0x000fe4000bf06070 */
[----:B------:R-:W-:-:S07]  /*a970*/  UISETP.NE.AND UP1, UPT, UR6, URZ, UPT ;  /* 0x000000ff0600728c */ /* 0x000fce000bf25270 */
[----:B------:R-:W-:Y:S05]  /*a980*/  BRA.U !UP0, `(.L_x_948) ;  /* 0x0000000108807547 */ /* 0x000fea000b800000 */
[----:B------:R-:W1:Y:S02]  /*a990*/  LDC.64 R4, c[0x0][0x398] ;  /* 0x0000e600ff047b82 */ /* 0x000e640000000a00 */
[----:B-1----:R-:W-:-:S05]  /*a9a0*/  IMAD.WIDE.U32 R4, R3, 0x4, R4 ;  /* 0x0000000403047825 */ /* 0x002fca00078e0004 */
[----:B0-----:R-:W2:Y:S04]  /*a9b0*/  LDG.E R12, desc[UR12][R4.64] ;  /* 0x0000000c040c7981 */ /* 0x001ea8000c1e1900 */
[----:B------:R-:W3:Y:S04]  /*a9c0*/  LDG.E R15, desc[UR12][R4.64+0x4] ;  /* 0x0000040c040f7981 */ /* 0x000ee8000c1e1900 */
[----:B------:R-:W4:Y:S04]  /*a9d0*/  LDG.E R27, desc[UR12][R4.64+0x8] ;  /* 0x0000080c041b7981 */ /* 0x000f28000c1e1900 */
[----:B------:R0:W5:Y:S01]  /*a9e0*/  LDG.E R28, desc[UR12][R4.64+0xc] ;  /* 0x00000c0c041c7981 */ /* 0x000162000c1e1900 */
[----:B------:R-:W-:-:S02]  /*a9f0*/  IMAD.SHL.U32 R10, R3, 0x4, RZ ;  /* 0x00000004030a7824 */ /* 0x000fc400078e00ff */
[----:B------:R-:W-:-:S03]  /*aa00*/  VIADD R3, R3, 0x4 ;  /* 0x0000000403037836 */ /* 0x000fc60000000000 */
[C---:B------:R-:W-:Y:S02]  /*aa10*/  ISETP.EQ.AND P0, PT, R10.reuse, -0x20, PT ;  /* 0xffffffe00a00780c */ /* 0x040fe40003f02270 */
[C---:B------:R-:W-:Y:S02]  /*aa20*/  ISETP.EQ.AND P1, PT, R10.reuse, -0x10, PT ;  /* 0xfffffff00a00780c */ /* 0x040fe40003f22270 */
[C---:B------:R-:W-:Y:S02]  /*aa30*/  ISETP.EQ.AND P2, PT, R10.reuse, RZ, PT ;  /* 0x000000ff0a00720c */ /* 0x040fe40003f42270 */
[----:B------:R-:W-:-:S07]  /*aa40*/  ISETP.EQ.AND P3, PT, R10, 0x10, PT ;  /* 0x000000100a00780c */ /* 0x000fce0003f62270 */
[----:B------:R-:W-:Y:S02]  /*aa50*/  @P0 IMAD.MOV.U32 R11, RZ, RZ, R9 ;  /* 0x000000ffff0b0224 */ /* 0x000fe400078e0009 */
[----:B------:R-:W-:Y:S02]  /*aa60*/  @P1 IMAD.MOV.U32 R11, RZ, RZ, R26 ;  /* 0x000000ffff0b1224 */ /* 0x000fe400078e001a */
[----:B------:R-:W-:Y:S02]  /*aa70*/  @P2 IMAD.MOV.U32 R11, RZ, RZ, R22 ;  /* 0x000000ffff0b2224 */ /* 0x000fe400078e0016 */
[----:B------:R-:W-:Y:S02]  /*aa80*/  @P3 IMAD.MOV.U32 R11, RZ, RZ, R18 ;  /* 0x000000ffff0b3224 */ /* 0x000fe400078e0012 */
[----:B------:R-:W-:Y:S02]  /*aa90*/  @P0 IMAD.MOV.U32 R13, RZ, RZ, R8 ;  /* 0x000000ffff0d0224 */ /* 0x000fe400078e0008 */
[----:B------:R-:W-:-:S02]  /*aaa0*/  @P1 IMAD.MOV.U32 R13, RZ, RZ, R25 ;  /* 0x000000ffff0d1224 */ /* 0x000fc400078e0019 */
[----:B------:R-:W-:Y:S02]  /*aab0*/  @P2 IMAD.MOV.U32 R13, RZ, RZ, R21 ;  /* 0x000000ffff0d2224 */ /* 0x000fe400078e0015 */
[----:B------:R-:W-:Y:S02]  /*aac0*/  @P3 IMAD.MOV.U32 R13, RZ, RZ, R17 ;  /* 0x000000ffff0d3224 */ /* 0x000fe400078e0011 */
[----:B0-----:R-:W-:Y:S02]  /*aad0*/  @P0 IMAD.MOV.U32 R5, RZ, RZ, R7 ;  /* 0x000000ffff050224 */ /* 0x001fe400078e0007 */
[----:B------:R-:W-:Y:S02]  /*aae0*/  @P1 IMAD.MOV.U32 R5, RZ, RZ, R24 ;  /* 0x000000ffff051224 */ /* 0x000fe400078e0018 */
[----:B------:R-:W-:Y:S02]  /*aaf0*/  @P2 IMAD.MOV.U32 R5, RZ, RZ, R20 ;  /* 0x000000ffff052224 */ /* 0x000fe400078e0014 */
[----:B------:R-:W-:-:S02]  /*ab00*/  @P3 IMAD.MOV.U32 R5, RZ, RZ, R16 ;  /* 0x000000ffff053224 */ /* 0x000fc400078e0010 */
[----:B--2---:R-:W-:Y:S02]  /*ab10*/  IMAD R2, R12, R11, R2 ;  /* 0x0000000b0c027224 */ /* 0x004fe400078e0202 */
[----:B------:R-:W-:Y:S02]  /*ab20*/  @P0 IMAD.MOV.U32 R11, RZ, RZ, R6 ;  /* 0x000000ffff0b0224 */ /* 0x000fe400078e0006 */
[----:B---3--:R-:W-:Y:S02]  /*ab30*/  IMAD R2, R15, R13, R2 ;  /* 0x0000000d0f027224 */ /* 0x008fe400078e0202 */
[----:B------:R-:W-:Y:S02]  /*ab40*/  @P1 IMAD.MOV.U32 R11, RZ, RZ, R23 ;  /* 0x000000ffff0b1224 */ /* 0x000fe400078e0017 */
[----:B------:R-:W-:Y:S02]  /*ab50*/  @P2 IMAD.MOV.U32 R11, RZ, RZ, R19 ;  /* 0x000000ffff0b2224 */ /* 0x000fe400078e0013 */
[----:B------:R-:W-:-:S02]  /*ab60*/  @P3 IMAD.MOV.U32 R11, RZ, RZ, R14 ;  /* 0x000000ffff0b3224 */ /* 0x000fc400078e000e */
[----:B----4-:R-:W-:-:S04]  /*ab70*/  IMAD R2, R27, R5, R2 ;  /* 0x000000051b027224 */ /* 0x010fc800078e0202 */
[----:B-----5:R-:W-:-:S07]  /*ab80*/  IMAD R2, R28, R11, R2 ;  /* 0x0000000b1c027224 */ /* 0x020fce00078e0202 */
.L_x_948:
[----:B------:R-:W-:Y:S05]  /*ab90*/  BRA.U !UP1, `(.L_x_925) ;  /* 0x0000000109bc7547 */ /* 0x000fea000b800000 */
[----:B------:R-:W1:Y:S01]  /*aba0*/  LDC.64 R4, c[0x0][0x398] ;  /* 0x0000e600ff047b82 */ /* 0x000e620000000a00 */
[----:B------:R-:W-:Y:S01]  /*abb0*/  IMAD.MOV.U32 R10, RZ, RZ, 0x20 ;  /* 0x00000020ff0a7424 */ /* 0x000fe200078e00ff */
[----:B------:R-:W-:-:S03]  /*abc0*/  UIADD3 UR6, UPT, UPT, -UR6, URZ, URZ ;  /* 0x000000ff06067290 */ /* 0x000fc6000fffe1ff */
[C---:B------:R-:W-:Y:S02]  /*abd0*/  IMAD R10, R3.reuse, 0x4, R10 ;  /* 0x00000004030a7824 */ /* 0x040fe400078e020a */
[----:B-1----:R-:W-:-:S04]  /*abe0*/  IMAD.WIDE.U32 R4, R3, 0x4, R4 ;  /* 0x0000000403047825 */ /* 0x002fc800078e0004 */
[----:B------:R-:W-:-:S07]  /*abf0*/  IMAD.MOV.U32 R11, RZ, RZ, R4 ;  /* 0x000000ffff0b7224 */ /* 0x000fce00078e0004 */
.L_x_949:
[----:B------:R-:W-:-:S06]  /*ac00*/  IMAD.MOV.U32 R4, RZ, RZ, R11 ;  /* 0x000000ffff047224 */ /* 0x000fcc00078e000b */
[----:B0-----:R0:W2:Y:S01]  /*ac10*/  LDG.E R4, desc[UR12][R4.64] ;  /* 0x0000000c04047981 */ /* 0x0010a2000c1e1900 */
[C---:B------:R-:W-:Y:S01]  /*ac20*/  ISETP.EQ.AND P0, PT, R10.reuse, RZ, PT ;  /* 0x000000ff0a00720c */ /* 0x040fe20003f02270 */
[----:B------:R-:W-:Y:S01]  /*ac30*/  UIADD3 UR6, UPT, UPT, UR6, 0x1, URZ ;  /* 0x0000000106067890 */ /* 0x000fe2000fffe0ff */
[C---:B------:R-:W-:Y:S02]  /*ac40*/  ISETP.EQ.AND P1, PT, R10.reuse, 0x4, PT ;  /* 0x000000040a00780c */ /* 0x040fe40003f22270 */
[C---:B------:R-:W-:Y:S01]  /*ac50*/  ISETP.EQ.AND P2, PT, R10.reuse, 0x8, PT ;  /* 0x000000080a00780c */ /* 0x040fe20003f42270 */
[----:B------:R-:W-:Y:S01]  /*ac60*/  UISETP.NE.AND UP0, UPT, UR6, URZ, UPT ;  /* 0x000000ff0600728c */ /* 0x000fe2000bf05270 */
[----:B------:R-:W-:-:S07]  /*ac70*/  ISETP.EQ.AND P3, PT, R10, 0xc, PT ;  /* 0x0000000c0a00780c */ /* 0x000fce0003f62270 */
        /* <DEDUP_REMOVED lines=23> */
[C---:B------:R-:W-:Y:S01]  /*adf0*/  ISETP.EQ.AND P3, PT, R10.reuse, 0x3c, PT ;  /* 0x0000003c0a00780c */ /* 0x040fe20003f62270 */
[----:B------:R-:W-:-:S04]  /*ae00*/  VIADD R10, R10, 0x4 ;  /* 0x000000040a0a7836 */ /* 0x000fc80000000000 */
[----:B------:R-:W-:Y:S01]  /*ae10*/  @P0 IMAD.MOV.U32 R3, RZ, RZ, R18 ;  /* 0x000000ffff030224 */ /* 0x000fe200078e0012 */
[----:B------:R-:W-:Y:S01]  /*ae20*/  IADD3 R11, P0, PT, R11, 0x4, RZ ;  /* 0x000000040b0b7810 */ /* 0x000fe20007f1e0ff */
[----:B------:R-:W-:-:S04]  /*ae30*/  @P1 IMAD.MOV.U32 R3, RZ, RZ, R17 ;  /* 0x000000ffff031224 */ /* 0x000fc800078e0011 */
[----:B------:R-:W-:Y:S02]  /*ae40*/  @P2 IMAD.MOV.U32 R3, RZ, RZ, R16 ;  /* 0x000000ffff032224 */ /* 0x000fe400078e0010 */
[----:B------:R-:W-:Y:S02]  /*ae50*/  @P3 IMAD.MOV.U32 R3, RZ, RZ, R14 ;  /* 0x000000ffff033224 */ /* 0x000fe400078e000e */
[----:B0-----:R-:W-:Y:S02]  /*ae60*/  IMAD.X R5, RZ, RZ, R5, P0 ;  /* 0x000000ffff057224 */ /* 0x001fe400000e0605 */
[----:B--2---:R-:W-:Y:S01]  /*ae70*/  IMAD R2, R4, R3, R2 ;  /* 0x0000000304027224 */ /* 0x004fe200078e0202 */
[----:B------:R-:W-:Y:S06]  /*ae80*/  BRA.U UP0, `(.L_x_949) ;  /* 0xfffffffd005c7547 */ /* 0x000fec000b83ffff */
.L_x_925:
[----:B------:R-:W1:Y:S08]  /*ae90*/  LDC R9, c[0x0][0x3b8] ;  /* 0x0000ee00ff097b82 */ /* 0x000e700000000800 */
[----:B------:R-:W1:Y:S02]  /*aea0*/  LDC.64 R4, c[0x0][0x390] ;  /* 0x0000e400ff047b82 */ /* 0x000e640000000a00 */
[----:B-1----:R-:W-:-:S06]  /*aeb0*/  IMAD.WIDE R6, R9, 0x4, R4 ;  /* 0x0000000409067825 */ /* 0x002fcc00078e0204 */
[----:B------:R-:W1:Y:S01]  /*aec0*/  LDC.64 R4, c[0x0][0x398] ;  /* 0x0000e600ff047b82 */ /* 0x000e620000000a00 */
[----:B0-----:R-:W2:Y:S01]  /*aed0*/  LDG.E R3, desc[UR12][R6.64] ;  /* 0x0000000c06037981 */ /* 0x001ea2000c1e1900 */
        /* <DEDUP_REMOVED lines=12> */
[C-C-:B-----5:R-:W-:Y:S01]  /*afa0*/  IMAD.IADD R22, R13.reuse, 0x1, R2.reuse ;  /* 0x000000010d167824 */ /* 0x160fe200078e0202 */
[----:B------:R-:W0:Y:S01]  /*afb0*/  LDCU UR4, c[0x0][0x3c0] ;  /* 0x00007800ff0477ac */ /* 0x000e220008000800 */
[C-C-:B------:R-:W-:Y:S01]  /*afc0*/  IMAD R16, R13.reuse, 0x2, R2.reuse ;  /* 0x000000020d107824 */ /* 0x140fe200078e0202 */
[----:B------:R-:W-:Y:S01]  /*afd0*/  IADD3 R23, PT, PT, -R14, RZ, RZ ;  /* 0x000000ff0e177210 */ /* 0x000fe20007ffe1ff */
[C-C-:B------:R-:W-:Y:S02]  /*afe0*/  IMAD R18, R13.reuse, 0x3, R2.reuse ;  /* 0x000000030d127824 */ /* 0x140fe400078e0202 */
[C-C-:B------:R-:W-:Y:S02]  /*aff0*/  IMAD R17, R13.reuse, 0x4, R2.reuse ;  /* 0x000000040d117824 */ /* 0x140fe400078e0202 */
[C-C-:B------:R-:W-:Y:S02]  /*b000*/  IMAD R19, R13.reuse, 0x5, R2.reuse ;  /* 0x000000050d137824 */ /* 0x140fe400078e0202 */
[----:B------:R-:W-:-:S02]  /*b010*/  IMAD R20, R13, 0x6, R2 ;  /* 0x000000060d147824 */ /* 0x000fc400078e0202 */
[--C-:B------:R-:W-:Y:S02]  /*b020*/  IMAD R21, R13, 0x7, R2.reuse ;  /* 0x000000070d157824 */ /* 0x100fe400078e0202 */
[----:B------:R-:W-:Y:S02]  /*b030*/  IMAD.MOV.U32 R12, RZ, RZ, -0x800000 ;  /* 0xff800000ff0c7424 */ /* 0x000fe400078e00ff */
[----:B------:R-:W-:-:S07]  /*b040*/  IMAD.MOV.U32 R24, RZ, RZ, R2 ;  /* 0x000000ffff187224 */ /* 0x000fce00078e0002 */
.L_x_952:
[----:B------:R-:W-:Y:S01]  /*b050*/  IMAD.IADD R8, R13, 0x1, R24 ;  /* 0x000000010d087824 */ /* 0x000fe200078e0218 */
[----:B0-----:R-:W-:-:S04]  /*b060*/  ISETP.GE.AND P5, PT, R24, UR4, PT ;  /* 0x0000000418007c0c */ /* 0x001fc8000bfa6270 */
[----:B------:R-:W-:Y:S02]  /*b070*/  ISETP.GE.AND P4, PT, R8, UR4, PT ;  /* 0x0000000408007c0c */ /* 0x000fe4000bf86270 */
[----:B------:R-:W-:Y:S02]  /*b080*/  ISETP.LT.OR P5, PT, R24, RZ, P5 ;  /* 0x000000ff1800720c */ /* 0x000fe40002fa1670 */
[----:B------:R-:W-:-:S11]  /*b090*/  ISETP.LT.OR P4, PT, R8, RZ, P4 ;  /* 0x000000ff0800720c */ /* 0x000fd60002781670 */
[----:B------:R-:W0:Y:S08]  /*b0a0*/  @!P5 LDC.64 R4, c[0x0][0x380] ;  /* 0x0000e000ff04db82 */ /* 0x000e300000000a00 */
[----:B------:R-:W1:Y:S01]  /*b0b0*/  @!P4 LDC.64 R6, c[0x0][0x380] ;  /* 0x0000e000ff06cb82 */ /* 0x000e620000000a00 */
[----:B0-----:R-:W-:-:S05]  /*b0c0*/  @!P5 IMAD.WIDE.U32 R4, R24, 0x4, R4 ;  /* 0x000000041804d825 */ /* 0x001fca00078e0004 */
[----:B------:R-:W2:Y:S01]  /*b0d0*/  @!P5 LDG.E R11, desc[UR12][R4.64] ;  /* 0x0000000c040bd981 */ /* 0x000ea2000c1e1900 */
[----:B-1----:R-:W-:-:S06]  /*b0e0*/  @!P4 IMAD.WIDE.U32 R6, R22, 0x4, R6 ;  /* 0x000000041606c825 */ /* 0x002fcc00078e0006 */
[----:B------:R0:W3:Y:S01]  /*b0f0*/  @!P4 LDG.E R7, desc[UR12][R6.64] ;  /* 0x0000000c0607c981 */ /* 0x0000e2000c1e1900 */
[----:B------:R-:W-:-:S04]  /*b100*/  IMAD.IADD R8, R13, 0x1, R8 ;  /* 0x000000010d087824 */ /* 0x000fc800078e0208 */
[----:B------:R-:W-:Y:S01]  /*b110*/  IMAD.IADD R10, R13, 0x1, R8 ;  /* 0x000000010d0a7824 */ /* 0x000fe200078e0208 */
[----:B------:R-:W-:-:S04]  /*b120*/  ISETP.GE.AND P0, PT, R8, UR4, PT ;  /* 0x0000000408007c0c */ /* 0x000fc8000bf06270 */
[----:B------:R-:W-:Y:S02]  /*b130*/  ISETP.LT.OR P0, PT, R8, RZ, P0 ;  /* 0x000000ff0800720c */ /* 0x000fe40000701670 */
[----:B------:R-:W-:-:S04]  /*b140*/  ISETP.GE.AND P3, PT, R10, UR4, PT ;  /* 0x000000040a007c0c */ /* 0x000fc8000bf66270 */
[----:B------:R-:W-:Y:S01]  /*b150*/  ISETP.LT.OR P3, PT, R10, RZ, P3 ;  /* 0x000000ff0a00720c */ /* 0x000fe20001f61670 */
[----:B------:R-:W-:-:S04]  /*b160*/  IMAD.IADD R10, R13, 0x1, R10 ;  /* 0x000000010d0a7824 */ /* 0x000fc800078e020a */
[C---:B------:R-:W-:Y:S01]  /*b170*/  IMAD.IADD R26, R13.reuse, 0x1, R10 ;  /* 0x000000010d1a7824 */ /* 0x040fe200078e020a */
[----:B------:R-:W-:Y:S01]  /*b180*/  ISETP.GE.AND P2, PT, R10, UR4, PT ;  /* 0x000000040a007c0c */ /* 0x000fe2000bf46270 */
[----:B------:R-:W1:Y:S02]  /*b190*/  @!P0 LDC.64 R8, c[0x0][0x380] ;  /* 0x0000e000ff088b82 */ /* 0x000e640000000a00 */
[C---:B0-----:R-:W-:Y:S01]  /*b1a0*/  IMAD.IADD R6, R13.reuse, 0x1, R26 ;  /* 0x000000010d067824 */ /* 0x041fe200078e021a */
[----:B------:R-:W-:Y:S02]  /*b1b0*/  ISETP.GE.AND P1, PT, R26, UR4, PT ;  /* 0x000000041a007c0c */ /* 0x000fe4000bf26270 */
[----:B------:R-:W-:Y:S01]  /*b1c0*/  ISETP.LT.OR P2, PT, R10, RZ, P2 ;  /* 0x000000ff0a00720c */ /* 0x000fe20001741670 */
[----:B------:R-:W-:Y:S01]  /*b1d0*/  IMAD.IADD R10, R13, 0x1, R6 ;  /* 0x000000010d0a7824 */ /* 0x000fe200078e0206 */
[----:B------:R-:W-:Y:S01]  /*b1e0*/  ISETP.LT.OR P1, PT, R26, RZ, P1 ;  /* 0x000000ff1a00720c */ /* 0x000fe20000f21670 */
[----:B------:R-:W0:Y:S01]  /*b1f0*/  @!P3 LDC.64 R4, c[0x0][0x380] ;  /* 0x0000e000ff04bb82 */ /* 0x000e220000000a00 */
[----:B-1----:R-:W-:-:S11]  /*b200*/  @!P0 IMAD.WIDE.U32 R26, R16, 0x4, R8 ;  /* 0x00000004101a8825 */ /* 0x002fd600078e0008 */
[----:B------:R-:W1:Y:S01]  /*b210*/  @!P1 LDC.64 R8, c[0x0][0x380] ;  /* 0x0000e000ff089b82 */ /* 0x000e620000000a00 */
[----:B------:R-:W4:Y:S01]  /*b220*/  @!P0 LDG.E R27, desc[UR12][R26.64] ;  /* 0x0000000c1a1b8981 */ /* 0x000f22000c1e1900 */
[----:B0-----:R-:W-:-:S06]  /*b230*/  @!P3 IMAD.WIDE.U32 R28, R18, 0x4, R4 ;  /* 0x00000004121cb825 */ /* 0x001fcc00078e0004 */
[----:B------:R-:W5:Y:S01]  /*b240*/  @!P3 LDG.E R29, desc[UR12][R28.64] ;  /* 0x0000000c1c1db981 */ /* 0x000f62000c1e1900 */
[----:B-1----:R-:W-:-:S06]  /*b250*/  @!P1 IMAD.WIDE.U32 R8, R19, 0x4, R8 ;  /* 0x0000000413089825 */ /* 0x002fcc00078e0008 */
[----:B------:R-:W5:Y:S01]  /*b260*/  @!P1 LDG.E R9, desc[UR12][R8.64] ;  /* 0x0000000c08099981 */ /* 0x000f62000c1e1900 */
[----:B--2---:R-:W-:Y:S02]  /*b270*/  @!P5 FMNMX R12, R12, R11, !PT ;  /* 0x0000000b0c0cd209 */ /* 0x004fe40007800000 */
[----:B------:R-:W-:-:S04]  /*b280*/  ISETP.GE.AND P5, PT, R6, UR4, PT ;  /* 0x0000000406007c0c */ /* 0x000fc8000bfa6270 */
[----:B------:R-:W-:Y:S02]  /*b290*/  ISETP.LT.OR P5, PT, R6, RZ, P5 ;  /* 0x000000ff0600720c */ /* 0x000fe40002fa1670 */
[----:B---3--:R-:W-:Y:S02]  /*b2a0*/  @!P4 FMNMX R12, R12, R7, !PT ;  /* 0x000000070c0cc209 */ /* 0x008fe40007800000 */
[C---:B------:R-:W-:Y:S01]  /*b2b0*/  ISETP.GE.AND P4, PT, R10.reuse, UR4, PT ;  /* 0x000000040a007c0c */ /* 0x040fe2000bf86270 */
[----:B------:R-:W0:Y:S03]  /*b2c0*/  @!P2 LDC.64 R6, c[0x0][0x380] ;  /* 0x0000e000ff06ab82 */ /* 0x000e260000000a00 */
[----:B------:R-:W-:-:S05]  /*b2d0*/  ISETP.LT.OR P4, PT, R10, RZ, P4 ;  /* 0x000000ff0a00720c */ /* 0x000fca0002781670 */
[----:B------:R-:W1:Y:S08]  /*b2e0*/  @!P5 LDC.64 R10, c[0x0][0x380] ;  /* 0x0000e000ff0adb82 */ /* 0x000e700000000a00 */
[----:B------:R-:W2:Y:S01]  /*b2f0*/  @!P4 LDC.64 R4, c[0x0][0x380] ;  /* 0x0000e000ff04cb82 */ /* 0x000ea20000000a00 */
[----:B0-----:R-:W-:-:S06]  /*b300*/  @!P2 IMAD.WIDE.U32 R6, R17, 0x4, R6 ;  /* 0x000000041106a825 */ /* 0x001fcc00078e0006 */
[----:B------:R-:W3:Y:S01]  /*b310*/  @!P2 LDG.E R7, desc[UR12][R6.64] ;  /* 0x0000000c0607a981 */ /* 0x000ee2000c1e1900 */
[----:B-1----:R-:W-:-:S06]  /*b320*/  @!P5 IMAD.WIDE.U32 R10, R20, 0x4, R10 ;  /* 0x00000004140ad825 */ /* 0x002fcc00078e000a */
[----:B------:R-:W3:Y:S01]  /*b330*/  @!P5 LDG.E R11, desc[UR12][R10.64] ;  /* 0x0000000c0a0bd981 */ /* 0x000ee2000c1e1900 */
[----:B--2---:R-:W-:-:S06]  /*b340*/  @!P4 IMAD.WIDE.U32 R4, R21, 0x4, R4 ;  /* 0x000000041504c825 */ /* 0x004fcc00078e0004 */
[----:B------:R-:W2:Y:S01]  /*b350*/  @!P4 LDG.E R5, desc[UR12][R4.64] ;  /* 0x0000000c0405c981 */ /* 0x000ea2000c1e1900 */
[----:B------:R-:W-:Y:S01]  /*b360*/  VIADD R23, R23, 0x8 ;  /* 0x0000000817177836 */ /* 0x000fe20000000000 */
[----:B----4-:R-:W-:-:S04]  /*b370*/  @!P0 FMNMX R12, R12, R27, !PT ;  /* 0x0000001b0c0c8209 */ /* 0x010fc80007800000 */
[----:B------:R-:W-:Y:S02]  /*b380*/  ISETP.NE.AND P0, PT, R23, RZ, PT ;  /* 0x000000ff1700720c */ /* 0x000fe40003f05270 */
[----:B-----5:R-:W-:Y:S01]  /*b390*/  @!P3 FMNMX R12, R12, R29, !PT ;  /* 0x0000001d0c0cb209 */ /* 0x020fe20007800000 */
[C---:B------:R-:W-:Y:S02]  /*b3a0*/  IMAD R24, R13.reuse, 0x8, R24 ;  /* 0x000000080d187824 */ /* 0x040fe400078e0218 */
[C---:B------:R-:W-:Y:S02]  /*b3b0*/  IMAD R22, R13.reuse, 0x8, R22 ;  /* 0x000000080d167824 */ /* 0x040fe400078e0216 */
[C---:B------:R-:W-:Y:S02]  /*b3c0*/  IMAD R16, R13.reuse, 0x8, R16 ;  /* 0x000000080d107824 */ /* 0x040fe400078e0210 */
[C---:B------:R-:W-:Y:S02]  /*b3d0*/  IMAD R18, R13.reuse, 0x8, R18 ;  /* 0x000000080d127824 */ /* 0x040fe400078e0212 */
[----:B------:R-:W-:-:S02]  /*b3e0*/  IMAD R17, R13, 0x8, R17 ;  /* 0x000000080d117824 */ /* 0x000fc400078e0211 */
[C---:B------:R-:W-:Y:S02]  /*b3f0*/  IMAD R19, R13.reuse, 0x8, R19 ;  /* 0x000000080d137824 */ /* 0x040fe400078e0213 */
[C---:B------:R-:W-:Y:S02]  /*b400*/  IMAD R20, R13.reuse, 0x8, R20 ;  /* 0x000000080d147824 */ /* 0x040fe400078e0214 */
[----:B------:R-:W-:Y:S01]  /*b410*/  IMAD R21, R13, 0x8, R21 ;  /* 0x000000080d157824 */ /* 0x000fe200078e0215 */
[----:B---3--:R-:W-:-:S04]  /*b420*/  @!P2 FMNMX R12, R12, R7, !PT ;  /* 0x000000070c0ca209 */ /* 0x008fc80007800000 */
[----:B------:R-:W-:-:S04]  /*b430*/  @!P1 FMNMX R12, R12, R9, !PT ;  /* 0x000000090c0c9209 */ /* 0x000fc80007800000 */
[----:B------:R-:W-:-:S04]  /*b440*/  @!P5 FMNMX R12, R12, R11, !PT ;  /* 0x0000000b0c0cd209 */ /* 0x000fc80007800000 */
[----:B--2---:R-:W-:Y:S01]  /*b450*/  @!P4 FMNMX R12, R12, R5, !PT ;  /* 0x000000050c0cc209 */ /* 0x004fe20007800000 */
[----:B------:R-:W-:Y:S06]  /*b460*/  @P0 BRA `(.L_x_952) ;  /* 0xfffffff800f80947 */ /* 0x000fec000383ffff */
.L_x_951:
[----:B------:R-:W-:Y:S05]  /*b470*/  @!P6 BRA `(.L_x_950) ;  /* 0x00000004000ce947 */ /* 0x000fea0003800000 */
[----:B------:R-:W-:Y:S02]  /*b480*/  ISETP.GE.U32.AND P0, PT, R15, 0x4, PT ;  /* 0x000000040f00780c */ /* 0x000fe40003f06070 */
[----:B------:R-:W-:-:S04]  /*b490*/  LOP3.LUT R18, R3, 0x3, RZ, 0xc0, !PT ;  /* 0x0000000303127812 */ /* 0x000fc800078ec0ff */
[----:B------:R-:W-:-:S07]  /*b4a0*/  ISETP.NE.AND P3, PT, R18, RZ, PT ;  /* 0x000000ff1200720c */ /* 0x000fce0003f65270 */
[----:B------:R-:W-:Y:S06]  /*b4b0*/  @!P0 BRA `(.L_x_953) ;  /* 0x0000000000788947 */ /* 0x000fec0003800000 */
[----:B------:R-:W0:Y:S01]  /*b4c0*/  LDCU UR4, c[0x0][0x3c0] ;  /* 0x00007800ff0477ac */ /* 0x000e220008000800 */
[----:B-----5:R-:W-:-:S04]  /*b4d0*/  IMAD R15, R13, R14, R2 ;  /* 0x0000000e0d0f7224 */ /* 0x020fc800078e0202 */
[----:B------:R-:W-:-:S04]  /*b4e0*/  IMAD.IADD R16, R13, 0x1, R15 ;  /* 0x000000010d107824 */ /* 0x000fc800078e020f */
[----:B------:R-:W-:-:S04]  /*b4f0*/  IMAD.IADD R17, R13, 0x1, R16 ;  /* 0x000000010d117824 */ /* 0x000fc800078e0210 */
[----:B------:R-:W-:Y:S01]  /*b500*/  IMAD.IADD R19, R13, 0x1, R17 ;  /* 0x000000010d137824 */ /* 0x000fe200078e0211 */
[C---:B0-----:R-:W-:Y:S02]  /*b510*/  ISETP.GE.AND P0, PT, R15.reuse, UR4, PT ;  /* 0x000000040f007c0c */ /* 0x041fe4000bf06270 */
[C---:B------:R-:W-:Y:S02]  /*b520*/  ISETP.GE.AND P1, PT, R16.reuse, UR4, PT ;  /* 0x0000000410007c0c */ /* 0x040fe4000bf26270 */
[----:B------:R-:W-:Y:S02]  /*b530*/  ISETP.LT.OR P0, PT, R15, RZ, P0 ;  /* 0x000000ff0f00720c */ /* 0x000fe40000701670 */
[----:B------:R-:W-:Y:S02]  /*b540*/  ISETP.LT.OR P1, PT, R16, RZ, P1 ;  /* 0x000000ff1000720c */ /* 0x000fe40000f21670 */
[----:B------:R-:W-:Y:S02]  /*b550*/  ISETP.GE.AND P2, PT, R17, UR4, PT ;  /* 0x0000000411007c0c */ /* 0x000fe4000bf46270 */
[----:B------:R-:W-:-:S02]  /*b560*/  ISETP.GE.AND P4, PT, R19, UR4, PT ;  /* 0x0000000413007c0c */ /* 0x000fc4000bf86270 */
        /* <DEDUP_REMOVED lines=19> */
.L_x_953:
        /* <DEDUP_REMOVED lines=9> */
[C---:B------:R-:W-:Y:S02]  /*b730*/  ISETP.GE.AND P1, PT, R3.reuse, UR4, PT ;  /* 0x0000000403007c0c */ /* 0x040fe4000bf26270 */
        /* <DEDUP_REMOVED lines=11> */
.L_x_954:
        /* <DEDUP_REMOVED lines=11> */
.L_x_955:
[----:B------:R-:W-:Y:S05]  /*b8a0*/  BSYNC.RECONVERGENT B0 ;  /* 0x0000000000007941 */ /* 0x000fea0003800200 */
.L_x_950:
[----:B------:R-:W0:Y:S02]  /*b8b0*/  LDC.64 R2, c[0x0][0x388] ;  /* 0x0000e200ff027b82 */ /* 0x000e240000000a00 */
[----:B0-----:R-:W-:-:S05]  /*b8c0*/  IMAD.WIDE R2, R0, 0x4, R2 ;  /* 0x0000000400027825 */ /* 0x001fca00078e0202 */
[----:B------:R-:W-:Y:S01]  /*b8d0*/  STG.E desc[UR12][R2.64], R12 ;  /* 0x0000000c02007986 */ /* 0x000fe2000c10190c */
[----:B------:R-:W-:Y:S05]  /*b8e0*/  EXIT ;  /* 0x000000000000794d */ /* 0x000fea0003800000 */
.L_x_956:
        /* <DEDUP_REMOVED lines=9> */
.L_x_1155:


//--------------------- .text.sum_along_axis_kernel --------------------------
	.section	.text.sum_along_axis_kernel,"ax",@progbits
	.align	128
        .global         sum_along_axis_kernel
        .type           sum_along_axis_kernel,@function
        .size           sum_along_axis_kernel,(.L_x_1156 - sum_along_axis_kernel)
        .other          sum_along_axis_kernel,@"STO_CUDA_ENTRY STV_DEFAULT"
sum_along_axis_kernel:
.text.sum_along_axis_kernel:
        /* <DEDUP_REMOVED lines=23> */
[----:B------:R-:W-:Y:S02]  /*0170*/  IMAD.MOV.U32 R2, RZ, RZ, RZ ;  /* 0x000000ffff027224 */ /* 0x000fe400078e00ff */
[----:B-1----:R-:W-:Y:S01]  /*0180*/  IMAD.WIDE R8, R3, 0x4, R8 ;  /* 0x0000000403087825 */ /* 0x002fe200078e0208 */
[----:B--2---:R-:W-:-:S13]  /*0190*/  ISETP.GE.AND P0, PT, R0, 0x1, PT ;  /* 0x000000010000780c */ /* 0x004fda0003f06270 */
[----:B------:R-:W-:Y:S05]  /*01a0*/  @!P0 BRA `(.L_x_958) ;  /* 0x0000000c00f88947 */ /* 0x000fea0003800000 */
[----:B------:R0:W5:Y:S01]  /*01b0*/  LDG.E R3, desc[UR12][R8.64] ;  /* 0x0000000c08037981 */ /* 0x000162000c1e1900 */
[C---:B------:R-:W-:Y:S01]  /*01c0*/  ISETP.GE.U32.AND P0, PT, R0.reuse, 0x10, PT ;  /* 0x000000100000780c */ /* 0x040fe20003f06070 */
[----:B------:R-:W-:Y:S01]  /*01d0*/  IMAD.MOV.U32 R2, RZ, RZ, RZ ;  /* 0x000000ffff027224 */ /* 0x000fe200078e00ff */
        /* <DEDUP_REMOVED lines=19> */
[----:B------:R-:W-:Y:S02]  /*0310*/  IMAD.MOV.U32 R2, RZ, RZ, RZ ;  /* 0x000000ffff027224 */ /* 0x000fe400078e00ff */
[----:B------:R-:W-:Y:S02]  /*0320*/  IMAD.MOV.U32 R34, RZ, RZ, RZ ;  /* 0x000000ffff227224 */ /* 0x000fe400078e00ff */
[----:B------:R-:W-:Y:S02]  /*0330*/  IMAD.MOV.U32 R42, RZ, RZ, R3 ;  /* 0x000000ffff2a7224 */ /* 0x000fe400078e0003 */
[----:B------:R-:W-:-:S07]  /*0340*/  IMAD.MOV R5, RZ, RZ, -R6 ;  /* 0x000000ffff057224 */ /* 0x000fce00078e0a06 */
.L_x_960:
        /* <DEDUP_REMOVED lines=16> */
[----:B--2---:R-:W-:Y:S01]  /*0450*/  @!P1 FADD R2, R2, R9 ;  /* 0x0000000902029221 */ /* 0x004fe20000000000 */
[----:B------:R-:W-:-:S04]  /*0460*/  ISETP.GE.AND P1, PT, R8, R7, PT ;  /* 0x000000070800720c */ /* 0x000fc80003f26270 */
[----:B------:R-:W-:-:S13]  /*0470*/  ISETP.LT.OR P1, PT, R8, RZ, P1 ;  /* 0x000000ff0800720c */ /* 0x000fda0000f21670 */
[----:B------:R-:W0:Y:S01]  /*0480*/  @!P1 LDC.64 R36, c[0x0][0x380] ;  /* 0x0000e000ff249b82 */ /* 0x000e220000000a00 */
[----:B---3--:R-:W-:Y:S01]  /*0490*/  @!P2 FADD R2, R2, R11 ;  /* 0x0000000b0202a221 */ /* 0x008fe20000000000 */
[----:B------:R-:W-:-:S04]  /*04a0*/  ISETP.GE.AND P2, PT, R10, R7, PT ;  /* 0x000000070a00720c */ /* 0x000fc80003f46270 */
[----:B------:R-:W-:Y:S01]  /*04b0*/  ISETP.LT.OR P2, PT, R10, RZ, P2 ;  /* 0x000000ff0a00720c */ /* 0x000fe20001741670 */
[----:B0-----:R-:W-:-:S12]  /*04c0*/  @!P1 IMAD.WIDE.U32 R38, R8, 0x4, R36 ;  /* 0x0000000408269825 */ /* 0x001fd800078e0024 */
[----:B------:R-:W0:Y:S01]  /*04d0*/  @!P2 LDC.64 R36, c[0x0][0x380] ;  /* 0x0000e000ff24ab82 */ /* 0x000e220000000a00 */
[----:B------:R-:W2:Y:S01]  /*04e0*/  @!P1 LDG.E R39, desc[UR12][R38.64] ;  /* 0x0000000c26279981 */ /* 0x000ea2000c1e1900 */
[----:B----4-:R-:W-:Y:S01]  /*04f0*/  @!P0 FADD R2, R2, R45 ;  /* 0x0000002d02028221 */ /* 0x010fe20000000000 */
[----:B0-----:R-:W-:-:S06]  /*0500*/  @!P2 IMAD.WIDE.U32 R44, R10, 0x4, R36 ;  /* 0x000000040a2ca825 */ /* 0x001fcc00078e0024 */
[----:B------:R-:W3:Y:S01]  /*0510*/  @!P2 LDG.E R45, desc[UR12][R44.64] ;  /* 0x0000000c2c2da981 */ /* 0x000ee2000c1e1900 */
[----:B------:R-:W-:-:S04]  /*0520*/  ISETP.GE.AND P0, PT, R12, R7, PT ;  /* 0x000000070c00720c */ /* 0x000fc80003f06270 */
[----:B------:R-:W-:-:S13]  /*0530*/  ISETP.LT.OR P0, PT, R12, RZ, P0 ;  /* 0x000000ff0c00720c */ /* 0x000fda0000701670 */
[----:B------:R-:W0:Y:S01]  /*0540*/  @!P0 LDC.64 R36, c[0x0][0x380] ;  /* 0x0000e000ff248b82 */ /* 0x000e220000000a00 */
[----:B--2---:R-:W-:Y:S01]  /*0550*/  @!P1 FADD R2, R2, R39 ;  /* 0x0000002702029221 */ /* 0x004fe20000000000 */
[----:B------:R-:W-:Y:S01]  /*0560*/  ISETP.GE.AND P1, PT, R14, R7, PT ;  /* 0x000000070e00720c */ /* 0x000fe20003f26270 */
[----:B0-----:R-:W-:-:S03]  /*0570*/  @!P0 IMAD.WIDE.U32 R38, R12, 0x4, R36 ;  /* 0x000000040c268825 */ /* 0x001fc600078e0024 */
[----:B------:R-:W-:-:S03]  /*0580*/  ISETP.LT.OR P1, PT, R14, RZ, P1 ;  /* 0x000000ff0e00720c */ /* 0x000fc60000f21670 */
[----:B------:R-:W2:Y:S10]  /*0590*/  @!P0 LDG.E R39, desc[UR12][R38.64] ;  /* 0x0000000c26278981 */ /* 0x000eb4000c1e1900 */
[----:B------:R-:W0:Y:S01]  /*05a0*/  @!P1 LDC.64 R36, c[0x0][0x380] ;  /* 0x0000e000ff249b82 */ /* 0x000e220000000a00 */
[----:B---3--:R-:W-:Y:S01]  /*05b0*/  @!P2 FADD R2, R2, R45 ;  /* 0x0000002d0202a221 */ /* 0x008fe20000000000 */
        /* <DEDUP_REMOVED lines=30> */
[----:B------:R-:W-:-:S04]  /*07a0*/  ISETP.GE.AND P1, PT, R26, R7, PT ;  /* 0x000000071a00720c */ /* 0x000fc80003f26270 */
[----:B------:R-:W-:Y:S01]  /*07b0*/  ISETP.LT.OR P1, PT, R26, RZ, P1 ;  /* 0x000000ff1a00720c */ /* 0x000fe20000f21670 */
[----:B0-----:R-:W-:-:S06]  /*07c0*/  @!P0 IMAD.WIDE.U32 R38, R24, 0x4, R36 ;  /* 0x0000000418268825 */ /* 0x001fcc00078e0024 */
[----:B------:R-:W2:Y:S06]  /*07d0*/  @!P0 LDG.E R39, desc[UR12][R38.64] ;  /* 0x0000000c26278981 */ /* 0x000eac000c1e1900 */
[----:B------:R-:W0:Y:S01]  /*07e0*/  @!P1 LDC.64 R36, c[0x0][0x380] ;  /* 0x0000e000ff249b82 */ /* 0x000e220000000a00 */
[----:B---3--:R-:W-:Y:S01]  /*07f0*/  @!P2 FADD R2, R2, R45 ;  /* 0x0000002d0202a221 */ /* 0x008fe20000000000 */
        /* <DEDUP_REMOVED lines=9> */
[----:B--2---:R-:W-:Y:S01]  /*0890*/  @!P0 FADD R2, R2, R39 ;  /* 0x0000002702028221 */ /* 0x004fe20000000000 */
[C---:B------:R-:W-:Y:S01]  /*08a0*/  ISETP.GE.AND P0, PT, R32.reuse, R7, PT ;  /* 0x000000072000720c */ /* 0x040fe20003f06270 */
[----:B------:R-:W0:Y:S03]  /*08b0*/  @!P4 LDC.64 R38, c[0x0][0x380] ;  /* 0x0000e000ff26cb82 */ /* 0x000e260000000a00 */
[----:B------:R-:W-:Y:S01]  /*08c0*/  ISETP.LT.OR P0, PT, R32, RZ, P0 ;  /* 0x000000ff2000720c */ /* 0x000fe20000701670 */
[----:B---3--:R-:W-:-:S12]  /*08d0*/  @!P1 FADD R2, R2, R45 ;  /* 0x0000002d02029221 */ /* 0x008fd80000000000 */
        /* <DEDUP_REMOVED lines=8> */
[C---:B------:R-:W-:Y:S01]  /*0960*/  LEA R34, R3.reuse, R34, 0x4 ;  /* 0x0000002203227211 */ /* 0x040fe200078e20ff */
[----:B----4-:R-:W-:Y:S01]  /*0970*/  @!P2 FADD R2, R2, R37 ;  /* 0x000000250202a221 */ /* 0x010fe20000000000 */
[C---:B------:R-:W-:Y:S01]  /*0980*/  IMAD R40, R3.reuse, 0x10, R40 ;  /* 0x0000001003287824 */ /* 0x040fe200078e0228 */
[C---:B------:R-:W-:Y:S01]  /*0990*/  LEA R28, R3.reuse, R28, 0x4 ;  /* 0x0000001c031c7211 */ /* 0x040fe200078e20ff */
        /* <DEDUP_REMOVED lines=11> */
[----:B------:R-:W-:Y:S02]  /*0a50*/  IMAD R32, R3, 0x10, R32 ;  /* 0x0000001003207824 */ /* 0x000fe400078e0220 */
[----:B--2---:R-:W-:-:S04]  /*0a60*/  @!P4 FADD R2, R2, R39 ;  /* 0x000000270202c221 */ /* 0x004fc80000000000 */
[----:B---3--:R-:W-:Y:S01]  /*0a70*/  @!P0 FADD R2, R2, R45 ;  /* 0x0000002d02028221 */ /* 0x008fe20000000000 */
[----:B------:R-:W-:Y:S06]  /*0a80*/  @P1 BRA `(.L_x_960) ;  /* 0xfffffff800301947 */ /* 0x000fec000383ffff */
.L_x_959:
        /* <DEDUP_REMOVED lines=37> */
[----:B--2---:R-:W-:Y:S01]  /*0ce0*/  @!P1 FADD R2, R2, R5 ;  /* 0x0000000502029221 */ /* 0x004fe20000000000 */
[----:B------:R-:W-:Y:S02]  /*0cf0*/  ISETP.LT.OR P1, PT, R21, RZ, P4 ;  /* 0x000000ff1500720c */ /* 0x000fe40002721670 */
[----:B------:R-:W-:-:S04]  /*0d00*/  ISETP.GE.AND P4, PT, R22, R12, PT ;  /* 0x0000000c1600720c */ /* 0x000fc80003f86270 */
[----:B------:R-:W-:Y:S01]  /*0d10*/  ISETP.LT.OR P4, PT, R22, RZ, P4 ;  /* 0x000000ff1600720c */ /* 0x000fe20002781670 */
[----:B---3--:R-:W-:Y:S01]  /*0d20*/  @!P5 FADD R2, R2, R9 ;  /* 0x000000090202d221 */ /* 0x008fe20000000000 */
[C---:B------:R-:W-:Y:S02]  /*0d30*/  ISETP.GE.AND P5, PT, R23.reuse, R12, PT ;  /* 0x0000000c1700720c */ /* 0x040fe40003fa6270 */
[----:B------:R-:W0:Y:S02]  /*0d40*/  @!P3 LDC.64 R12, c[0x0][0x380] ;  /* 0x0000e000ff0cbb82 */ /* 0x000e240000000a00 */
[----:B------:R-:W-:-:S06]  /*0d50*/  ISETP.LT.OR P5, PT, R23, RZ, P5 ;  /* 0x000000ff1700720c */ /* 0x000fcc0002fa1670 */
        /* <DEDUP_REMOVED lines=11> */
[----:B----4-:R-:W-:Y:S01]  /*0e10*/  @!P0 FADD R2, R2, R11 ;  /* 0x0000000b02028221 */ /* 0x010fe20000000000 */
[----:B------:R-:W-:-:S03]  /*0e20*/  VIADD R6, R6, 0x8 ;  /* 0x0000000806067836 */ /* 0x000fc60000000000 */
[----:B------:R-:W-:-:S04]  /*0e30*/  @!P3 FADD R2, R2, R13 ;  /* 0x0000000d0202b221 */ /* 0x000fc80000000000 */
[----:B------:R-:W-:-:S04]  /*0e40*/  @!P2 FADD R2, R2, R15 ;  /* 0x0000000f0202a221 */ /* 0x000fc80000000000 */
[----:B------:R-:W-:-:S04]  /*0e50*/  @!P1 FADD R2, R2, R17 ;  /* 0x0000001102029221 */ /* 0x000fc80000000000 */
[----:B--2---:R-:W-:-:S04]  /*0e60*/  @!P4 FADD R2, R2, R9 ;  /* 0x000000090202c221 */ /* 0x004fc80000000000 */
[----:B---3--:R-:W-:-:S07]  /*0e70*/  @!P5 FADD R2, R2, R5 ;  /* 0x000000050202d221 */ /* 0x008fce0000000000 */
.L_x_961:
        /* <DEDUP_REMOVED lines=8> */
[----:B------:R-:W-:-:S05]  /*0f00*/  IMAD.IADD R14, R3, 0x1, R7 ;  /* 0x00000001030e7824 */ /* 0x000fca00078e0207 */
[----:B------:R-:W-:Y:S02]  /*0f10*/  IADD3 R15, PT, PT, R3, R14, RZ ;  /* 0x0000000e030f7210 */ /* 0x000fe40007ffe0ff */
[CC--:B0-----:R-:W-:Y:S02]  /*0f20*/  ISETP.GE.AND P0, PT, R16.reuse, R4.reuse, PT ;  /* 0x000000041000720c */ /* 0x0c1fe40003f06270 */
[CC--:B------:R-:W-:Y:S02]  /*0f30*/  ISETP.GE.AND P1, PT, R7.reuse, R4.reuse, PT ;  /* 0x000000040700720c */ /* 0x0c0fe40003f26270 */
[----:B------:R-:W-:Y:S02]  /*0f40*/  ISETP.LT.OR P0, PT, R16, RZ, P0 ;  /* 0x000000ff1000720c */ /* 0x000fe40000701670 */
[----:B------:R-:W-:Y:S02]  /*0f50*/  ISETP.LT.OR P1, PT, R7, RZ, P1 ;  /* 0x000000ff0700720c */ /* 0x000fe40000f21670 */
[----:B------:R-:W-:-:S02]  /*0f60*/  ISETP.GE.AND P2, PT, R14, R4, PT ;  /* 0x000000040e00720c */ /* 0x000fc40003f46270 */
[C---:B------:R-:W-:Y:S02]  /*0f70*/  ISETP.GE.AND P4, PT, R15.reuse, R4, PT ;  /* 0x000000040f00720c */ /* 0x040fe40003f86270 */
        /* <DEDUP_REMOVED lines=14> */
[----:B------:R-:W-:Y:S02]  /*1060*/  VIADD R6, R6, 0x4 ;  /* 0x0000000406067836 */ /* 0x000fe40000000000 */
[----:B----4-:R-:W-:-:S04]  /*1070*/  @!P0 FADD R2, R2, R5 ;  /* 0x0000000502028221 */ /* 0x010fc80000000000 */
[----:B------:R-:W-:-:S04]  /*1080*/  @!P1 FADD R2, R2, R9 ;  /* 0x0000000902029221 */ /* 0x000fc80000000000 */
[----:B--2---:R-:W-:-:S04]  /*1090*/  @!P2 FADD R2, R2, R11 ;  /* 0x0000000b0202a221 */ /* 0x004fc80000000000 */
[----:B---3--:R-:W-:-:S07]  /*10a0*/  @!P4 FADD R2, R2, R13 ;  /* 0x0000000d0202c221 */ /* 0x008fce0000000000 */
.L_x_962:
[----:B------:R-:W-:Y:S05]  /*10b0*/  @!P3 BRA `(.L_x_958) ;  /* 0x000000000034b947 */ /* 0x000fea0003800000 */
[----:B------:R-:W0:Y:S01]  /*10c0*/  LDC R7, c[0x0][0x3c0] ;  /* 0x0000f000ff077b82 */ /* 0x000e220000000800 */
[----:B-----5:R-:W-:Y:S02]  /*10d0*/  IMAD R6, R3, R6, RZ ;  /* 0x0000000603067224 */ /* 0x020fe400078e02ff */
[----:B------:R-:W-:-:S07]  /*10e0*/  IMAD.MOV R0, RZ, RZ, -R0 ;  /* 0x000000ffff007224 */ /* 0x000fce00078e0a00 */
.L_x_963:
[----:B0-----:R-:W-:-:S04]  /*10f0*/  ISETP.GE.AND P0, PT, R6, R7, PT ;  /* 0x000000070600720c */ /* 0x001fc80003f06270 */
[----:B------:R-:W-:-:S13]  /*1100*/  ISETP.LT.OR P0, PT, R6, RZ, P0 ;  /* 0x000000ff0600720c */ /* 0x000fda0000701670 */
[----:B------:R-:W0:Y:S02]  /*1110*/  @!P0 LDC.64 R4, c[0x0][0x380] ;  /* 0x0000e000ff048b82 */ /* 0x000e240000000a00 */
[----:B0-----:R-:W-:-:S06]  /*1120*/  @!P0 IMAD.WIDE.U32 R4, R6, 0x4, R4 ;  /* 0x0000000406048825 */ /* 0x001fcc00078e0004 */
[----:B------:R-:W2:Y:S01]  /*1130*/  @!P0 LDG.E R5, desc[UR12][R4.64] ;  /* 0x0000000c04058981 */ /* 0x000ea2000c1e1900 */
[----:B------:R-:W-:Y:S02]  /*1140*/  VIADD R0, R0, 0x1 ;  /* 0x0000000100007836 */ /* 0x000fe40000000000 */
[----:B------:R-:W-:-:S03]  /*1150*/  IMAD.IADD R6, R3, 0x1, R6 ;  /* 0x0000000103067824 */ /* 0x000fc600078e0206 */
[----:B------:R-:W-:Y:S01]  /*1160*/  ISETP.NE.AND P1, PT, R0, RZ, PT ;  /* 0x000000ff0000720c */ /* 0x000fe20003f25270 */
[----:B--2---:R-:W-:-:S12]  /*1170*/  @!P0 FADD R2, R2, R5 ;  /* 0x0000000502028221 */ /* 0x004fd80000000000 */
[----:B------:R-:W-:Y:S05]  /*1180*/  @P1 BRA `(.L_x_963) ;  /* 0xfffffffc00d81947 */ /* 0x000fea000383ffff */
.L_x_958:
[----:B------:R-:W0:Y:S02]  /*1190*/  LDC.64 R4, c[0x0][0x388] ;  /* 0x0000e200ff047b82 */ /* 0x000e240000000a00 */
[----:B0-----:R-:W-:Y:S01]  /*11a0*/  STG.E desc[UR12][R4.64], R2 ;  /* 0x0000000204007986 */ /* 0x001fe2000c10190c */
[----:B------:R-:W-:Y:S05]  /*11b0*/  EXIT ;  /* 0x000000000000794d */ /* 0x000fea0003800000 */
.L_x_957:
        /* <DEDUP_REMOVED lines=21> */
.L_x_982:
        /* <DEDUP_REMOVED lines=19> */
[----:B------:R-:W-:Y:S01]  /*1440*/  P2R R35, PR, RZ, 0x40 ;  /* 0x00000040ff237803 */ /* 0x000fe20000000000 */
[----:B0-----:R-:W-:-:S04]  /*1450*/  VIADD R4, R13, 0xffffffe ;  /* 0x0ffffffe0d047836 */ /* 0x001fc80000000000 */
[----:B------:R0:W1:Y:S02]  /*1460*/  F2I.FTZ.U32.TRUNC.NTZ R5, R4 ;  /* 0x0000000400057305 */ /* 0x000064000021f000 */
[----:B0-----:R-:W-:Y:S01]  /*1470*/  IMAD.MOV.U32 R4, RZ, RZ, RZ ;  /* 0x000000ffff047224 */ /* 0x001fe200078e00ff */
[----:B-1----:R-:W-:-:S05]  /*1480*/  IADD3 R28, PT, PT, RZ, -R5, RZ ;  /* 0x80000005ff1c7210 */ /* 0x002fca0007ffe0ff */
        /* <DEDUP_REMOVED lines=24> */
[----:B------:R-:W-:-:S02]  /*1610*/  IMAD R4, R29, R13, R12 ;  /* 0x0000000d1d047224 */ /* 0x000fc400078e020c */
[----:B------:R-:W-:Y:S02]  /*1620*/  IMAD.MOV.U32 R12, RZ, RZ, R5 ;  /* 0x000000ffff0c7224 */ /* 0x000fe400078e0005 */
[--C-:B------:R-:W-:Y:S01]  /*1630*/  @P0 IMAD.MOV.U32 R9, RZ, RZ, R4.reuse ;  /* 0x000000ffff090224 */ /* 0x100fe200078e0004 */
[----:B------:R-:W-:Y:S01]  /*1640*/  ISETP.NE.AND P0, PT, R31, RZ, PT ;  /* 0x000000ff1f00720c */ /* 0x000fe20003f05270 */
        /* <DEDUP_REMOVED lines=10> */
[C---:B------:R-:W-:Y:S01]  /*16f0*/  ISETP.EQ.AND P5, PT, R10.reuse, 0x3c, PT ;  /* 0x0000003c0a00780c */ /* 0x040fe20003fa2270 */
[----:B------:R-:W-:Y:S01]  /*1700*/  @P0 IMAD.MOV.U32 R8, RZ, RZ, R4 ;  /* 0x000000ffff080224 */ /* 0x000fe200078e0004 */
[----:B------:R-:W-:-:S03]  /*1710*/  ISETP.EQ.AND P0, PT, R10, 0x20, PT ;  /* 0x000000200a00780c */ /* 0x000fc60003f02270 */
[--C-:B------:R-:W-:Y:S01]  /*1720*/  @P1 IMAD.MOV.U32 R19, RZ, RZ, R4.reuse ;  /* 0x000000ffff131224 */ /* 0x100fe200078e0004 */
[----:B------:R-:W-:Y:S01]  /*1730*/  P2R R28, PR, RZ, 0x1 ;  /* 0x00000001ff1c7803 */ /* 0x000fe20000000000 */
[--C-:B------:R-:W-:Y:S02]  /*1740*/  @P2 IMAD.MOV.U32 R18, RZ, RZ, R4.reuse ;  /* 0x000000ffff122224 */ /* 0x100fe400078e0004 */
[--C-:B------:R-:W-:Y:S02]  /*1750*/  @P3 IMAD.MOV.U32 R17, RZ, RZ, R4.reuse ;  /* 0x000000ffff113224 */ /* 0x100fe400078e0004 */
[--C-:B------:R-:W-:Y:S02]  /*1760*/  @P4 IMAD.MOV.U32 R16, RZ, RZ, R4.reuse ;  /* 0x000000ffff104224 */ /* 0x100fe400078e0004 */
[--C-:B------:R-:W-:Y:S02]  /*1770*/  @P5 IMAD.MOV.U32 R14, RZ, RZ, R4.reuse ;  /* 0x000000ffff0e5224 */ /* 0x100fe400078e0004 */
[----:B------:R-:W-:Y:S01]  /*1780*/  @P0 IMAD.MOV.U32 R22, RZ, RZ, R4 ;  /* 0x000000ffff160224 */ /* 0x000fe200078e0004 */
[----:B------:R-:W-:-:S04]  /*1790*/  ISETP.EQ.AND P0, PT, R10, 0x24, PT ;  /* 0x000000240a00780c */ /* 0x000fc80003f02270 */
[----:B------:R-:W-:-:S09]  /*17a0*/  P2R R29, PR, RZ, 0x1 ;  /* 0x00000001ff1d7803 */ /* 0x000fd20000000000 */
[----:B------:R-:W-:Y:S01]  /*17b0*/  @P0 IMAD.MOV.U32 R21, RZ, RZ, R4 ;  /* 0x000000ffff150224 */ /* 0x000fe200078e0004 */
[----:B------:R-:W-:-:S13]  /*17c0*/  ISETP.EQ.AND P0, PT, R10, 0x28, PT ;  /* 0x000000280a00780c */ /* 0x000fda0003f02270 */
[----:B------:R-:W-:Y:S01]  /*17d0*/  @P0 IMAD.MOV.U32 R20, RZ, RZ, R4 ;  /* 0x000000ffff140224 */ /* 0x000fe200078e0004 */
[----:B------:R-:W-:Y:S06]  /*17e0*/  BRA `(.L_x_967) ;  /* 0x0000000000a87947 */ /* 0x000fec0003800000 */
.L_x_966:
        /* <DEDUP_REMOVED lines=9> */
[----:B------:R-:W-:Y:S01]  /*1880*/  ISETP.EQ.AND P1, PT, R10, 0x1c, PT ;  /* 0x0000001c0a00780c */ /* 0x000fe20003f22270 */
        /* <DEDUP_REMOVED lines=8> */
[----:B------:R-:W-:-:S02]  /*1910*/  P2R R27, PR, RZ, 0x2 ;  /* 0x00000002ff1b7803 */ /* 0x000fc40000000000 */
[----:B------:R-:W-:Y:S01]  /*1920*/  @P0 MOV R8, RZ ;  /* 0x000000ff00080202 */ /* 0x000fe20000000f00 */
[----:B------:R-:W-:Y:S01]  /*1930*/  @P1 IMAD.MOV.U32 R23, RZ, RZ, RZ ;  /* 0x000000ffff171224 */ /* 0x000fe200078e00ff */
[C---:B------:R-:W-:Y:S02]  /*1940*/  ISETP.EQ.AND P0, PT, R10.reuse, 0x20, PT ;  /* 0x000000200a00780c */ /* 0x040fe40003f02270 */
[C---:B------:R-:W-:Y:S02]  /*1950*/  ISETP.EQ.AND P6, PT, R10.reuse, 0x8, PT ;  /* 0x000000080a00780c */ /* 0x040fe40003fc2270 */
[----:B------:R-:W-:Y:S02]  /*1960*/  P2R R28, PR, RZ, 0x1 ;  /* 0x00000001ff1c7803 */ /* 0x000fe40000000000 */
[C---:B------:R-:W-:Y:S02]  /*1970*/  ISETP.EQ.AND P1, PT, R10.reuse, 0x2c, PT ;  /* 0x0000002c0a00780c */ /* 0x040fe40003f22270 */
[----:B------:R-:W-:-:S02]  /*1980*/  ISETP.EQ.AND P2, PT, R10, 0x30, PT ;  /* 0x000000300a00780c */ /* 0x000fc40003f42270 */
[C---:B------:R-:W-:Y:S02]  /*1990*/  ISETP.EQ.AND P3, PT, R10.reuse, 0x34, PT ;  /* 0x000000340a00780c */ /* 0x040fe40003f62270 */
[C---:B------:R-:W-:Y:S01]  /*19a0*/  ISETP.EQ.AND P4, PT, R10.reuse, 0x38, PT ;  /* 0x000000380a00780c */ /* 0x040fe20003f82270 */
[----:B------:R-:W-:Y:S01]  /*19b0*/  @P0 IMAD.MOV.U32 R22, RZ, RZ, RZ ;  /* 0x000000ffff160224 */ /* 0x000fe200078e00ff */
[C---:B------:R-:W-:Y:S01]  /*19c0*/  ISETP.EQ.AND P0, PT, R10.reuse, 0x24, PT ;  /* 0x000000240a00780c */ /* 0x040fe20003f02270 */
[----:B------:R-:W-:Y:S01]  /*19d0*/  @P6 IMAD.MOV.U32 R7, RZ, RZ, RZ ;  /* 0x000000ffff076224 */ /* 0x000fe200078e00ff */
[----:B------:R-:W-:Y:S02]  /*19e0*/  ISETP.EQ.AND P5, PT, R10, 0x3c, PT ;  /* 0x0000003c0a00780c */ /* 0x000fe40003fa2270 */
[----:B------:R-:W-:Y:S01]  /*19f0*/  P2R R29, PR, RZ, 0x1 ;  /* 0x00000001ff1d7803 */ /* 0x000fe20000000000 */
[----:B------:R-:W-:Y:S01]  /*1a00*/  @P1 IMAD.MOV.U32 R19, RZ, RZ, RZ ;  /* 0x000000ffff131224 */ /* 0x000fe200078e00ff */
[----:B------:R-:W-:Y:S01]  /*1a10*/  P2R R33, PR, RZ, 0x40 ;  /* 0x00000040ff217803 */ /* 0x000fe20000000000 */
[----:B------:R-:W-:-:S02]  /*1a20*/  @P2 IMAD.MOV.U32 R18, RZ, RZ, RZ ;  /* 0x000000ffff122224 */ /* 0x000fc400078e00ff */
[----:B------:R-:W-:Y:S02]  /*1a30*/  @P3 IMAD.MOV.U32 R17, RZ, RZ, RZ ;  /* 0x000000ffff113224 */ /* 0x000fe400078e00ff */
[----:B------:R-:W-:Y:S02]  /*1a40*/  @P4 MOV R16, RZ ;  /* 0x000000ff00104202 */ /* 0x000fe40000000f00 */
[----:B------:R-:W-:Y:S01]  /*1a50*/  @P0 IMAD.MOV.U32 R21, RZ, RZ, RZ ;  /* 0x000000ffff150224 */ /* 0x000fe200078e00ff */
[----:B------:R-:W-:Y:S01]  /*1a60*/  ISETP.EQ.AND P0, PT, R10, 0x28, PT ;  /* 0x000000280a00780c */ /* 0x000fe20003f02270 */
[----:B------:R-:W-:-:S12]  /*1a70*/  @P5 IMAD.MOV.U32 R14, RZ, RZ, RZ ;  /* 0x000000ffff0e5224 */ /* 0x000fd800078e00ff */
[----:B------:R-:W-:-:S07]  /*1a80*/  @P0 IMAD.MOV.U32 R20, RZ, RZ, RZ ;  /* 0x000000ffff140224 */ /* 0x000fce00078e00ff */
.L_x_967:
        /* <DEDUP_REMOVED lines=37> */
[----:B------:R-:W-:Y:S02]  /*1ce0*/  @P2 MOV R19, RZ ;  /* 0x000000ff00132202 */ /* 0x000fe40000000f00 */
[----:B------:R-:W-:Y:S01]  /*1cf0*/  @P3 IMAD.MOV.U32 R18, RZ, RZ, RZ ;  /* 0x000000ffff123224 */ /* 0x000fe200078e00ff */
[----:B------:R-:W-:Y:S01]  /*1d00*/  P2R R31, PR, RZ, 0x40 ;  /* 0x00000040ff1f7803 */ /* 0x000fe20000000000 */
[----:B------:R-:W-:Y:S01]  /*1d10*/  @P0 IMAD.MOV.U32 R7, RZ, RZ, RZ ;  /* 0x000000ffff070224 */ /* 0x000fe200078e00ff */
[----:B------:R-:W-:Y:S01]  /*1d20*/  ISETP.NE.AND P0, PT, R13, RZ, PT ;  /* 0x000000ff0d00720c */ /* 0x000fe20003f05270 */
[----:B------:R-:W-:Y:S02]  /*1d30*/  @P4 IMAD.MOV.U32 R17, RZ, RZ, RZ ;  /* 0x000000ffff114224 */ /* 0x000fe400078e00ff */
[----:B------:R-:W-:Y:S02]  /*1d40*/  @P5 IMAD.MOV.U32 R16, RZ, RZ, RZ ;  /* 0x000000ffff105224 */ /* 0x000fe400078e00ff */
[----:B------:R-:W-:-:S08]  /*1d50*/  @P6 IMAD.MOV.U32 R14, RZ, RZ, RZ ;  /* 0x000000ffff0e6224 */ /* 0x000fd000078e00ff */
[----:B------:R-:W-:Y:S01]  /*1d60*/  @P0 IMAD.MOV.U32 R21, RZ, RZ, RZ ;  /* 0x000000ffff150224 */ /* 0x000fe200078e00ff */
[----:B------:R-:W-:Y:S06]  /*1d70*/  BRA `(.L_x_969) ;  /* 0x0000000400187947 */ /* 0x000fec0003800000 */
.L_x_968:
        /* <DEDUP_REMOVED lines=41> */
[----:B------:R-:W-:-:S05]  /*2010*/  IADD3 R4, PT, PT, -R5, RZ, RZ ;  /* 0x000000ff05047210 */ /* 0x000fca0007ffe1ff */
        /* <DEDUP_REMOVED lines=21> */
[----:B------:R-:W-:Y:S02]  /*2170*/  @P3 MOV R18, R15 ;  /* 0x0000000f00123202 */ /* 0x000fe40000000f00 */
[--C-:B------:R-:W-:Y:S02]  /*2180*/  @P4 IMAD.MOV.U32 R17, RZ, RZ, R15.reuse ;  /* 0x000000ffff114224 */ /* 0x100fe400078e000f */
[--C-:B------:R-:W-:Y:S02]  /*2190*/  @P5 IMAD.MOV.U32 R16, RZ, RZ, R15.reuse ;  /* 0x000000ffff105224 */ /* 0x100fe400078e000f */
[--C-:B------:R-:W-:Y:S02]  /*21a0*/  @P6 IMAD.MOV.U32 R14, RZ, RZ, R15.reuse ;  /* 0x000000ffff0e6224 */ /* 0x100fe400078e000f */
[----:B------:R-:W-:Y:S01]  /*21b0*/  @P0 IMAD.MOV.U32 R7, RZ, RZ, R15 ;  /* 0x000000ffff070224 */ /* 0x000fe200078e000f */
[----:B------:R-:W-:-:S13]  /*21c0*/  ISETP.NE.AND P0, PT, R42, RZ, PT ;  /* 0x000000ff2a00720c */ /* 0x000fda0003f05270 */
[----:B------:R-:W-:-:S07]  /*21d0*/  @P0 IMAD.MOV.U32 R21, RZ, RZ, R15 ;  /* 0x000000ffff150224 */ /* 0x000fce00078e000f */
.L_x_969:
        /* <DEDUP_REMOVED lines=45> */
[----:B------:R-:W-:Y:S01]  /*24b0*/  @P0 MOV R22, RZ ;  /* 0x000000ff00160202 */ /* 0x000fe20000000f00 */
[----:B------:R-:W-:Y:S06]  /*24c0*/  BRA `(.L_x_971) ;  /* 0x0000000400187947 */ /* 0x000fec0003800000 */
.L_x_970:
        /* <DEDUP_REMOVED lines=31> */
[----:B------:R-:W-:Y:S01]  /*26c0*/  @!P6 IMAD.IADD R4, R4, 0x1, -R15 ;  /* 0x000000010404e824 */ /* 0x000fe200078e0a0f */
[----:B------:R-:W-:-:S04]  /*26d0*/  @!P6 IADD3 R5, PT, PT, R5, 0x1, RZ ;  /* 0x000000010505e810 */ /* 0x000fc80007ffe0ff */
        /* <DEDUP_REMOVED lines=25> */
[----:B------:R-:W-:Y:S01]  /*2870*/  @P0 IMAD.MOV.U32 R8, RZ, RZ, R13 ;  /* 0x000000ffff080224 */ /* 0x000fe200078e000d */
[----:B------:R-:W-:-:S02]  /*2880*/  ISETP.NE.AND P0, PT, R37, RZ, PT ;  /* 0x000000ff2500720c */ /* 0x000fc40003f05270 */
[----:B------:R-:W-:Y:S01]  /*2890*/  @P1 MOV R21, R13 ;  /* 0x0000000d00151202 */ /* 0x000fe20000000f00 */
[--C-:B------:R-:W-:Y:S01]  /*28a0*/  @P2 IMAD.MOV.U32 R20, RZ, RZ, R13.reuse ;  /* 0x000000ffff142224 */ /* 0x100fe200078e000d */
[----:B------:R-:W-:Y:S01]  /*28b0*/  P2R R33, PR, RZ, 0x40 ;  /* 0x00000040ff217803 */ /* 0x000fe20000000000 */
[--C-:B------:R-:W-:Y:S02]  /*28c0*/  @P3 IMAD.MOV.U32 R19, RZ, RZ, R13.reuse ;  /* 0x000000ffff133224 */ /* 0x100fe400078e000d */
[--C-:B------:R-:W-:Y:S02]  /*28d0*/  @P4 IMAD.MOV.U32 R18, RZ, RZ, R13.reuse ;  /* 0x000000ffff124224 */ /* 0x100fe400078e000d */
[--C-:B------:R-:W-:Y:S02]  /*28e0*/  @P5 IMAD.MOV.U32 R17, RZ, RZ, R13.reuse ;  /* 0x000000ffff115224 */ /* 0x100fe400078e000d */
[--C-:B------:R-:W-:Y:S02]  /*28f0*/  @P6 IMAD.MOV.U32 R14, RZ, RZ, R13.reuse ;  /* 0x000000ffff0e6224 */ /* 0x100fe400078e000d */
[----:B------:R-:W-:Y:S01]  /*2900*/  @P0 IMAD.MOV.U32 R7, RZ, RZ, R13 ;  /* 0x000000ffff070224 */ /* 0x000fe200078e000d */
[----:B------:R-:W-:-:S13]  /*2910*/  ISETP.NE.AND P0, PT, R38, RZ, PT ;  /* 0x000000ff2600720c */ /* 0x000fda0003f05270 */
[----:B------:R-:W-:-:S07]  /*2920*/  @P0 IMAD.MOV.U32 R22, RZ, RZ, R13 ;  /* 0x000000ffff160224 */ /* 0x000fce00078e000d */
.L_x_971:
        /* <DEDUP_REMOVED lines=39> */
[----:B------:R-:W-:Y:S02]  /*2ba0*/  @P2 IMAD.MOV.U32 R21, RZ, RZ, RZ ;  /* 0x000000ffff152224 */ /* 0x000fe400078e00ff */
[----:B------:R-:W-:Y:S01]  /*2bb0*/  @P3 IMAD.MOV.U32 R20, RZ, RZ, RZ ;  /* 0x000000ffff143224 */ /* 0x000fe200078e00ff */
[----:B------:R-:W-:-:S03]  /*2bc0*/  P2R R34, PR, RZ, 0x40 ;  /* 0x00000040ff227803 */ /* 0x000fc60000000000 */
[----:B------:R-:W-:Y:S02]  /*2bd0*/  @P4 IMAD.MOV.U32 R19, RZ, RZ, RZ ;  /* 0x000000ffff134224 */ /* 0x000fe400078e00ff */
[----:B------:R-:W-:Y:S02]  /*2be0*/  @P0 IMAD.MOV.U32 R23, RZ, RZ, RZ ;  /* 0x000000ffff170224 */ /* 0x000fe400078e00ff */
[----:B------:R-:W-:Y:S02]  /*2bf0*/  @P5 IMAD.MOV.U32 R18, RZ, RZ, RZ ;  /* 0x000000ffff125224 */ /* 0x000fe400078e00ff */
[----:B------:R-:W-:Y:S01]  /*2c00*/  @P6 IMAD.MOV.U32 R14, RZ, RZ, RZ ;  /* 0x000000ffff0e6224 */ /* 0x000fe200078e00ff */
[----:B------:R-:W-:Y:S06]  /*2c10*/  BRA `(.L_x_973) ;  /* 0x0000000400187947 */ /* 0x000fec0003800000 */
.L_x_972:
        /* <DEDUP_REMOVED lines=59> */
[----:B------:R-:W-:Y:S01]  /*2fd0*/  ISETP.NE.AND P5, PT, R42, RZ, PT ;  /* 0x000000ff2a00720c */ /* 0x000fe20003fa5270 */
[--C-:B------:R-:W-:Y:S02]  /*2fe0*/  @P1 IMAD.MOV.U32 R22, RZ, RZ, R13.reuse ;  /* 0x000000ffff161224 */ /* 0x100fe400078e000d */
[--C-:B------:R-:W-:Y:S02]  /*2ff0*/  @P2 IMAD.MOV.U32 R21, RZ, RZ, R13.reuse ;  /* 0x000000ffff152224 */ /* 0x100fe400078e000d */
[--C-:B------:R-:W-:Y:S01]  /*3000*/  @P6 IMAD.MOV.U32 R16, RZ, RZ, R13.reuse ;  /* 0x000000ffff106224 */ /* 0x100fe200078e000d */
[----:B------:R-:W-:Y:S01]  /*3010*/  ISETP.EQ.AND P6, PT, R10, 0x48, PT ;  /* 0x000000480a00780c */ /* 0x000fe20003fc2270 */
[----:B------:R-:W-:-:S02]  /*3020*/  @P3 IMAD.MOV.U32 R20, RZ, RZ, R13 ;  /* 0x000000ffff143224 */ /* 0x000fc400078e000d */
[--C-:B------:R-:W-:Y:S01]  /*3030*/  @P4 IMAD.MOV.U32 R19, RZ, RZ, R13.reuse ;  /* 0x000000ffff134224 */ /* 0x100fe200078e000d */
[----:B------:R-:W-:Y:S01]  /*3040*/  P2R R34, PR, RZ, 0x40 ;  /* 0x00000040ff227803 */ /* 0x000fe20000000000 */
[--C-:B------:R-:W-:Y:S02]  /*3050*/  @P0 IMAD.MOV.U32 R23, RZ, RZ, R13.reuse ;  /* 0x000000ffff170224 */ /* 0x100fe400078e000d */
[----:B------:R-:W-:-:S06]  /*3060*/  @P5 IMAD.MOV.U32 R18, RZ, RZ, R13 ;  /* 0x000000ffff125224 */ /* 0x000fcc00078e000d */
[----:B------:R-:W-:-:S07]  /*3070*/  @P6 IMAD.MOV.U32 R14, RZ, RZ, R13 ;  /* 0x000000ffff0e6224 */ /* 0x000fce00078e000d */
.L_x_973:
        /* <DEDUP_REMOVED lines=27> */
[----:B------:R-:W-:Y:S02]  /*3230*/  ISETP.NE.AND P6, PT, R38, RZ, PT ;  /* 0x000000ff2600720c */ /* 0x000fe40003fc5270 */
        /* <DEDUP_REMOVED lines=10> */
[----:B------:R-:W-:Y:S01]  /*32e0*/  @P6 IMAD.MOV.U32 R16, RZ, RZ, RZ ;  /* 0x000000ffff106224 */ /* 0x000fe200078e00ff */
[----:B------:R-:W-:-:S03]  /*32f0*/  ISETP.EQ.AND P6, PT, R10, 0x4c, PT ;  /* 0x0000004c0a00780c */ /* 0x000fc60003fc2270 */
[----:B------:R-:W-:Y:S01]  /*3300*/  @P2 IMAD.MOV.U32 R22, RZ, RZ, RZ ;  /* 0x000000ffff162224 */ /* 0x000fe200078e00ff */
[----:B------:R-:W-:Y:S01]  /*3310*/  P2R R35, PR, RZ, 0x40 ;  /* 0x00000040ff237803 */ /* 0x000fe20000000000 */
[----:B------:R-:W-:Y:S02]  /*3320*/  @P3 IMAD.MOV.U32 R21, RZ, RZ, RZ ;  /* 0x000000ffff153224 */ /* 0x000fe400078e00ff */
[----:B------:R-:W-:Y:S02]  /*3330*/  @P4 IMAD.MOV.U32 R20, RZ, RZ, RZ ;  /* 0x000000ffff144224 */ /* 0x000fe400078e00ff */
[----:B------:R-:W-:-:S04]  /*3340*/  @P5 IMAD.MOV.U32 R19, RZ, RZ, RZ ;  /* 0x000000ffff135224 */ /* 0x000fc800078e00ff */
[----:B------:R-:W-:Y:S01]  /*3350*/  @P6 MOV R14, RZ ;  /* 0x000000ff000e6202 */ /* 0x000fe20000000f00 */
[----:B------:R-:W-:Y:S06]  /*3360*/  BRA `(.L_x_975) ;  /* 0x0000000400187947 */ /* 0x000fec0003800000 */
.L_x_974:
        /* <DEDUP_REMOVED lines=37> */
[----:B------:R-:W-:Y:S01]  /*35c0*/  IMAD.MOV R4, RZ, RZ, -R5 ;  /* 0x000000ffff047224 */ /* 0x000fe200078e0a05 */
[----:B------:R-:W-:Y:S02]  /*35d0*/  P2R R35, PR, RZ, 0x40 ;  /* 0x00000040ff237803 */ /* 0x000fe40000000000 */
[----:B------:R-:W-:Y:S01]  /*35e0*/  ISETP.NE.AND P6, PT, R33, RZ, PT ;  /* 0x000000ff2100720c */ /* 0x000fe20003fc5270 */
[----:B------:R-:W-:Y:S01]  /*35f0*/  IMAD R13, R13, R4, R12 ;  /* 0x000000040d0d7224 */ /* 0x000fe200078e020c */
[----:B------:R-:W-:Y:S02]  /*3600*/  MOV R12, R5 ;  /* 0x00000005000c7202 */ /* 0x000fe40000000f00 */
[----:B------:R-:W-:Y:S01]  /*3610*/  P2R R15, PR, RZ, 0x40 ;  /* 0x00000040ff0f7803 */ /* 0x000fe20000000000 */
        /* <DEDUP_REMOVED lines=12> */
[--C-:B------:R-:W-:Y:S01]  /*36e0*/  @P6 IMAD.MOV.U32 R18, RZ, RZ, R13.reuse ;  /* 0x000000ffff126224 */ /* 0x100fe200078e000d */
[----:B------:R-:W-:Y:S02]  /*36f0*/  ISETP.NE.AND P6, PT, R15, RZ, PT ;  /* 0x000000ff0f00720c */ /* 0x000fe40003fc5270 */
[----:B------:R-:W-:Y:S01]  /*3700*/  ISETP.NE.AND P5, PT, R37, RZ, PT ;  /* 0x000000ff2500720c */ /* 0x000fe20003fa5270 */
[--C-:B------:R-:W-:Y:S02]  /*3710*/  @P0 IMAD.MOV.U32 R24, RZ, RZ, R13.reuse ;  /* 0x000000ffff180224 */ /* 0x100fe400078e000d */
[--C-:B------:R-:W-:Y:S02]  /*3720*/  @P1 IMAD.MOV.U32 R23, RZ, RZ, R13.reuse ;  /* 0x000000ffff171224 */ /* 0x100fe400078e000d */
[----:B------:R-:W-:-:S02]  /*3730*/  @P2 IMAD.MOV.U32 R22, RZ, RZ, R13 ;  /* 0x000000ffff162224 */ /* 0x000fc400078e000d */
[--C-:B------:R-:W-:Y:S02]  /*3740*/  @P3 IMAD.MOV.U32 R21, RZ, RZ, R13.reuse ;  /* 0x000000ffff153224 */ /* 0x100fe400078e000d */
[--C-:B------:R-:W-:Y:S02]  /*3750*/  @P4 IMAD.MOV.U32 R20, RZ, RZ, R13.reuse ;  /* 0x000000ffff144224 */ /* 0x100fe400078e000d */
[--C-:B------:R-:W-:Y:S01]  /*3760*/  @P6 IMAD.MOV.U32 R17, RZ, RZ, R13.reuse ;  /* 0x000000ffff116224 */ /* 0x100fe200078e000d */
[----:B------:R-:W-:Y:S01]  /*3770*/  ISETP.NE.AND P6, PT, R35, RZ, PT ;  /* 0x000000ff2300720c */ /* 0x000fe20003fc5270 */
[----:B------:R-:W-:-:S12]  /*3780*/  @P5 IMAD.MOV.U32 R19, RZ, RZ, R13 ;  /* 0x000000ffff135224 */ /* 0x000fd800078e000d */
[----:B------:R-:W-:Y:S01]  /*3790*/  @P6 IMAD.MOV.U32 R16, RZ, RZ, R13 ;  /* 0x000000ffff106224 */ /* 0x000fe200078e000d */
[----:B------:R-:W-:-:S04]  /*37a0*/  ISETP.EQ.AND P6, PT, R10, 0x4c, PT ;  /* 0x0000004c0a00780c */ /* 0x000fc80003fc2270 */
[----:B------:R-:W-:-:S09]  /*37b0*/  P2R R35, PR, RZ, 0x40 ;  /* 0x00000040ff237803 */ /* 0x000fd20000000000 */
[----:B------:R-:W-:-:S07]  /*37c0*/  @P6 IMAD.MOV.U32 R14, RZ, RZ, R13 ;  /* 0x000000ffff0e6224 */ /* 0x000fce00078e000d */
.L_x_975:
        /* <DEDUP_REMOVED lines=35> */
[----:B------:R-:W-:-:S03]  /*3a00*/  ISETP.NE.AND P5, PT, R32, RZ, PT ;  /* 0x000000ff2000720c */ /* 0x000fc60003fa5270 */
[----:B------:R-:W-:Y:S02]  /*3a10*/  @P2 IMAD.MOV.U32 R23, RZ, RZ, RZ ;  /* 0x000000ffff172224 */ /* 0x000fe400078e00ff */
[----:B------:R-:W-:Y:S02]  /*3a20*/  @P3 IMAD.MOV.U32 R22, RZ, RZ, RZ ;  /* 0x000000ffff163224 */ /* 0x000fe400078e00ff */
[----:B------:R-:W-:-:S04]  /*3a30*/  @P4 IMAD.MOV.U32 R21, RZ, RZ, RZ ;  /* 0x000000ffff154224 */ /* 0x000fc800078e00ff */
[----:B------:R-:W-:Y:S01]  /*3a40*/  @P6 IMAD.MOV.U32 R17, RZ, RZ, RZ ;  /* 0x000000ffff116224 */ /* 0x000fe200078e00ff */
[----:B------:R-:W-:Y:S01]  /*3a50*/  ISETP.NE.AND P6, PT, R38, RZ, PT ;  /* 0x000000ff2600720c */ /* 0x000fe20003fc5270 */
[----:B------:R-:W-:-:S12]  /*3a60*/  @P5 IMAD.MOV.U32 R20, RZ, RZ, RZ ;  /* 0x000000ffff145224 */ /* 0x000fd800078e00ff */
[----:B------:R-:W-:Y:S01]  /*3a70*/  @P6 IMAD.MOV.U32 R16, RZ, RZ, RZ ;  /* 0x000000ffff106224 */ /* 0x000fe200078e00ff */
[----:B------:R-:W-:-:S04]  /*3a80*/  ISETP.EQ.AND P6, PT, R10, 0x50, PT ;  /* 0x000000500a00780c */ /* 0x000fc80003fc2270 */
[----:B------:R-:W-:-:S09]  /*3a90*/  P2R R32, PR, RZ, 0x40 ;  /* 0x00000040ff207803 */ /* 0x000fd20000000000 */
[----:B------:R-:W-:Y:S01]  /*3aa0*/  @P6 IMAD.MOV.U32 R14, RZ, RZ, RZ ;  /* 0x000000ffff0e6224 */ /* 0x000fe200078e00ff */
[----:B------:R-:W-:Y:S06]  /*3ab0*/  BRA `(.L_x_977) ;  /* 0x0000000400187947 */ /* 0x000fec0003800000 */
.L_x_976:
        /* <DEDUP_REMOVED lines=44> */
[----:B------:R-:W-:Y:S01]  /*3d80*/  @P1 MOV R9, R13 ;  /* 0x0000000d00091202 */ /* 0x000fe20000000f00 */
[--C-:B------:R-:W-:Y:S01]  /*3d90*/  @P4 IMAD.MOV.U32 R6, RZ, RZ, R13.reuse ;  /* 0x000000ffff064224 */ /* 0x100fe200078e000d */
[----:B------:R-:W-:Y:S01]  /*3da0*/  P2R R15, PR, RZ, 0x40 ;  /* 0x00000040ff0f7803 */ /* 0x000fe20000000000 */
[--C-:B------:R-:W-:Y:S01]  /*3db0*/  @P5 IMAD.MOV.U32 R26, RZ, RZ, R13.reuse ;  /* 0x000000ffff1a5224 */ /* 0x100fe200078e000d */
[----:B------:R-:W-:Y:S01]  /*3dc0*/  ISETP.NE.AND P6, PT, R31, RZ, PT ;  /* 0x000000ff1f00720c */ /* 0x000fe20003fc5270 */
[----:B------:R-:W-:Y:S01]  /*3dd0*/  @P0 IMAD.MOV.U32 R25, RZ, RZ, R13 ;  /* 0x000000ffff190224 */ /* 0x000fe200078e000d */
[----:B------:R-:W-:-:S02]  /*3de0*/  ISETP.NE.AND P1, PT, R36, RZ, PT ;  /* 0x000000ff2400720c */ /* 0x000fc40003f25270 */
[----:B------:R-:W-:Y:S02]  /*3df0*/  ISETP.NE.AND P2, PT, R37, RZ, PT ;  /* 0x000000ff2500720c */ /* 0x000fe40003f45270 */
[----:B------:R-:W-:Y:S02]  /*3e00*/  ISETP.NE.AND P3, PT, R38, RZ, PT ;  /* 0x000000ff2600720c */ /* 0x000fe40003f65270 */
[----:B------:R-:W-:Y:S02]  /*3e10*/  ISETP.NE.AND P4, PT, R39, RZ, PT ;  /* 0x000000ff2700720c */ /* 0x000fe40003f85270 */
[----:B------:R-:W-:-:S03]  /*3e20*/  ISETP.NE.AND P5, PT, R40, RZ, PT ;  /* 0x000000ff2800720c */ /* 0x000fc60003fa5270 */
[--C-:B------:R-:W-:Y:S01]  /*3e30*/  @P6 IMAD.MOV.U32 R19, RZ, RZ, R13.reuse ;  /* 0x000000ffff136224 */ /* 0x100fe200078e000d */
[----:B------:R-:W-:Y:S01]  /*3e40*/  ISETP.NE.AND P6, PT, R15, RZ, PT ;  /* 0x000000ff0f00720c */ /* 0x000fe20003fc5270 */
[--C-:B------:R-:W-:Y:S02]  /*3e50*/  @P1 IMAD.MOV.U32 R24, RZ, RZ, R13.reuse ;  /* 0x000000ffff181224 */ /* 0x100fe400078e000d */
[--C-:B------:R-:W-:Y:S02]  /*3e60*/  @P2 IMAD.MOV.U32 R23, RZ, RZ, R13.reuse ;  /* 0x000000ffff172224 */ /* 0x100fe400078e000d */
[--C-:B------:R-:W-:Y:S02]  /*3e70*/  @P3 IMAD.MOV.U32 R22, RZ, RZ, R13.reuse ;  /* 0x000000ffff163224 */ /* 0x100fe400078e000d */
[--C-:B------:R-:W-:Y:S02]  /*3e80*/  @P4 IMAD.MOV.U32 R21, RZ, RZ, R13.reuse ;  /* 0x000000ffff154224 */ /* 0x100fe400078e000d */
[----:B------:R-:W-:-:S04]  /*3e90*/  @P5 IMAD.MOV.U32 R20, RZ, RZ, R13 ;  /* 0x000000ffff145224 */ /* 0x000fc800078e000d */
[----:B------:R-:W-:Y:S01]  /*3ea0*/  @P6 IMAD.MOV.U32 R18, RZ, RZ, R13 ;  /* 0x000000ffff126224 */ /* 0x000fe200078e000d */
[----:B------:R-:W-:-:S13]  /*3eb0*/  ISETP.NE.AND P6, PT, R32, RZ, PT ;  /* 0x000000ff2000720c */ /* 0x000fda0003fc5270 */
[----:B------:R-:W-:Y:S02]  /*3ec0*/  @P6 MOV R17, R13 ;  /* 0x0000000d00116202 */ /* 0x000fe40000000f00 */
[----:B------:R-:W-:-:S13]  /*3ed0*/  ISETP.NE.AND P6, PT, R41, RZ, PT ;  /* 0x000000ff2900720c */ /* 0x000fda0003fc5270 */
[----:B------:R-:W-:Y:S01]  /*3ee0*/  @P6 IMAD.MOV.U32 R16, RZ, RZ, R13 ;  /* 0x000000ffff106224 */ /* 0x000fe200078e000d */
[----:B------:R-:W-:-:S04]  /*3ef0*/  ISETP.EQ.AND P6, PT, R10, 0x50, PT ;  /* 0x000000500a00780c */ /* 0x000fc80003fc2270 */
[----:B------:R-:W-:-:S09]  /*3f00*/  P2R R32, PR, RZ, 0x40 ;  /* 0x00000040ff207803 */ /* 0x000fd20000000000 */
[----:B------:R-:W-:-:S07]  /*3f10*/  @P6 IMAD.MOV.U32 R14, RZ, RZ, R13 ;  /* 0x000000ffff0e6224 */ /* 0x000fce00078e000d */
.L_x_977:
        /* <DEDUP_REMOVED lines=37> */
[----:B------:R-:W-:-:S06]  /*4170*/  @P5 MOV R21, RZ ;  /* 0x000000ff00155202 */ /* 0x000fcc0000000f00 */
        /* <DEDUP_REMOVED lines=9> */
.L_x_978:
        /* <DEDUP_REMOVED lines=27> */
[----:B------:R-:W-:Y:S02]  /*43c0*/  @P6 IADD3 R5, PT, PT, R5, 0x1, RZ ;  /* 0x0000000105056810 */ /* 0x000fe40007ffe0ff */
        /* <DEDUP_REMOVED lines=28> */
[----:B------:R-:W-:Y:S02]  /*4590*/  @P6 MOV R20, R13 ;  /* 0x0000000d00146202 */ /* 0x000fe40000000f00 */
        /* <DEDUP_REMOVED lines=13> */
.L_x_979:
        /* <DEDUP_REMOVED lines=36> */
.L_x_980:
        /* <DEDUP_REMOVED lines=47> */
[--C-:B------:R-:W-:Y:S01]  /*4ba0*/  @P3 IMAD.MOV.U32 R24, RZ, RZ, R5.reuse ;  /* 0x000000ffff183224 */ /* 0x100fe200078e0005 */
[----:B------:R-:W-:Y:S02]  /*4bb0*/  ISETP.NE.AND P3, PT, R34, RZ, PT ;  /* 0x000000ff2200720c */ /* 0x000fe40003f65270 */
[----:B------:R-:W-:Y:S01]  /*4bc0*/  @P4 MOV R23, R5 ;  /* 0x0000000500174202 */ /* 0x000fe20000000f00 */
[--C-:B------:R-:W-:Y:S01]  /*4bd0*/  @P5 IMAD.MOV.U32 R22, RZ, RZ, R5.reuse ;  /* 0x000000ffff165224 */ /* 0x100fe200078e0005 */
[----:B------:R-:W-:Y:S01]  /*4be0*/  ISETP.NE.AND P4, PT, R33, RZ, PT ;  /* 0x000000ff2100720c */ /* 0x000fe20003f85270 */
[--C-:B------:R-:W-:Y:S01]  /*4bf0*/  @P0 IMAD.MOV.U32 R14, RZ, RZ, R5.reuse ;  /* 0x000000ffff0e0224 */ /* 0x100fe200078e0005 */
[----:B------:R-:W-:Y:S01]  /*4c00*/  ISETP.NE.AND P5, PT, R31, RZ, PT ;  /* 0x000000ff1f00720c */ /* 0x000fe20003fa5270 */
[--C-:B------:R-:W-:Y:S02]  /*4c10*/  @P1 IMAD.MOV.U32 R17, RZ, RZ, R5.reuse ;  /* 0x000000ffff111224 */ /* 0x100fe400078e0005 */
[----:B------:R-:W-:-:S04]  /*4c20*/  @P2 IMAD.MOV.U32 R18, RZ, RZ, R5 ;  /* 0x000000ffff122224 */ /* 0x000fc800078e0005 */
[----:B------:R-:W-:-:S04]  /*4c30*/  @P3 IMAD.MOV.U32 R19, RZ, RZ, R5 ;  /* 0x000000ffff133224 */ /* 0x000fc800078e0005 */
[--C-:B------:R-:W-:Y:S02]  /*4c40*/  @P4 IMAD.MOV.U32 R20, RZ, RZ, R5.reuse ;  /* 0x000000ffff144224 */ /* 0x100fe400078e0005 */
[----:B------:R-:W-:-:S07]  /*4c50*/  @P5 IMAD.MOV.U32 R21, RZ, RZ, R5 ;  /* 0x000000ffff155224 */ /* 0x000fce00078e0005 */
.L_x_981:
[----:B------:R-:W-:Y:S01]  /*4c60*/  VIADD R11, R11, 0xfffffff8 ;  /* 0xfffffff80b0b7836 */ /* 0x000fe20000000000 */
[----:B------:R-:W-:Y:S06]  /*4c70*/  BRA.U UP0, `(.L_x_982) ;  /* 0xffffffc500a47547 */ /* 0x000fec000b83ffff */
[----:B------:R-:W-:-:S07]  /*4c80*/  VIADD R11, R11, 0x1 ;  /* 0x000000010b0b7836 */ /* 0x000fce0000000000 */
.L_x_965:
        /* <DEDUP_REMOVED lines=12> */
[----:B------:R-:W-:-:S04]  /*4d50*/  SHF.L.U32 R13, R13, 0x2, RZ ;  /* 0x000000020d0d7819 */ /* 0x000fc800000006ff */
        /* <DEDUP_REMOVED lines=28> */
[----:B------:R-:W-:Y:S02]  /*4f20*/  @P5 MOV R18, RZ ;  /* 0x000000ff00125202 */ /* 0x000fe40000000f00 */
[----:B------:R-:W-:Y:S02]  /*4f30*/  @P3 IMAD.MOV.U32 R17, RZ, RZ, RZ ;  /* 0x000000ffff113224 */ /* 0x000fe400078e00ff */
[----:B------:R-:W-:Y:S02]  /*4f40*/  @P2 IMAD.MOV.U32 R16, RZ, RZ, RZ ;  /* 0x000000ffff102224 */ /* 0x000fe400078e00ff */
[----:B------:R-:W-:Y:S01]  /*4f50*/  @P1 IMAD.MOV.U32 R14, RZ, RZ, RZ ;  /* 0x000000ffff0e1224 */ /* 0x000fe200078e00ff */
[----:B------:R-:W-:Y:S06]  /*4f60*/  BRA `(.L_x_985) ;  /* 0x0000000000f07947 */ /* 0x000fec0003800000 */
.L_x_984:
[----:B------:R-:W-:Y:S02]  /*4f70*/  IABS R15, R29 ;  /* 0x0000001d000f7213 */ /* 0x000fe40000000000 */
[----:B------:R-:W-:Y:S02]  /*4f80*/  SHF.L.U32 R13, R13, 0x2, RZ ;  /* 0x000000020d0d7819 */ /* 0x000fe400000006ff */
[----:B------:R-:W0:Y:S02]  /*4f90*/  I2F.RP R10, R15 ;  /* 0x0000000f000a7306 */ /* 0x000e240000209400 */
[C---:B------:R-:W-:Y:S02]  /*4fa0*/  ISETP.EQ.AND P4, PT, R13.reuse, 0xc, PT ;  /* 0x0000000c0d00780c */ /* 0x040fe40003f82270 */
        /* <DEDUP_REMOVED lines=52> */
[----:B------:R-:W-:Y:S02]  /*52f0*/  @P5 MOV R18, R4 ;  /* 0x0000000400125202 */ /* 0x000fe40000000f00 */
[----:B------:R-:W-:-:S04]  /*5300*/  @P3 IMAD.MOV.U32 R17, RZ, RZ, R4 ;  /* 0x000000ffff113224 */ /* 0x000fc800078e0004 */
[--C-:B------:R-:W-:Y:S02]  /*5310*/  @P2 IMAD.MOV.U32 R16, RZ, RZ, R4.reuse ;  /* 0x000000ffff102224 */ /* 0x100fe400078e0004 */
[----:B------:R-:W-:-:S07]  /*5320*/  @P1 IMAD.MOV.U32 R14, RZ, RZ, R4 ;  /* 0x000000ffff0e1224 */ /* 0x000fce00078e0004 */
.L_x_985:
        /* <DEDUP_REMOVED lines=31> */
[----:B------:R-:W-:Y:S01]  /*5520*/  ISETP.EQ.AND P1, PT, R13, 0x3c, PT ;  /* 0x0000003c0d00780c */ /* 0x000fe20003f22270 */
[----:B------:R-:W-:Y:S02]  /*5530*/  @P4 IMAD.MOV.U32 R20, RZ, RZ, RZ ;  /* 0x000000ffff144224 */ /* 0x000fe400078e00ff */
[----:B------:R-:W-:Y:S02]  /*5540*/  @P6 IMAD.MOV.U32 R19, RZ, RZ, RZ ;  /* 0x000000ffff136224 */ /* 0x000fe400078e00ff */
[----:B------:R-:W-:-:S04]  /*5550*/  @P5 IMAD.MOV.U32 R18, RZ, RZ, RZ ;  /* 0x000000ffff125224 */ /* 0x000fc800078e00ff */
[----:B------:R-:W-:Y:S02]  /*5560*/  @P3 IMAD.MOV.U32 R17, RZ, RZ, RZ ;  /* 0x000000ffff113224 */ /* 0x000fe400078e00ff */
[----:B------:R-:W-:Y:S02]  /*5570*/  @P2 IMAD.MOV.U32 R16, RZ, RZ, RZ ;  /* 0x000000ffff102224 */ /* 0x000fe400078e00ff */
[----:B------:R-:W-:Y:S01]  /*5580*/  @P1 IMAD.MOV.U32 R14, RZ, RZ, RZ ;  /* 0x000000ffff0e1224 */ /* 0x000fe200078e00ff */
[----:B------:R-:W-:Y:S06]  /*5590*/  BRA `(.L_x_987) ;  /* 0x0000000000f07947 */ /* 0x000fec0003800000 */
.L_x_986:
        /* <DEDUP_REMOVED lines=15> */
[----:B------:R-:W-:-:S04]  /*5690*/  IABS R27, R29 ;  /* 0x0000001d001b7213 */ /* 0x000fc80000000000 */
[----:B------:R-:W-:Y:S01]  /*56a0*/  IADD3 R10, PT, PT, RZ, -R27, RZ ;  /* 0x8000001bff0a7210 */ /* 0x000fe20007ffe0ff */
        /* <DEDUP_REMOVED lines=43> */
.L_x_987:
        /* <DEDUP_REMOVED lines=35> */
[----:B------:R-:W-:Y:S02]  /*5b90*/  @P3 MOV R17, RZ ;  /* 0x000000ff00113202 */ /* 0x000fe40000000f00 */
[----:B------:R-:W-:Y:S02]  /*5ba0*/  @P2 IMAD.MOV.U32 R16, RZ, RZ, RZ ;  /* 0x000000ffff102224 */ /* 0x000fe400078e00ff */
[----:B------:R-:W-:Y:S01]  /*5bb0*/  @P1 IMAD.MOV.U32 R14, RZ, RZ, RZ ;  /* 0x000000ffff0e1224 */ /* 0x000fe200078e00ff */
[----:B------:R-:W-:Y:S06]  /*5bc0*/  BRA `(.L_x_989) ;  /* 0x0000000000f07947 */ /* 0x000fec0003800000 */
.L_x_988:
        /* <DEDUP_REMOVED lines=51> */
[C---:B------:R-:W-:Y:S01]  /*5f00*/  ISETP.EQ.AND P2, PT, R13.reuse, 0x38, PT ;  /* 0x000000380d00780c */ /* 0x040fe20003f42270 */
[--C-:B------:R-:W-:Y:S01]  /*5f10*/  @P1 IMAD.MOV.U32 R22, RZ, RZ, R4.reuse ;  /* 0x000000ffff161224 */ /* 0x100fe200078e0004 */
[----:B------:R-:W-:Y:S01]  /*5f20*/  ISETP.EQ.AND P1, PT, R13, 0x3c, PT ;  /* 0x0000003c0d00780c */ /* 0x000fe20003f22270 */
[--C-:B------:R-:W-:Y:S02]  /*5f30*/  @P4 IMAD.MOV.U32 R20, RZ, RZ, R4.reuse ;  /* 0x000000ffff144224 */ /* 0x100fe400078e0004 */
[--C-:B------:R-:W-:Y:S02]  /*5f40*/  @P6 IMAD.MOV.U32 R19, RZ, RZ, R4.reuse ;  /* 0x000000ffff136224 */ /* 0x100fe400078e0004 */
[----:B------:R-:W-:Y:S02]  /*5f50*/  @P5 IMAD.MOV.U32 R18, RZ, RZ, R4 ;  /* 0x000000ffff125224 */ /* 0x000fe400078e0004 */
[----:B------:R-:W-:-:S04]  /*5f60*/  @P3 MOV R17, R4 ;  /* 0x0000000400113202 */ /* 0x000fc80000000f00 */
[--C-:B------:R-:W-:Y:S02]  /*5f70*/  @P2 IMAD.MOV.U32 R16, RZ, RZ, R4.reuse ;  /* 0x000000ffff102224 */ /* 0x100fe400078e0004 */
[----:B------:R-:W-:-:S07]  /*5f80*/  @P1 IMAD.MOV.U32 R14, RZ, RZ, R4 ;  /* 0x000000ffff0e1224 */ /* 0x000fce00078e0004 */
.L_x_989:
        /* <DEDUP_REMOVED lines=31> */
[----:B------:R-:W-:Y:S01]  /*6180*/  ISETP.EQ.AND P1, PT, R2, 0x3c, PT ;  /* 0x0000003c0200780c */ /* 0x000fe20003f22270 */
[----:B------:R-:W-:Y:S02]  /*6190*/  @P4 IMAD.MOV.U32 R20, RZ, RZ, RZ ;  /* 0x000000ffff144224 */ /* 0x000fe400078e00ff */
[----:B------:R-:W-:Y:S02]  /*61a0*/  @P6 IMAD.MOV.U32 R19, RZ, RZ, RZ ;  /* 0x000000ffff136224 */ /* 0x000fe400078e00ff */
[----:B------:R-:W-:Y:S02]  /*61b0*/  @P5 IMAD.MOV.U32 R18, RZ, RZ, RZ ;  /* 0x000000ffff125224 */ /* 0x000fe400078e00ff */
[----:B------:R-:W-:-:S04]  /*61c0*/  @P3 IMAD.MOV.U32 R17, RZ, RZ, RZ ;  /* 0x000000ffff113224 */ /* 0x000fc800078e00ff */
[----:B------:R-:W-:Y:S02]  /*61d0*/  @P2 IMAD.MOV.U32 R16, RZ, RZ, RZ ;  /* 0x000000ffff102224 */ /* 0x000fe400078e00ff */
[----:B------:R-:W-:Y:S01]  /*61e0*/  @P1 IMAD.MOV.U32 R14, RZ, RZ, RZ ;  /* 0x000000ffff0e1224 */ /* 0x000fe200078e00ff */
[----:B------:R-:W-:Y:S06]  /*61f0*/  BRA `(.L_x_983) ;  /* 0x0000000000f07947 */ /* 0x000fec0003800000 */
.L_x_990:
        /* <DEDUP_REMOVED lines=50> */
[----:B------:R-:W-:Y:S02]  /*6520*/  @P2 MOV R23, R2 ;  /* 0x0000000200172202 */ /* 0x000fe40000000f00 */
[--C-:B------:R-:W-:Y:S01]  /*6530*/  @P1 IMAD.MOV.U32 R22, RZ, RZ, R2.reuse ;  /* 0x000000ffff161224 */ /* 0x100fe200078e0002 */
[C---:B------:R-:W-:Y:S01]  /*6540*/  ISETP.EQ.AND P2, PT, R4.reuse, 0x38, PT ;  /* 0x000000380400780c */ /* 0x040fe20003f42270 */
[--C-:B------:R-:W-:Y:S01]  /*6550*/  @P4 IMAD.MOV.U32 R20, RZ, RZ, R2.reuse ;  /* 0x000000ffff144224 */ /* 0x100fe200078e0002 */
[----:B------:R-:W-:Y:S01]  /*6560*/  ISETP.EQ.AND P1, PT, R4, 0x3c, PT ;  /* 0x0000003c0400780c */ /* 0x000fe20003f22270 */
[--C-:B------:R-:W-:Y:S02]  /*6570*/  @P6 IMAD.MOV.U32 R19, RZ, RZ, R2.reuse ;  /* 0x000000ffff136224 */ /* 0x100fe400078e0002 */
[--C-:B------:R-:W-:Y:S02]  /*6580*/  @P5 IMAD.MOV.U32 R18, RZ, RZ, R2.reuse ;  /* 0x000000ffff125224 */ /* 0x100fe400078e0002 */
[----:B------:R-:W-:-:S06]  /*6590*/  @P3 IMAD.MOV.U32 R17, RZ, RZ, R2 ;  /* 0x000000ffff113224 */ /* 0x000fcc00078e0002 */
[--C-:B------:R-:W-:Y:S02]  /*65a0*/  @P2 IMAD.MOV.U32 R16, RZ, RZ, R2.reuse ;  /* 0x000000ffff102224 */ /* 0x100fe400078e0002 */
[----:B------:R-:W-:-:S07]  /*65b0*/  @P1 IMAD.MOV.U32 R14, RZ, RZ, R2 ;  /* 0x000000ffff0e1224 */ /* 0x000fce00078e0002 */
.L_x_983:
        /* <DEDUP_REMOVED lines=41> */
[----:B------:R-:W-:Y:S02]  /*6850*/  @P2 MOV R16, RZ ;  /* 0x000000ff00102202 */ /* 0x000fe40000000f00 */
[----:B------:R-:W-:Y:S01]  /*6860*/  @P1 IMAD.MOV.U32 R14, RZ, RZ, RZ ;  /* 0x000000ffff0e1224 */ /* 0x000fe200078e00ff */
[----:B------:R-:W-:Y:S06]  /*6870*/  BRA `(.L_x_993) ;  /* 0x0000000000f07947 */ /* 0x000fec0003800000 */
.L_x_992:
        /* <DEDUP_REMOVED lines=45> */
[----:B------:R-:W-:Y:S01]  /*6b50*/  @P3 IMAD.MOV.U32 R24, RZ, RZ, R4 ;  /* 0x000000ffff183224 */ /* 0x000fe200078e0004 */
[----:B------:R-:W-:-:S02]  /*6b60*/  ISETP.EQ.AND P6, PT, R13, 0x2c, PT ;  /* 0x0000002c0d00780c */ /* 0x000fc40003fc2270 */
[C---:B------:R-:W-:Y:S01]  /*6b70*/  ISETP.EQ.AND P5, PT, R13.reuse, 0x30, PT ;  /* 0x000000300d00780c */ /* 0x040fe20003fa2270 */
[--C-:B------:R-:W-:Y:S01]  /*6b80*/  @P0 IMAD.MOV.U32 R21, RZ, RZ, R4.reuse ;  /* 0x000000ffff150224 */ /* 0x100fe200078e0004 */
        /* <DEDUP_REMOVED lines=8> */
[----:B------:R-:W-:Y:S02]  /*6c10*/  @P3 IMAD.MOV.U32 R17, RZ, RZ, R4 ;  /* 0x000000ffff113224 */ /* 0x000fe400078e0004 */
[----:B------:R-:W-:-:S04]  /*6c20*/  @P2 MOV R16, R4 ;  /* 0x0000000400102202 */ /* 0x000fc80000000f00 */
[----:B------:R-:W-:-:S07]  /*6c30*/  @P1 IMAD.MOV.U32 R14, RZ, RZ, R4 ;  /* 0x000000ffff0e1224 */ /* 0x000fce00078e0004 */
.L_x_993:
        /* <DEDUP_REMOVED lines=31> */
[----:B------:R-:W-:Y:S01]  /*6e30*/  ISETP.EQ.AND P1, PT, R2, 0x3c, PT ;  /* 0x0000003c0200780c */ /* 0x000fe20003f22270 */
[----:B------:R-:W-:Y:S02]  /*6e40*/  @P4 IMAD.MOV.U32 R20, RZ, RZ, RZ ;  /* 0x000000ffff144224 */ /* 0x000fe400078e00ff */
[----:B------:R-:W-:Y:S02]  /*6e50*/  @P6 IMAD.MOV.U32 R19, RZ, RZ, RZ ;  /* 0x000000ffff136224 */ /* 0x000fe400078e00ff */
[----:B------:R-:W-:Y:S02]  /*6e60*/  @P5 IMAD.MOV.U32 R18, RZ, RZ, RZ ;  /* 0x000000ffff125224 */ /* 0x000fe400078e00ff */
[----:B------:R-:W-:Y:S02]  /*6e70*/  @P3 IMAD.MOV.U32 R17, RZ, RZ, RZ ;  /* 0x000000ffff113224 */ /* 0x000fe400078e00ff */
[----:B------:R-:W-:-:S04]  /*6e80*/  @P2 IMAD.MOV.U32 R16, RZ, RZ, RZ ;  /* 0x000000ffff102224 */ /* 0x000fc800078e00ff */
[----:B------:R-:W-:Y:S01]  /*6e90*/  @P1 IMAD.MOV.U32 R14, RZ, RZ, RZ ;  /* 0x000000ffff0e1224 */ /* 0x000fe200078e00ff */
[----:B------:R-:W-:Y:S06]  /*6ea0*/  BRA `(.L_x_991) ;  /* 0x0000000000f07947 */ /* 0x000fec0003800000 */
.L_x_994:
        /* <DEDUP_REMOVED lines=20> */
[----:B------:R-:W-:Y:S01]  /*6ff0*/  @!P1 IMAD.IADD R2, R2, 0x1, -R5 ;  /* 0x0000000102029824 */ /* 0x000fe200078e0a05 */
[----:B------:R-:W-:Y:S02]  /*7000*/  @!P1 IADD3 R3, PT, PT, R3, 0x1, RZ ;  /* 0x0000000103039810 */ /* 0x000fe40007ffe0ff */
        /* <DEDUP_REMOVED lines=29> */
[C---:B------:R-:W-:Y:S02]  /*71e0*/  ISETP.EQ.AND P2, PT, R4.reuse, 0x38, PT ;  /* 0x000000380400780c */ /* 0x040fe40003f42270 */
[----:B------:R-:W-:Y:S01]  /*71f0*/  @P1 MOV R22, R2 ;  /* 0x0000000200161202 */ /* 0x000fe20000000f00 */
[--C-:B------:R-:W-:Y:S01]  /*7200*/  @P4 IMAD.MOV.U32 R20, RZ, RZ, R2.reuse ;  /* 0x000000ffff144224 */ /* 0x100fe200078e0002 */
[----:B------:R-:W-:Y:S01]  /*7210*/  ISETP.EQ.AND P1, PT, R4, 0x3c, PT ;  /* 0x0000003c0400780c */ /* 0x000fe20003f22270 */
[--C-:B------:R-:W-:Y:S02]  /*7220*/  @P6 IMAD.MOV.U32 R19, RZ, RZ, R2.reuse ;  /* 0x000000ffff136224 */ /* 0x100fe400078e0002 */
[--C-:B------:R-:W-:Y:S02]  /*7230*/  @P5 IMAD.MOV.U32 R18, RZ, RZ, R2.reuse ;  /* 0x000000ffff125224 */ /* 0x100fe400078e0002 */
[----:B------:R-:W-:-:S04]  /*7240*/  @P3 IMAD.MOV.U32 R17, RZ, RZ, R2 ;  /* 0x000000ffff113224 */ /* 0x000fc800078e0002 */
[----:B------:R-:W-:-:S04]  /*7250*/  @P2 IMAD.MOV.U32 R16, RZ, RZ, R2 ;  /* 0x000000ffff102224 */ /* 0x000fc800078e0002 */
[----:B------:R-:W-:-:S07]  /*7260*/  @P1 IMAD.MOV.U32 R14, RZ, RZ, R2 ;  /* 0x000000ffff0e1224 */ /* 0x000fce00078e0002 */
.L_x_991:
        /* <DEDUP_REMOVED lines=41> */
[----:B------:R-:W-:Y:S01]  /*7500*/  @P1 MOV R14, RZ ;  /* 0x000000ff000e1202 */ /* 0x000fe20000000f00 */
[----:B------:R-:W-:Y:S06]  /*7510*/  BRA `(.L_x_964) ;  /* 0x0000000000dc7947 */ /* 0x000fec0003800000 */
.L_x_995:
        /* <DEDUP_REMOVED lines=35> */
[----:B------:R-:W-:Y:S01]  /*7750*/  @P5 MOV R26, R3 ;  /* 0x00000003001a5202 */ /* 0x000fe20000000f00 */
[----:B------:R-:W-:Y:S01]  /*7760*/  @P6 IMAD.MOV.U32 R6, RZ, RZ, R3 ;  /* 0x000000ffff066224 */ /* 0x000fe200078e0003 */
[----:B------:R-:W-:-:S02]  /*7770*/  ISETP.EQ.AND P0, PT, R11, 0x24, PT ;  /* 0x000000240b00780c */ /* 0x000fc40003f02270 */
        /* <DEDUP_REMOVED lines=8> */
[C---:B------:R-:W-:Y:S02]  /*7800*/  ISETP.EQ.AND P2, PT, R11.reuse, 0x38, PT ;  /* 0x000000380b00780c */ /* 0x040fe40003f42270 */
        /* <DEDUP_REMOVED lines=8> */
.L_x_964:
[----:B------:R-:W1:Y:S01]  /*7890*/  LDCU UR5, c[0x0][0x3b0] ;  /* 0x00007600ff0577ac */ /* 0x000e620008000800 */
[----:B------:R-:W-:Y:S01]  /*78a0*/  IMAD.MOV.U32 R2, RZ, RZ, RZ ;  /* 0x000000ffff027224 */ /* 0x000fe200078e00ff */
[----:B-1----:R-:W-:-:S09]  /*78b0*/  UISETP.GE.AND UP0, UPT, UR5, 0x1, UPT ;  /* 0x000000010500788c */ /* 0x002fd2000bf06270 */
[----:B------:R-:W-:Y:S05]  /*78c0*/  BRA.U !UP0, `(.L_x_996) ;  /* 0x0000003508707547 */ /* 0x000fea000b800000 */
[----:B------:R-:W1:Y:S01]  /*78d0*/  LDCU UR4, c[0x0][0x3b8] ;  /* 0x00007700ff0477ac */ /* 0x000e620008000800 */
[----:B------:R-:W-:Y:S02]  /*78e0*/  HFMA2 R2, -RZ, RZ, 0, 1.9073486328125e-06 ;  /* 0x00000020ff027431 */ /* 0x000fe400000001ff */
        /* <DEDUP_REMOVED lines=13> */
.L_x_1010:
        /* <DEDUP_REMOVED lines=35> */
.L_x_998:
        /* <DEDUP_REMOVED lines=30> */
[----:B------:R-:W-:-:S03]  /*7dd0*/  ISETP.EQ.AND P1, PT, R11, 0x8, PT ;  /* 0x000000080b00780c */ /* 0x000fc60003f22270 */
        /* <DEDUP_REMOVED lines=9> */
[----:B------:R-:W-:Y:S02]  /*7e70*/  @P4 MOV R4, R14 ;  /* 0x0000000e00044202 */ /* 0x000fe40000000f00 */
[C---:B------:R-:W-:Y:S02]  /*7e80*/  ISETP.EQ.AND P2, PT, R11.reuse, 0x18, PT ;  /* 0x000000180b00780c */ /* 0x040fe40003f42270 */
[C---:B------:R-:W-:Y:S01]  /*7e90*/  ISETP.EQ.AND P4, PT, R11.reuse, 0x38, PT ;  /* 0x000000380b00780c */ /* 0x040fe20003f82270 */
[--C-:B------:R-:W-:Y:S01]  /*7ea0*/  @P1 IMAD.MOV.U32 R9, RZ, RZ, R4.reuse ;  /* 0x000000ffff091224 */ /* 0x100fe200078e0004 */
[----:B------:R-:W-:Y:S01]  /*7eb0*/  ISETP.EQ.AND P1, PT, R11, 0x40, PT ;  /* 0x000000400b00780c */ /* 0x000fe20003f22270 */
[--C-:B------:R-:W-:Y:S02]  /*7ec0*/  @P0 IMAD.MOV.U32 R7, RZ, RZ, R4.reuse ;  /* 0x000000ffff070224 */ /* 0x100fe400078e0004 */
[----:B------:R-:W-:-:S02]  /*7ed0*/  @P3 IMAD.MOV.U32 R24, RZ, RZ, R4 ;  /* 0x000000ffff183224 */ /* 0x000fc400078e0004 */
[--C-:B------:R-:W-:Y:S02]  /*7ee0*/  @P6 IMAD.MOV.U32 R22, RZ, RZ, R4.reuse ;  /* 0x000000ffff166224 */ /* 0x100fe400078e0004 */
[--C-:B------:R-:W-:Y:S02]  /*7ef0*/  @P5 IMAD.MOV.U32 R20, RZ, RZ, R4.reuse ;  /* 0x000000ffff145224 */ /* 0x100fe400078e0004 */
[--C-:B------:R-:W-:Y:S02]  /*7f00*/  @P2 IMAD.MOV.U32 R26, RZ, RZ, R4.reuse ;  /* 0x000000ffff1a2224 */ /* 0x100fe400078e0004 */
[--C-:B------:R-:W-:Y:S02]  /*7f10*/  @P4 IMAD.MOV.U32 R18, RZ, RZ, R4.reuse ;  /* 0x000000ffff124224 */ /* 0x100fe400078e0004 */
[----:B------:R-:W-:Y:S01]  /*7f20*/  @P1 IMAD.MOV.U32 R16, RZ, RZ, R4 ;  /* 0x000000ffff101224 */ /* 0x000fe200078e0004 */
[----:B------:R-:W-:Y:S06]  /*7f30*/  BRA `(.L_x_999) ;  /* 0x0000000000407947 */ /* 0x000fec0003800000 */
.L_x_1000:
        /* <DEDUP_REMOVED lines=11> */
[----:B------:R-:W-:Y:S02]  /*7ff0*/  @P3 MOV R24, RZ ;  /* 0x000000ff00183202 */ /* 0x000fe40000000f00 */
[----:B------:R-:W-:Y:S02]  /*8000*/  @P2 IMAD.MOV.U32 R22, RZ, RZ, RZ ;  /* 0x000000ffff162224 */ /* 0x000fe400078e00ff */
[----:B------:R-:W-:-:S02]  /*8010*/  @P1 IMAD.MOV.U32 R20, RZ, RZ, RZ ;  /* 0x000000ffff141224 */ /* 0x000fc400078e00ff */
[----:B------:R-:W-:Y:S02]  /*8020*/  @P0 IMAD.MOV.U32 R18, RZ, RZ, RZ ;  /* 0x000000ffff120224 */ /* 0x000fe400078e00ff */
[----:B------:R-:W-:-:S07]  /*8030*/  @P6 IMAD.MOV.U32 R16, RZ, RZ, RZ ;  /* 0x000000ffff106224 */ /* 0x000fce00078e00ff */
.L_x_999:
        /* <DEDUP_REMOVED lines=23> */
.L_x_1002:
[C---:B------:R-:W-:Y:S01]  /*81b0*/  SHF.L.U32 R12, R10.reuse, 0x2, RZ ;  /* 0x000000020a0c7819 */ /* 0x040fe200000006ff */
[----:B------:R-:W-:Y:S01]  /*81c0*/  VIADD R10, R10, 0x1 ;  /* 0x000000010a0a7836 */ /* 0x000fe20000000000 */
[----:B------:R-:W-:Y:S02]  /*81d0*/  ISETP.EQ.AND P6, PT, R11, 0x28, PT ;  /* 0x000000280b00780c */ /* 0x000fe40003fc2270 */
[C---:B------:R-:W-:Y:S02]  /*81e0*/  ISETP.EQ.AND P0, PT, R12.reuse, RZ, PT ;  /* 0x000000ff0c00720c */ /* 0x040fe40003f02270 */
[C---:B------:R-:W-:Y:S02]  /*81f0*/  ISETP.EQ.AND P1, PT, R12.reuse, 0x4, PT ;  /* 0x000000040c00780c */ /* 0x040fe40003f22270 */
[C---:B------:R-:W-:Y:S02]  /*8200*/  ISETP.EQ.AND P2, PT, R12.reuse, 0x8, PT ;  /* 0x000000080c00780c */ /* 0x040fe40003f42270 */
[----:B------:R-:W-:-:S02]  /*8210*/  ISETP.EQ.AND P3, PT, R12, 0xc, PT ;  /* 0x0000000c0c00780c */ /* 0x000fc40003f62270 */
        /* <DEDUP_REMOVED lines=26> */
[----:B------:R-:W-:Y:S01]  /*83c0*/  @P0 MOV R4, R18 ;  /* 0x0000001200040202 */ /* 0x000fe20000000f00 */
[----:B------:R-:W-:Y:S01]  /*83d0*/  @P5 IMAD.MOV.U32 R4, RZ, RZ, R17 ;  /* 0x000000ffff045224 */ /* 0x000fe200078e0011 */
[C---:B------:R-:W-:Y:S02]  /*83e0*/  ISETP.EQ.AND P0, PT, R11.reuse, 0x10, PT ;  /* 0x000000100b00780c */ /* 0x040fe40003f02270 */
[----:B------:R-:W-:Y:S01]  /*83f0*/  @P2 IMAD.MOV.U32 R4, RZ, RZ, R16 ;  /* 0x000000ffff042224 */ /* 0x000fe200078e0010 */
[C---:B------:R-:W-:Y:S01]  /*8400*/  ISETP.EQ.AND P2, PT, R11.reuse, 0x18, PT ;  /* 0x000000180b00780c */ /* 0x040fe20003f42270 */
[----:B------:R-:W-:Y:S01]  /*8410*/  @P4 IMAD.MOV.U32 R4, RZ, RZ, R14 ;  /* 0x000000ffff044224 */ /* 0x000fe200078e000e */
[C---:B------:R-:W-:Y:S02]  /*8420*/  ISETP.EQ.AND P5, PT, R11.reuse, 0x30, PT ;  /* 0x000000300b00780c */ /* 0x040fe40003fa2270 */
        /* <DEDUP_REMOVED lines=9> */
[----:B------:R-:W-:Y:S01]  /*84c0*/  @P1 IMAD.MOV.U32 R14, RZ, RZ, R4 ;  /* 0x000000ffff0e1224 */ /* 0x000fe200078e0004 */
[----:B------:R-:W-:Y:S06]  /*84d0*/  BRA `(.L_x_1003) ;  /* 0x0000000000807947 */ /* 0x000fec0003800000 */
.L_x_1001:
        /* <DEDUP_REMOVED lines=31> */
[----:B------:R-:W-:-:S07]  /*86d0*/  @P1 IMAD.MOV.U32 R14, RZ, RZ, RZ ;  /* 0x000000ffff0e1224 */ /* 0x000fce00078e00ff */
.L_x_1003:
        /* <DEDUP_REMOVED lines=22> */
.L_x_1005:
        /* <DEDUP_REMOVED lines=10> */
[C---:B------:R-:W-:Y:S02]  /*88e0*/  ISETP.EQ.AND P0, PT, R12.reuse, 0x10, PT ;  /* 0x000000100c00780c */ /* 0x040fe40003f02270 */
[----:B------:R-:W-:Y:S01]  /*88f0*/  @P1 MOV R4, R8 ;  /* 0x0000000800041202 */ /* 0x000fe20000000f00 */
[----:B------:R-:W-:Y:S01]  /*8900*/  @P2 IMAD.MOV.U32 R4, RZ, RZ, R7 ;  /* 0x000000ffff042224 */ /* 0x000fe200078e0007 */
[C---:B------:R-:W-:Y:S01]  /*8910*/  ISETP.EQ.AND P1, PT, R12.reuse, 0x14, PT ;  /* 0x000000140c00780c */ /* 0x040fe20003f22270 */
[----:B------:R-:W-:Y:S01]  /*8920*/  @P3 IMAD.MOV.U32 R4, RZ, RZ, R6 ;  /* 0x000000ffff043224 */ /* 0x000fe200078e0006 */
[C---:B------:R-:W-:Y:S02]  /*8930*/  ISETP.EQ.AND P2, PT, R12.reuse, 0x18, PT ;  /* 0x000000180c00780c */ /* 0x040fe40003f42270 */
[----:B------:R-:W-:-:S05]  /*8940*/  ISETP.EQ.AND P3, PT, R12, 0x1c, PT ;  /* 0x0000001c0c00780c */ /* 0x000fca0003f62270 */
[----:B------:R-:W-:Y:S01]  /*8950*/  @P0 IMAD.MOV.U32 R4, RZ, RZ, R26 ;  /* 0x000000ffff040224 */ /* 0x000fe200078e001a */
[----:B------:R-:W-:-:S03]  /*8960*/  ISETP.EQ.AND P0, PT, R12, 0x20, PT ;  /* 0x000000200c00780c */ /* 0x000fc60003f02270 */
[----:B------:R-:W-:Y:S01]  /*8970*/  @P1 IMAD.MOV.U32 R4, RZ, RZ, R25 ;  /* 0x000000ffff041224 */ /* 0x000fe200078e0019 */
[C---:B------:R-:W-:Y:S01]  /*8980*/  ISETP.EQ.AND P1, PT, R12.reuse, 0x24, PT ;  /* 0x000000240c00780c */ /* 0x040fe20003f22270 */
[----:B------:R-:W-:Y:S01]  /*8990*/  @P2 IMAD.MOV.U32 R4, RZ, RZ, R24 ;  /* 0x000000ffff042224 */ /* 0x000fe200078e0018 */
[C---:B------:R-:W-:Y:S01]  /*89a0*/  ISETP.EQ.AND P2, PT, R12.reuse, 0x28, PT ;  /* 0x000000280c00780c */ /* 0x040fe20003f42270 */
[----:B------:R-:W-:Y:S01]  /*89b0*/  @P3 IMAD.MOV.U32 R4, RZ, RZ, R23 ;  /* 0x000000ffff043224 */ /* 0x000fe200078e0017 */
[----:B------:R-:W-:-:S05]  /*89c0*/  ISETP.EQ.AND P3, PT, R12, 0x2c, PT ;  /* 0x0000002c0c00780c */ /* 0x000fca0003f62270 */
[----:B------:R-:W-:Y:S01]  /*89d0*/  @P0 IMAD.MOV.U32 R4, RZ, RZ, R22 ;  /* 0x000000ffff040224 */ /* 0x000fe200078e0016 */
[----:B------:R-:W-:-:S03]  /*89e0*/  ISETP.EQ.AND P0, PT, R12, 0x30, PT ;  /* 0x000000300c00780c */ /* 0x000fc60003f02270 */
[----:B------:R-:W-:Y:S01]  /*89f0*/  @P1 IMAD.MOV.U32 R4, RZ, RZ, R21 ;  /* 0x000000ffff041224 */ /* 0x000fe200078e0015 */
[C---:B------:R-:W-:Y:S01]  /*8a00*/  ISETP.EQ.AND P1, PT, R11.reuse, RZ, PT ;  /* 0x000000ff0b00720c */ /* 0x040fe20003f22270 */
        /* <DEDUP_REMOVED lines=8> */
[----:B------:R-:W-:Y:S01]  /*8a90*/  @P2 MOV R4, R16 ;  /* 0x0000001000042202 */ /* 0x000fe20000000f00 */
[----:B------:R-:W-:Y:S01]  /*8aa0*/  @P4 IMAD.MOV.U32 R4, RZ, RZ, R14 ;  /* 0x000000ffff044224 */ /* 0x000fe200078e000e */
[C---:B------:R-:W-:Y:S02]  /*8ab0*/  ISETP.EQ.AND P2, PT, R11.reuse, 0x10, PT ;  /* 0x000000100b00780c */ /* 0x040fe40003f42270 */
        /* <DEDUP_REMOVED lines=9> */
[----:B------:R-:W-:Y:S01]  /*8b50*/  @P1 IMAD.MOV.U32 R16, RZ, RZ, R4 ;  /* 0x000000ffff101224 */ /* 0x000fe200078e0004 */
[----:B------:R-:W-:Y:S06]  /*8b60*/  BRA `(.L_x_1006) ;  /* 0x0000000000807947 */ /* 0x000fec0003800000 */
.L_x_1004:
        /* <DEDUP_REMOVED lines=29> */
[----:B------:R-:W-:-:S02]  /*8d40*/  @P3 MOV R17, RZ ;  /* 0x000000ff00113202 */ /* 0x000fc40000000f00 */
[----:B------:R-:W-:Y:S02]  /*8d50*/  @P2 IMAD.MOV.U32 R16, RZ, RZ, RZ ;  /* 0x000000ffff102224 */ /* 0x000fe400078e00ff */
[----:B------:R-:W-:-:S07]  /*8d60*/  @P1 IMAD.MOV.U32 R14, RZ, RZ, RZ ;  /* 0x000000ffff0e1224 */ /* 0x000fce00078e00ff */
.L_x_1006:
        /* <DEDUP_REMOVED lines=22> */
.L_x_1008:
        /* <DEDUP_REMOVED lines=51> */
.L_x_1007:
        /* <DEDUP_REMOVED lines=27> */
[----:B------:R-:W-:Y:S02]  /*93b0*/  @P6 MOV R19, RZ ;  /* 0x000000ff00136202 */ /* 0x000fe40000000f00 */
[----:B------:R-:W-:Y:S02]  /*93c0*/  @P5 IMAD.MOV.U32 R18, RZ, RZ, RZ ;  /* 0x000000ffff125224 */ /* 0x000fe400078e00ff */
[----:B------:R-:W-:Y:S02]  /*93d0*/  @P3 IMAD.MOV.U32 R17, RZ, RZ, RZ ;  /* 0x000000ffff113224 */ /* 0x000fe400078e00ff */
[----:B------:R-:W-:Y:S02]  /*93e0*/  @P2 IMAD.MOV.U32 R16, RZ, RZ, RZ ;  /* 0x000000ffff102224 */ /* 0x000fe400078e00ff */
[----:B------:R-:W-:-:S07]  /*93f0*/  @P1 IMAD.MOV.U32 R14, RZ, RZ, RZ ;  /* 0x000000ffff0e1224 */ /* 0x000fce00078e00ff */
.L_x_1009:
[----:B------:R-:W-:Y:S01]  /*9400*/  UIADD3 UR5, UPT, UPT, UR5, 0x4, URZ ;  /* 0x0000000405057890 */ /* 0x000fe2000fffe0ff */
[----:B------:R-:W-:Y:S02]  /*9410*/  VIADD R3, R3, 0x4 ;  /* 0x0000000403037836 */ /* 0x000fe40000000000 */
[----:B------:R-:W-:Y:S01]  /*9420*/  VIADD R11, R11, 0x10 ;  /* 0x000000100b0b7836 */ /* 0x000fe20000000000 */
[----:B------:R-:W-:-:S09]  /*9430*/  UISETP.NE.AND UP0, UPT, UR5, UR4, UPT ;  /* 0x000000040500728c */ /* 0x000fd2000bf05270 */
[----:B------:R-:W-:Y:S05]  /*9440*/  BRA.U UP0, `(.L_x_1010) ;  /* 0xffffffe5005c7547 */ /* 0x000fea000b83ffff */
.L_x_997:
        /* <DEDUP_REMOVED lines=8> */
.L_x_1015:
        /* <DEDUP_REMOVED lines=39> */
.L_x_1013:
[C---:B------:R-:W-:Y:S01]  /*9740*/  SHF.L.U32 R11, R10.reuse, 0x2, RZ ;  /* 0x000000020a0b7819 */ /* 0x040fe200000006ff */
[----:B------:R-:W-:Y:S01]  /*9750*/  VIADD R10, R10, 0x1 ;  /* 0x000000010a0a7836 */ /* 0x000fe20000000000 */
[----:B------:R-:W-:Y:S02]  /*9760*/  ISETP.EQ.AND P6, PT, R5, 0xc, PT ;  /* 0x0000000c0500780c */ /* 0x000fe40003fc2270 */
[C---:B------:R-:W-:Y:S02]  /*9770*/  ISETP.EQ.AND P0, PT, R11.reuse, RZ, PT ;  /* 0x000000ff0b00720c */ /* 0x040fe40003f02270 */
[C---:B------:R-:W-:Y:S02]  /*9780*/  ISETP.EQ.AND P1, PT, R11.reuse, 0x4, PT ;  /* 0x000000040b00780c */ /* 0x040fe40003f22270 */
[C---:B------:R-:W-:Y:S02]  /*9790*/  ISETP.EQ.AND P2, PT, R11.reuse, 0x8, PT ;  /* 0x000000080b00780c */ /* 0x040fe40003f42270 */
[----:B------:R-:W-:-:S02]  /*97a0*/  ISETP.EQ.AND P3, PT, R11, 0xc, PT ;  /* 0x0000000c0b00780c */ /* 0x000fc40003f62270 */
[----:B------:R-:W-:Y:S02]  /*97b0*/  ISETP.EQ.AND P4, PT, R11, 0x38, PT ;  /* 0x000000380b00780c */ /* 0x000fe40003f82270 */
        /* <DEDUP_REMOVED lines=57> */
[----:B------:R-:W-:Y:S01]  /*9b50*/  @P1 IMAD.MOV.U32 R14, RZ, RZ, R4 ;  /* 0x000000ffff0e1224 */ /* 0x000fe200078e0004 */
[----:B------:R-:W-:Y:S06]  /*9b60*/  BRA `(.L_x_1014) ;  /* 0x0000000000807947 */ /* 0x000fec0003800000 */
.L_x_1012:
        /* <DEDUP_REMOVED lines=30> */
[----:B------:R-:W-:-:S02]  /*9d50*/  @P2 MOV R16, RZ ;  /* 0x000000ff00102202 */ /* 0x000fc40000000f00 */
[----:B------:R-:W-:-:S07]  /*9d60*/  @P1 IMAD.MOV.U32 R14, RZ, RZ, RZ ;  /* 0x000000ffff0e1224 */ /* 0x000fce00078e00ff */
.L_x_1014:
[----:B------:R-:W-:Y:S02]  /*9d70*/  VIADD R5, R5, 0x4 ;  /* 0x0000000405057836 */ /* 0x000fe40000000000 */
[----:B------:R-:W-:Y:S01]  /*9d80*/  VIADD R3, R3, 0x1 ;  /* 0x0000000103037836 */ /* 0x000fe20000000000 */
[----:B------:R-:W-:Y:S06]  /*9d90*/  BRA.U UP0, `(.L_x_1015) ;  /* 0xfffffff500cc7547 */ /* 0x000fec000b83ffff */
.L_x_1011:
        /* <DEDUP_REMOVED lines=16> */
.L_x_1017:
        /* <DEDUP_REMOVED lines=28> */
[----:B------:R-:W-:Y:S01]  /*a060*/  @P2 IMAD.MOV.U32 R2, RZ, RZ, R19 ;  /* 0x000000ffff022224 */ /* 0x000fe200078e0013 */
[----:B------:R-:W-:-:S05]  /*a070*/  @P3 MOV R2, R14 ;  /* 0x0000000e00023202 */ /* 0x000fca0000000f00 */
        /* <DEDUP_REMOVED lines=36> */
[----:B------:R-:W-:Y:S01]  /*a2c0*/  @P0 IMAD.MOV.U32 R2, RZ, RZ, R21 ;  /* 0x000000ffff020224 */ /* 0x000fe200078e0015 */
[----:B------:R-:W-:-:S05]  /*a2d0*/  @P1 MOV R2, R17 ;  /* 0x0000001100021202 */ /* 0x000fca0000000f00 */
        /* <DEDUP_REMOVED lines=35> */
[----:B------:R-:W-:Y:S01]  /*a510*/  @P3 IMAD.MOV.U32 R2, RZ, RZ, R19 ;  /* 0x000000ffff023224 */ /* 0x000fe200078e0013 */
[----:B------:R-:W-:Y:S02]  /*a520*/  @P0 MOV R2, R14 ;  /* 0x0000000e00020202 */ /* 0x000fe40000000f00 */
[----:B0-----:R-:W-:-:S03]  /*a530*/  IADD3 R4, P0, PT, R4, 0x40, RZ ;  /* 0x0000004004047810 */ /* 0x001fc60007f1e0ff */
[----:B-----5:R-:W-:Y:S02]  /*a540*/  IMAD R2, R15, R2, R11 ;  /* 0x000000020f027224 */ /* 0x020fe400078e020b */
[----:B------:R-:W-:Y:S01]  /*a550*/  IMAD.X R5, RZ, RZ, R5, P0 ;  /* 0x000000ffff057224 */ /* 0x000fe200000e0605 */
[----:B------:R-:W-:Y:S07]  /*a560*/  BRA.U UP1, `(.L_x_1017) ;  /* 0xfffffff9014c7547 */ /* 0x000fee000b83ffff */
.L_x_1016:
        /* <DEDUP_REMOVED lines=23> */
[----:B------:R-:W2:Y:S01]  /*a6e0*/  LDG.E R2, desc[UR12][R4.64+0xc] ;  /* 0x00000c0c04027981 */ /* 0x000ea2000c1e1900 */
[----:B------:R-:W-:Y:S02]  /*a6f0*/  @P0 IMAD.MOV.U32 R11, RZ, RZ, R8 ;  /* 0x000000ffff0b0224 */ /* 0x000fe400078e0008 */
        /* <DEDUP_REMOVED lines=27> */
[----:B------:R-:W-:Y:S01]  /*a8b0*/  @P1 IMAD.MOV.U32 R11, RZ, RZ, R22 ;  /* 0x000000ffff0b1224 */ /* 0x000fe200078e0016 */
[----:B------:R-:W-:-:S05]  /*a8c0*/  @P2 MOV R11, R18 ;  /* 0x00000012000b2202 */ /* 0x000fca0000000f00 */
        /* <DEDUP_REMOVED lines=8> */
.L_x_1018:
        /* <DEDUP_REMOVED lines=22> */
[----:B------:R-:W-:Y:S01]  /*aab0*/  @P2 IMAD.MOV.U32 R13, RZ, RZ, R21 ;  /* 0x000000ffff0d2224 */ /* 0x000fe200078e0015 */
[----:B------:R-:W-:Y:S01]  /*aac0*/  @P3 MOV R13, R17 ;  /* 0x00000011000d3202 */ /* 0x000fe20000000f00 */
[----:B0-----:R-:W-:Y:S02]  /*aad0*/  @P0 IMAD.MOV.U32 R5, RZ, RZ, R7 ;  /* 0x000000ffff050224 */ /* 0x001fe400078e0007 */
[----:B------:R-:W-:Y:S02]  /*aae0*/  @P1 IMAD.MOV.U32 R5, RZ, RZ, R24 ;  /* 0x000000ffff051224 */ /* 0x000fe400078e0018 */
[----:B------:R-:W-:Y:S02]  /*aaf0*/  @P2 IMAD.MOV.U32 R5, RZ, RZ, R20 ;  /* 0x000000ffff052224 */ /* 0x000fe400078e0014 */
[----:B------:R-:W-:Y:S02]  /*ab00*/  @P3 IMAD.MOV.U32 R5, RZ, RZ, R16 ;  /* 0x000000ffff053224 */ /* 0x000fe400078e0010 */
[----:B--2---:R-:W-:-:S02]  /*ab10*/  IMAD R2, R12, R11, R2 ;  /* 0x0000000b0c027224 */ /* 0x004fc400078e0202 */
[----:B------:R-:W-:Y:S02]  /*ab20*/  @P0 IMAD.MOV.U32 R11, RZ, RZ, R6 ;  /* 0x000000ffff0b0224 */ /* 0x000fe400078e0006 */
[----:B---3--:R-:W-:Y:S02]  /*ab30*/  IMAD R2, R15, R13, R2 ;  /* 0x0000000d0f027224 */ /* 0x008fe400078e0202 */
[----:B------:R-:W-:Y:S02]  /*ab40*/  @P1 IMAD.MOV.U32 R11, RZ, RZ, R23 ;  /* 0x000000ffff0b1224 */ /* 0x000fe400078e0017 */
[----:B------:R-:W-:Y:S02]  /*ab50*/  @P2 IMAD.MOV.U32 R11, RZ, RZ, R19 ;  /* 0x000000ffff0b2224 */ /* 0x000fe400078e0013 */
[----:B------:R-:W-:Y:S02]  /*ab60*/  @P3 IMAD.MOV.U32 R11, RZ, RZ, R14 ;  /* 0x000000ffff0b3224 */ /* 0x000fe400078e000e */
[----:B----4-:R-:W-:-:S04]  /*ab70*/  IMAD R2, R27, R5, R2 ;  /* 0x000000051b027224 */ /* 0x010fc800078e0202 */
[----:B-----5:R-:W-:-:S07]  /*ab80*/  IMAD R2, R28, R11, R2 ;  /* 0x0000000b1c027224 */ /* 0x020fce00078e0202 */
.L_x_1019:
[----:B------:R-:W-:Y:S05]  /*ab90*/  BRA.U !UP1, `(.L_x_996) ;  /* 0x0000000109bc7547 */ /* 0x000fea000b800000 */
[----:B------:R-:W1:Y:S01]  /*aba0*/  LDC.64 R4, c[0x0][0x398] ;  /* 0x0000e600ff047b82 */ /* 0x000e620000000a00 */
[----:B------:R-:W-:Y:S01]  /*abb0*/  IMAD.MOV.U32 R10, RZ, RZ, 0x20 ;  /* 0x00000020ff0a7424 */ /* 0x000fe200078e00ff */
[----:B------:R-:W-:-:S03]  /*abc0*/  UIADD3 UR6, UPT, UPT, -UR6, URZ, URZ ;  /* 0x000000ff06067290 */ /* 0x000fc6000fffe1ff */
[C---:B------:R-:W-:Y:S02]  /*abd0*/  IMAD R10, R3.reuse, 0x4, R10 ;  /* 0x00000004030a7824 */ /* 0x040fe400078e020a */
[----:B-1----:R-:W-:-:S04]  /*abe0*/  IMAD.WIDE.U32 R4, R3, 0x4, R4 ;  /* 0x0000000403047825 */ /* 0x002fc800078e0004 */
[----:B------:R-:W-:-:S07]  /*abf0*/  IMAD.MOV.U32 R11, RZ, RZ, R4 ;  /* 0x000000ffff0b7224 */ /* 0x000fce00078e0004 */
.L_x_1020:
        /* <DEDUP_REMOVED lines=36> */
[----:B------:R-:W-:Y:S01]  /*ae40*/  @P2 MOV R3, R16 ;  /* 0x0000001000032202 */ /* 0x000fe20000000f00 */
[----:B0-----:R-:W-:Y:S02]  /*ae50*/  IMAD.X R5, RZ, RZ, R5, P0 ;  /* 0x000000ffff057224 */ /* 0x001fe400000e0605 */
[----:B------:R-:W-:-:S04]  /*ae60*/  @P3 IMAD.MOV.U32 R3, RZ, RZ, R14 ;  /* 0x000000ffff033224 */ /* 0x000fc800078e000e */
[----:B--2---:R-:W-:Y:S01]  /*ae70*/  IMAD R2, R4, R3, R2 ;  /* 0x0000000304027224 */ /* 0x004fe200078e0202 */
[----:B------:R-:W-:Y:S06]  /*ae80*/  BRA.U UP0, `(.L_x_1020) ;  /* 0xfffffffd005c7547 */ /* 0x000fec000b83ffff */
.L_x_996:
[----:B------:R-:W1:Y:S08]  /*ae90*/  LDC R9, c[0x0][0x3b8] ;  /* 0x0000ee00ff097b82 */ /* 0x000e700000000800 */
[----:B------:R-:W1:Y:S02]  /*aea0*/  LDC.64 R4, c[0x0][0x390] ;  /* 0x0000e400ff047b82 */ /* 0x000e640000000a00 */
[----:B-1----:R-:W-:-:S06]  /*aeb0*/  IMAD.WIDE R6, R9, 0x4, R4 ;  /* 0x0000000409067825 */ /* 0x002fcc00078e0204 */
[----:B------:R-:W1:Y:S01]  /*aec0*/  LDC.64 R4, c[0x0][0x398] ;  /* 0x0000e600ff047b82 */ /* 0x000e620000000a00 */
[----:B0-----:R-:W2:Y:S01]  /*aed0*/  LDG.E R3, desc[UR12][R6.64] ;  /* 0x0000000c06037981 */ /* 0x001ea2000c1e1900 */
        /* <DEDUP_REMOVED lines=21> */
[----:B------:R-:W-:Y:S02]  /*b030*/  IMAD.MOV.U32 R12, RZ, RZ, RZ ;  /* 0x000000ffff0c7224 */ /* 0x000fe400078e00ff */
[----:B------:R-:W-:-:S07]  /*b040*/  IMAD.MOV.U32 R24, RZ, RZ, R2 ;  /* 0x000000ffff187224 */ /* 0x000fce00078e0002 */
.L_x_1023:
        /* <DEDUP_REMOVED lines=34> */
[----:B--2---:R-:W-:Y:S01]  /*b270*/  @!P5 FADD R12, R12, R11 ;  /* 0x0000000b0c0cd221 */ /* 0x004fe20000000000 */
[----:B------:R-:W-:-:S04]  /*b280*/  ISETP.GE.AND P5, PT, R6, UR4, PT ;  /* 0x0000000406007c0c */ /* 0x000fc8000bfa6270 */
[----:B------:R-:W-:Y:S01]  /*b290*/  ISETP.LT.OR P5, PT, R6, RZ, P5 ;  /* 0x000000ff0600720c */ /* 0x000fe20002fa1670 */
[----:B---3--:R-:W-:Y:S01]  /*b2a0*/  @!P4 FADD R12, R12, R7 ;  /* 0x000000070c0cc221 */ /* 0x008fe20000000000 */
[C---:B------:R-:W-:Y:S01]  /*b2b0*/  ISETP.GE.AND P4, PT, R10.reuse, UR4, PT ;  /* 0x000000040a007c0c */ /* 0x040fe2000bf86270 */
[----:B------:R-:W0:Y:S03]  /*b2c0*/  @!P2 LDC.64 R6, c[0x0][0x380] ;  /* 0x0000e000ff06ab82 */ /* 0x000e260000000a00 */
[----:B------:R-:W-:-:S07]  /*b2d0*/  ISETP.LT.OR P4, PT, R10, RZ, P4 ;  /* 0x000000ff0a00720c */ /* 0x000fce0002781670 */
        /* <DEDUP_REMOVED lines=8> */
[----:B------:R-:W-:Y:S02]  /*b360*/  VIADD R23, R23, 0x8 ;  /* 0x0000000817177836 */ /* 0x000fe40000000000 */
[----:B----4-:R-:W-:-:S03]  /*b370*/  @!P0 FADD R12, R12, R27 ;  /* 0x0000001b0c0c8221 */ /* 0x010fc60000000000 */
[----:B------:R-:W-:Y:S01]  /*b380*/  ISETP.NE.AND P0, PT, R23, RZ, PT ;  /* 0x000000ff1700720c */ /* 0x000fe20003f05270 */
[----:B-----5:R-:W-:Y:S01]  /*b390*/  @!P3 FADD R12, R12, R29 ;  /* 0x0000001d0c0cb221 */ /* 0x020fe20000000000 */
[C---:B------:R-:W-:Y:S01]  /*b3a0*/  IMAD R24, R13.reuse, 0x8, R24 ;  /* 0x000000080d187824 */ /* 0x040fe200078e0218 */
[C---:B------:R-:W-:Y:S01]  /*b3b0*/  LEA R18, R13.reuse, R18, 0x3 ;  /* 0x000000120d127211 */ /* 0x040fe200078e18ff */
[C---:B------:R-:W-:Y:S02]  /*b3c0*/  IMAD R22, R13.reuse, 0x8, R22 ;  /* 0x000000080d167824 */ /* 0x040fe400078e0216 */
[C---:B------:R-:W-:Y:S02]  /*b3d0*/  IMAD R16, R13.reuse, 0x8, R16 ;  /* 0x000000080d107824 */ /* 0x040fe400078e0210 */
[C---:B------:R-:W-:Y:S02]  /*b3e0*/  IMAD R17, R13.reuse, 0x8, R17 ;  /* 0x000000080d117824 */ /* 0x040fe400078e0211 */
[----:B------:R-:W-:-:S02]  /*b3f0*/  IMAD R19, R13, 0x8, R19 ;  /* 0x000000080d137824 */ /* 0x000fc400078e0213 */
[C---:B------:R-:W-:Y:S02]  /*b400*/  IMAD R20, R13.reuse, 0x8, R20 ;  /* 0x000000080d147824 */ /* 0x040fe400078e0214 */
[----:B------:R-:W-:Y:S02]  /*b410*/  IMAD R21, R13, 0x8, R21 ;  /* 0x000000080d157824 */ /* 0x000fe400078e0215 */
[----:B---3--:R-:W-:-:S04]  /*b420*/  @!P2 FADD R12, R12, R7 ;  /* 0x000000070c0ca221 */ /* 0x008fc80000000000 */
[----:B------:R-:W-:-:S04]  /*b430*/  @!P1 FADD R12, R12, R9 ;  /* 0x000000090c0c9221 */ /* 0x000fc80000000000 */
[----:B------:R-:W-:-:S04]  /*b440*/  @!P5 FADD R12, R12, R11 ;  /* 0x0000000b0c0cd221 */ /* 0x000fc80000000000 */
[----:B--2---:R-:W-:Y:S01]  /*b450*/  @!P4 FADD R12, R12, R5 ;  /* 0x000000050c0cc221 */ /* 0x004fe20000000000 */
[----:B------:R-:W-:Y:S06]  /*b460*/  @P0 BRA `(.L_x_1023) ;  /* 0xfffffff800f80947 */ /* 0x000fec000383ffff */
.L_x_1022:
        /* <DEDUP_REMOVED lines=35> */
.L_x_1024:
        /* <DEDUP_REMOVED lines=18> */
[----:B------:R-:W-:Y:S02]  /*b7c0*/  VIADD R14, R14, 0x2 ;  /* 0x000000020e0e7836 */ /* 0x000fe40000000000 */
[----:B--2---:R-:W-:-:S04]  /*b7d0*/  @!P0 FADD R12, R12, R5 ;  /* 0x000000050c0c8221 */ /* 0x004fc80000000000 */
[----:B---3--:R-:W-:-:S07]  /*b7e0*/  @!P1 FADD R12, R12, R7 ;  /* 0x000000070c0c9221 */ /* 0x008fce0000000000 */
.L_x_1025:
        /* <DEDUP_REMOVED lines=10> */
[----:B--2---:R-:W-:-:S07]  /*b890*/  FADD R12, R12, R3 ;  /* 0x000000030c0c7221 */ /* 0x004fce0000000000 */
.L_x_1026:
[----:B------:R-:W-:Y:S05]  /*b8a0*/  BSYNC.RECONVERGENT B0 ;  /* 0x0000000000007941 */ /* 0x000fea0003800200 */
.L_x_1021:
[----:B------:R-:W0:Y:S02]  /*b8b0*/  LDC.64 R2, c[0x0][0x388] ;  /* 0x0000e200ff027b82 */ /* 0x000e240000000a00 */
[----:B0-----:R-:W-:-:S05]  /*b8c0*/  IMAD.WIDE R2, R0, 0x4, R2 ;  /* 0x0000000400027825 */ /* 0x001fca00078e0202 */
[----:B------:R-:W-:Y:S01]  /*b8d0*/  STG.E desc[UR12][R2.64], R12 ;  /* 0x0000000c02007986 */ /* 0x000fe2000c10190c */
[----:B------:R-:W-:Y:S05]  /*b8e0*/  EXIT ;  /* 0x000000000000794d */ /* 0x000fea0003800000 */
.L_x_1027:
        /* <DEDUP_REMOVED lines=9> */
.L_x_1156:


//--------------------- .text.add_bias_4d_kernel  --------------------------
	.section	.text.add_bias_4d_kernel,"ax",@progbits
	.align	128
        .global         add_bias_4d_kernel
        .type           add_bias_4d_kernel,@function
        .size           add_bias_4d_kernel,(.L_x_1157 - add_bias_4d_kernel)
        .other          add_bias_4d_kernel,@"STO_CUDA_ENTRY STV_DEFAULT"
add_bias_4d_kernel:
.text.add_bias_4d_kernel:
        /* <DEDUP_REMOVED lines=9> */
[----:B------:R-:W-:Y:S01]  /*0090*/  IABS R10, R0 ;  /* 0x00000000000a7213 */ /* 0x000fe20000000000 */
[----:B------:R-:W1:Y:S06]  /*00a0*/  LDCU.64 UR4, c[0x0][0x358] ;  /* 0x00006b00ff0477ac */ /* 0x000e6c0008000a00 */
[----:B------:R-:W2:Y:S01]  /*00b0*/  LDC R2, c[0x0][0x394] ;  /* 0x0000e500ff027b82 */ /* 0x000ea20000000800 */
[----:B0-----:R-:W-:-:S05]  /*00c0*/  IMAD R5, R5, R4, RZ ;  /* 0x0000000405057224 */ /* 0x001fca00078e02ff */
[-C--:B------:R-:W-:Y:S02]  /*00d0*/  IABS R9, R5.reuse ;  /* 0x0000000500097213 */ /* 0x080fe40000000000 */
[----:B------:R-:W-:Y:S02]  /*00e0*/  IABS R12, R5 ;  /* 0x00000005000c7213 */ /* 0x000fe40000000000 */
[----:B------:R-:W0:Y:S01]  /*00f0*/  I2F.RP R4, R9 ;  /* 0x0000000900047306 */ /* 0x000e220000209400 */
[----:B--2---:R-:W-:-:S07]  /*0100*/  IABS R3, R2 ;  /* 0x0000000200037213 */ /* 0x004fce0000000000 */
[----:B0-----:R-:W0:Y:S02]  /*0110*/  MUFU.RCP R4, R4 ;  /* 0x0000000400047308 */ /* 0x001e240000001000 */
[----:B0-----:R-:W-:-:S06]  /*0120*/  VIADD R6, R4, 0xffffffe ;  /* 0x0ffffffe04067836 */ /* 0x001fcc0000000000 */
[----:B------:R0:W2:Y:S02]  /*0130*/  F2I.FTZ.U32.TRUNC.NTZ R7, R6 ;  /* 0x0000000600077305 */ /* 0x0000a4000021f000 */
[----:B0-----:R-:W-:Y:S02]  /*0140*/  HFMA2 R6, -RZ, RZ, 0, 0 ;  /* 0x00000000ff067431 */ /* 0x001fe400000001ff */
[----:B--2---:R-:W-:-:S04]  /*0150*/  IMAD.MOV R8, RZ, RZ, -R7 ;  /* 0x000000ffff087224 */ /* 0x004fc800078e0a07 */
[----:B------:R-:W-:Y:S02]  /*0160*/  IMAD R11, R8, R9, RZ ;  /* 0x00000009080b7224 */ /* 0x000fe400078e02ff */
[----:B------:R-:W0:Y:S02]  /*0170*/  I2F.RP R8, R3 ;  /* 0x0000000300087306 */ /* 0x000e240000209400 */
[----:B------:R-:W-:Y:S01]  /*0180*/  IMAD.HI.U32 R7, R7, R11, R6 ;  /* 0x0000000b07077227 */ /* 0x000fe200078e0006 */
[----:B------:R-:W-:-:S03]  /*0190*/  IADD3 R11, PT, PT, RZ, -R12, RZ ;  /* 0x8000000cff0b7210 */ /* 0x000fc60007ffe0ff */
[----:B------:R-:W-:-:S04]  /*01a0*/  IMAD.MOV.U32 R6, RZ, RZ, R10 ;  /* 0x000000ffff067224 */ /* 0x000fc800078e000a */
[----:B------:R-:W-:-:S04]  /*01b0*/  IMAD.HI.U32 R4, R7, R6, RZ ;  /* 0x0000000607047227 */ /* 0x000fc800078e00ff */
[----:B------:R-:W-:Y:S01]  /*01c0*/  IMAD R6, R4, R11, R6 ;  /* 0x0000000b04067224 */ /* 0x000fe200078e0206 */
[----:B0-----:R-:W0:Y:S04]  /*01d0*/  MUFU.RCP R8, R8 ;  /* 0x0000000800087308 */ /* 0x001e280000001000 */
[----:B------:R-:W-:-:S13]  /*01e0*/  ISETP.GT.U32.AND P2, PT, R9, R6, PT ;  /* 0x000000060900720c */ /* 0x000fda0003f44070 */
[----:B------:R-:W-:Y:S01]  /*01f0*/  @!P2 IMAD.IADD R6, R6, 0x1, -R9 ;  /* 0x000000010606a824 */ /* 0x000fe200078e0a09 */
[----:B0-----:R-:W-:Y:S01]  /*0200*/  IADD3 R7, PT, PT, R8, 0xffffffe, RZ ;  /* 0x0ffffffe08077810 */ /* 0x001fe20007ffe0ff */
[----:B------:R-:W-:Y:S01]  /*0210*/  @!P2 VIADD R4, R4, 0x1 ;  /* 0x000000010404a836 */ /* 0x000fe20000000000 */
[----:B------:R-:W-:Y:S02]  /*0220*/  ISETP.NE.AND P2, PT, R5, RZ, PT ;  /* 0x000000ff0500720c */ /* 0x000fe40003f45270 */
[----:B------:R-:W-:Y:S02]  /*0230*/  ISETP.GE.U32.AND P0, PT, R6, R9, PT ;  /* 0x000000090600720c */ /* 0x000fe40003f06070 */
[----:B------:R-:W0:Y:S01]  /*0240*/  F2I.FTZ.U32.TRUNC.NTZ R7, R7 ;  /* 0x0000000700077305 */ /* 0x000e22000021f000 */
[----:B------:R-:W-:-:S04]  /*0250*/  LOP3.LUT R6, R0, R5, RZ, 0x3c, !PT ;  /* 0x0000000500067212 */ /* 0x000fc800078e3cff */
[----:B------:R-:W-:Y:S02]  /*0260*/  ISETP.GE.AND P1, PT, R6, RZ, PT ;  /* 0x000000ff0600720c */ /* 0x000fe40003f26270 */
[----:B------:R-:W-:-:S04]  /*0270*/  MOV R6, RZ ;  /* 0x000000ff00067202 */ /* 0x000fc80000000f00 */
[----:B------:R-:W-:-:S05]  /*0280*/  @P0 IADD3 R4, PT, PT, R4, 0x1, RZ ;  /* 0x0000000104040810 */ /* 0x000fca0007ffe0ff */
[----:B------:R-:W-:Y:S01]  /*0290*/  IMAD.MOV.U32 R8, RZ, RZ, R4 ;  /* 0x000000ffff087224 */ /* 0x000fe200078e0004 */
[----:B0-----:R-:W-:-:S03]  /*02a0*/  IADD3 R4, PT, PT, RZ, -R7, RZ ;  /* 0x80000007ff047210 */ /* 0x001fc60007ffe0ff */
[----:B------:R-:W-:Y:S01]  /*02b0*/  @!P1 IMAD.MOV R8, RZ, RZ, -R8 ;  /* 0x000000ffff089224 */ /* 0x000fe200078e0a08 */
[----:B------:R-:W-:Y:S01]  /*02c0*/  @!P2 LOP3.LUT R8, RZ, R5, RZ, 0x33, !PT ;  /* 0x00000005ff08a212 */ /* 0x000fe200078e33ff */
[----:B------:R-:W-:-:S03]  /*02d0*/  IMAD R5, R4, R3, RZ ;  /* 0x0000000304057224 */ /* 0x000fc600078e02ff */
[----:B------:R-:W-:Y:S01]  /*02e0*/  IABS R10, R8 ;  /* 0x00000008000a7213 */ /* 0x000fe20000000000 */
[----:B------:R-:W-:Y:S01]  /*02f0*/  IMAD.HI.U32 R6, R7, R5, R6 ;  /* 0x0000000507067227 */ /* 0x000fe200078e0006 */
[----:B------:R-:W-:Y:S01]  /*0300*/  ISETP.GE.AND P2, PT, R8, RZ, PT ;  /* 0x000000ff0800720c */ /* 0x000fe20003f46270 */
[----:B------:R-:W0:Y:S04]  /*0310*/  LDC.64 R4, c[0x0][0x380] ;  /* 0x0000e000ff047b82 */ /* 0x000e280000000a00 */
[----:B------:R-:W-:-:S04]  /*0320*/  IMAD.HI.U32 R6, R6, R10, RZ ;  /* 0x0000000a06067227 */ /* 0x000fc800078e00ff */
[----:B------:R-:W-:-:S04]  /*0330*/  IMAD.MOV R6, RZ, RZ, -R6 ;  /* 0x000000ffff067224 */ /* 0x000fc800078e0a06 */
[C---:B------:R-:W-:Y:S02]  /*0340*/  IMAD R10, R3.reuse, R6, R10 ;  /* 0x00000006030a7224 */ /* 0x040fe400078e020a */
[----:B------:R-:W2:Y:S03]  /*0350*/  LDC.64 R6, c[0x0][0x388] ;  /* 0x0000e200ff067b82 */ /* 0x000ea60000000a00 */
[----:B------:R-:W-:Y:S01]  /*0360*/  ISETP.GT.U32.AND P0, PT, R3, R10, PT ;  /* 0x0000000a0300720c */ /* 0x000fe20003f04070 */
[----:B0-----:R-:W-:-:S12]  /*0370*/  IMAD.WIDE R4, R0, 0x4, R4 ;  /* 0x0000000400047825 */ /* 0x001fd800078e0204 */
[----:B------:R-:W-:Y:S02]  /*0380*/  @!P0 IADD3 R10, PT, PT, R10, -R3, RZ ;  /* 0x800000030a0a8210 */ /* 0x000fe40007ffe0ff */
[----:B------:R-:W-:Y:S02]  /*0390*/  ISETP.NE.AND P0, PT, R2, RZ, PT ;  /* 0x000000ff0200720c */ /* 0x000fe40003f05270 */
[----:B------:R-:W-:-:S13]  /*03a0*/  ISETP.GT.U32.AND P1, PT, R3, R10, PT ;  /* 0x0000000a0300720c */ /* 0x000fda0003f24070 */
[----:B------:R-:W-:-:S05]  /*03b0*/  @!P1 IMAD.IADD R10, R10, 0x1, -R3 ;  /* 0x000000010a0a9824 */ /* 0x000fca00078e0a03 */
[----:B------:R-:W-:Y:S02]  /*03c0*/  @!P2 IADD3 R10, PT, PT, -R10, RZ, RZ ;  /* 0x000000ff0a0aa210 */ /* 0x000fe40007ffe1ff */
[----:B------:R-:W-:-:S05]  /*03d0*/  @!P0 LOP3.LUT R10, RZ, R2, RZ, 0x33, !PT ;  /* 0x00000002ff0a8212 */ /* 0x000fca00078e33ff */
[----:B--2---:R-:W-:Y:S02]  /*03e0*/  IMAD.WIDE R2, R10, 0x4, R6 ;  /* 0x000000040a027825 */ /* 0x004fe400078e0206 */
[----:B-1----:R-:W2:Y:S04]  /*03f0*/  LDG.E R7, desc[UR4][R4.64] ;  /* 0x0000000404077981 */ /* 0x002ea8000c1e1900 */
[----:B------:R-:W2:Y:S02]  /*0400*/  LDG.E R2, desc[UR4][R2.64] ;  /* 0x0000000402027981 */ /* 0x000ea4000c1e1900 */
[----:B--2---:R-:W-:-:S05]  /*0410*/  FADD R7, R2, R7 ;  /* 0x0000000702077221 */ /* 0x004fca0000000000 */
[----:B------:R-:W-:Y:S01]  /*0420*/  STG.E desc[UR4][R4.64], R7 ;  /* 0x0000000704007986 */ /* 0x000fe2000c101904 */
[----:B------:R-:W-:Y:S05]  /*0430*/  EXIT ;  /* 0x000000000000794d */ /* 0x000fea0003800000 */
.L_x_1028:
        /* <DEDUP_REMOVED lines=12> */
.L_x_1157:


//--------------------- .text.transpose_2d_kernel --------------------------
	.section	.text.transpose_2d_kernel,"ax",@progbits
	.align	128
        .global         transpose_2d_kernel
        .type           transpose_2d_kernel,@function
        .size           transpose_2d_kernel,(.L_x_1158 - transpose_2d_kernel)
        .other          transpose_2d_kernel,@"STO_CUDA_ENTRY STV_DEFAULT"
transpose_2d_kernel:
.text.transpose_2d_kernel:
[----:B------:R-:W-:Y:S01]  /*0000*/  LDC R1, c[0x0][0x37c] ;  /* 0x0000df00ff017b82 */ /* 0x000fe20000000800 */
[----:B------:R-:W0:Y:S07]  /*0010*/  S2R R2, SR_TID.Y ;  /* 0x0000000000027919 */ /* 0x000e2e0000002200 */
[----:B------:R-:W1:Y:S01]  /*0020*/  LDC R0, c[0x0][0x360] ;  /* 0x0000d800ff007b82 */ /* 0x000e620000000800 */
[----:B------:R-:W2:Y:S01]  /*0030*/  LDCU.64 UR6, c[0x0][0x390] ;  /* 0x00007200ff0677ac */ /* 0x000ea20008000a00 */
[----:B------:R-:W1:Y:S06]  /*0040*/  S2R R3, SR_TID.X ;  /* 0x0000000000037919 */ /* 0x000e6c0000002100 */
[----:B------:R-:W0:Y:S08]  /*0050*/  S2UR UR5, SR_CTAID.Y ;  /* 0x00000000000579c3 */ /* 0x000e300000002600 */
[----:B------:R-:W0:Y:S08]  /*0060*/  LDC R7, c[0x0][0x364] ;  /* 0x0000d900ff077b82 */ /* 0x000e300000000800 */
[----:B------:R-:W1:Y:S01]  /*0070*/  S2UR UR4, SR_CTAID.X ;  /* 0x00000000000479c3 */ /* 0x000e620000002500 */
[----:B0-----:R-:W-:-:S05]  /*0080*/  IMAD R7, R7, UR5, R2 ;  /* 0x0000000507077c24 */ /* 0x001fca000f8e0202 */
[----:B--2---:R-:W-:Y:S01]  /*0090*/  ISETP.GE.AND P0, PT, R7, UR7, PT ;  /* 0x0000000707007c0c */ /* 0x004fe2000bf06270 */
[----:B-1----:R-:W-:-:S05]  /*00a0*/  IMAD R0, R0, UR4, R3 ;  /* 0x0000000400007c24 */ /* 0x002fca000f8e0203 */
[----:B------:R-:W-:-:S13]  /*00b0*/  ISETP.GE.OR P0, PT, R0, UR6, P0 ;  /* 0x0000000600007c0c */ /* 0x000fda0008706670 */
[----:B------:R-:W-:Y:S05]  /*00c0*/  @P0 EXIT ;  /* 0x000000000000094d */ /* 0x000fea0003800000 */
[----:B------:R-:W0:Y:S01]  /*00d0*/  LDC.64 R2, c[0x0][0x380] ;  /* 0x0000e000ff027b82 */ /* 0x000e220000000a00 */
[----:B------:R-:W1:Y:S01]  /*00e0*/  LDCU.64 UR4, c[0x0][0x358] ;  /* 0x00006b00ff0477ac */ /* 0x000e620008000a00 */
[----:B------:R-:W-:-:S04]  /*00f0*/  IMAD R5, R0, UR7, R7 ;  /* 0x0000000700057c24 */ /* 0x000fc8000f8e0207 */
[----:B0-----:R-:W-:Y:S02]  /*0100*/  IMAD.WIDE R2, R5, 0x4, R2 ;  /* 0x0000000405027825 */ /* 0x001fe400078e0202 */
[----:B------:R-:W0:Y:S04]  /*0110*/  LDC.64 R4, c[0x0][0x388] ;  /* 0x0000e200ff047b82 */ /* 0x000e280000000a00 */
[----:B-1----:R-:W2:Y:S01]  /*0120*/  LDG.E R3, desc[UR4][R2.64] ;  /* 0x0000000402037981 */ /* 0x002ea2000c1e1900 */
[----:B------:R-:W-:-:S04]  /*0130*/  IMAD R7, R7, UR6, R0 ;  /* 0x0000000607077c24 */ /* 0x000fc8000f8e0200 */
[----:B0-----:R-:W-:-:S05]  /*0140*/  IMAD.WIDE R4, R7, 0x4, R4 ;  /* 0x0000000407047825 */ /* 0x001fca00078e0204 */
[----:B--2---:R-:W-:Y:S01]  /*0150*/  STG.E desc[UR4][R4.64], R3 ;  /* 0x0000000304007986 */ /* 0x004fe2000c101904 */
[----:B------:R-:W-:Y:S05]  /*0160*/  EXIT ;  /* 0x000000000000794d */ /* 0x000fea0003800000 */
.L_x_1029:
        /* <DEDUP_REMOVED lines=9> */
.L_x_1158:


//--------------------- .text.fill_scalar_kernel  --------------------------
	.section	.text.fill_scalar_kernel,"ax",@progbits
	.align	128
        .global         fill_scalar_kernel
        .type           fill_scalar_kernel,@function
        .size           fill_scalar_kernel,(.L_x_1159 - fill_scalar_kernel)
        .other          fill_scalar_kernel,@"STO_CUDA_ENTRY STV_DEFAULT"
fill_scalar_kernel:
.text.fill_scalar_kernel:
        /* <DEDUP_REMOVED lines=10> */
[----:B------:R-:W1:Y:S01]  /*00a0*/  LDC R7, c[0x0][0x388] ;  /* 0x0000e200ff077b82 */ /* 0x000e620000000800 */
[----:B0-----:R-:W-:-:S05]  /*00b0*/  IMAD.WIDE R2, R5, 0x4, R2 ;  /* 0x0000000405027825 */ /* 0x001fca00078e0202 */
[----:B-1----:R-:W-:Y:S01]  /*00c0*/  STG.E desc[UR4][R2.64], R7 ;  /* 0x0000000702007986 */ /* 0x002fe2000c101904 */
[----:B------:R-:W-:Y:S05]  /*00d0*/  EXIT ;  /* 0x000000000000794d */ /* 0x000fea0003800000 */
.L_x_1030:
        /* <DEDUP_REMOVED lines=10> */
.L_x_1159:


//--------------------- .text.sgd_step_kernel     --------------------------
	.section	.text.sgd_step_kernel,"ax",@progbits
	.align	128
        .global         sgd_step_kernel
        .type           sgd_step_kernel,@function
        .size           sgd_step_kernel,(.L_x_1160 - sgd_step_kernel)
        .other          sgd_step_kernel,@"STO_CUDA_ENTRY STV_DEFAULT"
sgd_step_kernel:
.text.sgd_step_kernel:
        /* <DEDUP_REMOVED lines=10> */
[----:B------:R-:W2:Y:S06]  /*00a0*/  LDCU UR6, c[0x0][0x390] ;  /* 0x00007200ff0677ac */ /* 0x000eac0008000800 */
[----:B------:R-:W3:Y:S01]  /*00b0*/  LDC.64 R4, c[0x0][0x380] ;  /* 0x0000e000ff047b82 */ /* 0x000ee20000000a00 */
[----:B0-----:R-:W-:-:S06]  /*00c0*/  IMAD.WIDE R2, R7, 0x4, R2 ;  /* 0x0000000407027825 */ /* 0x001fcc00078e0202 */
[----:B-1----:R-:W2:Y:S01]  /*00d0*/  LDG.E R2, desc[UR4][R2.64] ;  /* 0x0000000402027981 */ /* 0x002ea2000c1e1900 */
[----:B---3--:R-:W-:-:S05]  /*00e0*/  IMAD.WIDE R4, R7, 0x4, R4 ;  /* 0x0000000407047825 */ /* 0x008fca00078e0204 */
[----:B------:R-:W2:Y:S02]  /*00f0*/  LDG.E R7, desc[UR4][R4.64] ;  /* 0x0000000404077981 */ /* 0x000ea4000c1e1900 */
[----:B--2---:R-:W-:-:S05]  /*0100*/  FFMA R7, -R2, UR6, R7 ;  /* 0x0000000602077c23 */ /* 0x004fca0008000107 */
[----:B------:R-:W-:Y:S01]  /*0110*/  STG.E desc[UR4][R4.64], R7 ;  /* 0x0000000704007986 */ /* 0x000fe2000c101904 */
[----:B------:R-:W-:Y:S05]  /*0120*/  EXIT ;  /* 0x000000000000794d */ /* 0x000fea0003800000 */
.L_x_1031:
        /* <DEDUP_REMOVED lines=13> */
.L_x_1160:


//--------------------- .text.sub_kernel          --------------------------
	.section	.text.sub_kernel,"ax",@progbits
	.align	128
        .global         sub_kernel
        .type           sub_kernel,@function
        .size           sub_kernel,(.L_x_1161 - sub_kernel)
        .other          sub_kernel,@"STO_CUDA_ENTRY STV_DEFAULT"
sub_kernel:
.text.sub_kernel:
        /* <DEDUP_REMOVED lines=18> */
[----:B------:R-:W-:Y:S01]  /*0120*/  STG.E desc[UR4][R6.64], R9 ;  /* 0x0000000906007986 */ /* 0x000fe2000c101904 */
[----:B------:R-:W-:Y:S05]  /*0130*/  EXIT ;  /* 0x000000000000794d */ /* 0x000fea0003800000 */
.L_x_1032:
        /* <DEDUP_REMOVED lines=12> */
.L_x_1161:


//--------------------- .text.ln_kernel           --------------------------
	.section	.text.ln_kernel,"ax",@progbits
	.align	128
        .global         ln_kernel
        .type           ln_kernel,@function
        .size           ln_kernel,(.L_x_1162 - ln_kernel)
        .other          ln_kernel,@"STO_CUDA_ENTRY STV_DEFAULT"
ln_kernel:
.text.ln_kernel:
        /* <DEDUP_REMOVED lines=11> */
[----:B-1----:R0:W2:Y:S01]  /*00b0*/  LDG.E R0, desc[UR4][R2.64] ;  /* 0x0000000402007981 */ /* 0x0020a2000c1e1900 */
[----:B------:R-:W-:Y:S01]  /*00c0*/  HFMA2 R9, -RZ, RZ, 1.5048828125, 33.21875 ;  /* 0x3e055027ff097431 */ /* 0x000fe200000001ff */
[----:B0-----:R-:W0:Y:S02]  /*00d0*/  LDC.64 R2, c[0x0][0x388] ;  /* 0x0000e200ff027b82 */ /* 0x001e240000000a00 */
[----:B0-----:R-:W-:Y:S01]  /*00e0*/  IMAD.WIDE R2, R5, 0x4, R2 ;  /* 0x0000000405027825 */ /* 0x001fe200078e0202 */
[----:B--2---:R-:W-:-:S13]  /*00f0*/  FSETP.GEU.AND P0, PT, R0, 1.175494350822287508e-38, PT ;  /* 0x008000000000780b */ /* 0x004fda0003f0e000 */
[----:B------:R-:W-:-:S05]  /*0100*/  @!P0 FMUL R0, R0, 8388608 ;  /* 0x4b00000000008820 */ /* 0x000fca0000400000 */
[----:B------:R-:W-:-:S04]  /*0110*/  IADD3 R4, PT, PT, R0, -0x3f2aaaab, RZ ;  /* 0xc0d5555500047810 */ /* 0x000fc80007ffe0ff */
[----:B------:R-:W-:-:S04]  /*0120*/  LOP3.LUT R7, R4, 0xff800000, RZ, 0xc0, !PT ;  /* 0xff80000004077812 */ /* 0x000fc800078ec0ff */
[-C--:B------:R-:W-:Y:S02]  /*0130*/  IADD3 R4, PT, PT, R0, -R7.reuse, RZ ;  /* 0x8000000700047210 */ /* 0x080fe40007ffe0ff */
[----:B------:R-:W-:-:S03]  /*0140*/  I2FP.F32.S32 R7, R7 ;  /* 0x0000000700077245 */ /* 0x000fc60000201400 */
[----:B------:R-:W-:Y:S01]  /*0150*/  FADD R6, R4, -1 ;  /* 0xbf80000004067421 */ /* 0x000fe20000000000 */
[----:B------:R-:W-:Y:S02]  /*0160*/  FSEL R4, RZ, -23, P0 ;  /* 0xc1b80000ff047808 */ /* 0x000fe40000000000 */
[----:B------:R-:W-:Y:S01]  /*0170*/  ISETP.GT.U32.AND P0, PT, R0, 0x7f7fffff, PT ;  /* 0x7f7fffff0000780c */ /* 0x000fe20003f04070 */
[C---:B------:R-:W-:Y:S02]  /*0180*/  FFMA R9, R6.reuse, -R9, 0.14084610342979431152 ;  /* 0x3e1039f606097423 */ /* 0x040fe40000000809 */
[----:B------:R-:W-:Y:S01]  /*0190*/  FFMA R4, R7, 1.1920928955078125e-07, R4 ;  /* 0x3400000007047823 */ /* 0x000fe20000000004 */
[----:B------:R-:W-:Y:S01]  /*01a0*/  MOV R7, 0x7f800000 ;  /* 0x7f80000000077802 */ /* 0x000fe20000000f00 */
[----:B------:R-:W-:-:S04]  /*01b0*/  FFMA R9, R6, R9, -0.12148627638816833496 ;  /* 0xbdf8cdcc06097423 */ /* 0x000fc80000000009 */
[----:B------:R-:W-:-:S04]  /*01c0*/  FFMA R9, R6, R9, 0.13980610668659210205 ;  /* 0x3e0f295506097423 */ /* 0x000fc80000000009 */
[----:B------:R-:W-:-:S04]  /*01d0*/  FFMA R9, R6, R9, -0.16684235632419586182 ;  /* 0xbe2ad8b906097423 */ /* 0x000fc80000000009 */
[----:B------:R-:W-:-:S04]  /*01e0*/  FFMA R9, R6, R9, 0.20012299716472625732 ;  /* 0x3e4ced0b06097423 */ /* 0x000fc80000000009 */
[----:B------:R-:W-:-:S04]  /*01f0*/  FFMA R9, R6, R9, -0.24999669194221496582 ;  /* 0xbe7fff2206097423 */ /* 0x000fc80000000009 */
[----:B------:R-:W-:-:S04]  /*0200*/  FFMA R9, R6, R9, 0.33333182334899902344 ;  /* 0x3eaaaa7806097423 */ /* 0x000fc80000000009 */
[----:B------:R-:W-:-:S04]  /*0210*/  FFMA R9, R6, R9, -0.5 ;  /* 0xbf00000006097423 */ /* 0x000fc80000000009 */
[----:B------:R-:W-:-:S04]  /*0220*/  FMUL R9, R6, R9 ;  /* 0x0000000906097220 */ /* 0x000fc80000400000 */
[----:B------:R-:W-:-:S04]  /*0230*/  FFMA R9, R6, R9, R6 ;  /* 0x0000000906097223 */ /* 0x000fc80000000006 */
[----:B------:R-:W-:Y:S01]  /*0240*/  FFMA R4, R4, 0.69314718246459960938, R9 ;  /* 0x3f31721804047823 */ /* 0x000fe20000000009 */
[C---:B------:R-:W-:Y:S01]  /*0250*/  @P0 FFMA R4, R0.reuse, R7, +INF ;  /* 0x7f80000000040423 */ /* 0x040fe20000000007 */
[----:B------:R-:W-:-:S04]  /*0260*/  FSETP.NEU.AND P0, PT, R0, RZ, PT ;  /* 0x000000ff0000720b */ /* 0x000fc80003f0d000 */
[----:B------:R-:W-:-:S05]  /*0270*/  FSEL R5, R4, -INF , P0 ;  /* 0xff80000004057808 */ /* 0x000fca0000000000 */
[----:B------:R-:W-:Y:S01]  /*0280*/  STG.E desc[UR4][R2.64], R5 ;  /* 0x0000000502007986 */ /* 0x000fe2000c101904 */
[----:B------:R-:W-:Y:S05]  /*0290*/  EXIT ;  /* 0x000000000000794d */ /* 0x000fea0003800000 */
.L_x_1033:
        /* <DEDUP_REMOVED lines=14> */
.L_x_1162:


//--------------------- .text.exp_kernel          --------------------------
	.section	.text.exp_kernel,"ax",@progbits
	.align	128
        .global         exp_kernel
        .type           exp_kernel,@function
        .size           exp_kernel,(.L_x_1163 - exp_kernel)
        .other          exp_kernel,@"STO_CUDA_ENTRY STV_DEFAULT"
exp_kernel:
.text.exp_kernel:
        /* <DEDUP_REMOVED lines=13> */
[----:B------:R-:W-:-:S04]  /*00d0*/  MOV R9, 0x437c0000 ;  /* 0x437c000000097802 */ /* 0x000fc80000000f00 */
[----:B--2---:R-:W-:Y:S02]  /*00e0*/  FFMA.SAT R0, R2, R5, 0.5 ;  /* 0x3f00000002007423 */ /* 0x004fe40000002005 */
[----:B------:R-:W0:Y:S02]  /*00f0*/  LDC.64 R4, c[0x0][0x388] ;  /* 0x0000e200ff047b82 */ /* 0x000e240000000a00 */
[----:B------:R-:W-:-:S04]  /*0100*/  FFMA.RM R0, R0, R9, 12582913 ;  /* 0x4b40000100007423 */ /* 0x000fc80000004009 */
[C---:B------:R-:W-:Y:S01]  /*0110*/  FADD R9, R0.reuse, -12583039 ;  /* 0xcb40007f00097421 */ /* 0x040fe20000000000 */
[----:B------:R-:W-:-:S03]  /*0120*/  SHF.L.U32 R0, R0, 0x17, RZ ;  /* 0x0000001700007819 */ /* 0x000fc600000006ff */
[----:B------:R-:W-:-:S04]  /*0130*/  FFMA R9, R2, 1.4426950216293334961, -R9 ;  /* 0x3fb8aa3b02097823 */ /* 0x000fc80000000809 */
[----:B------:R-:W-:-:S06]  /*0140*/  FFMA R9, R2, 1.925963033500011079e-08, R9 ;  /* 0x32a5706002097823 */ /* 0x000fcc0000000009 */
[----:B------:R-:W1:Y:S01]  /*0150*/  MUFU.EX2 R9, R9 ;  /* 0x0000000900097308 */ /* 0x000e620000000800 */
[----:B0-----:R-:W-:-:S04]  /*0160*/  IMAD.WIDE R2, R7, 0x4, R4 ;  /* 0x0000000407027825 */ /* 0x001fc800078e0204 */
[----:B-1----:R-:W-:-:S05]  /*0170*/  FMUL R5, R0, R9 ;  /* 0x0000000900057220 */ /* 0x002fca0000400000 */
[----:B------:R-:W-:Y:S01]  /*0180*/  STG.E desc[UR4][R2.64], R5 ;  /* 0x0000000502007986 */ /* 0x000fe2000c101904 */
[----:B------:R-:W-:Y:S05]  /*0190*/  EXIT ;  /* 0x000000000000794d */ /* 0x000fea0003800000 */
.L_x_1034:
        /* <DEDUP_REMOVED lines=14> */
.L_x_1163:


//--------------------- .text.broadcast_kernel    --------------------------
	.section	.text.broadcast_kernel,"ax",@progbits
	.align	128
        .global         broadcast_kernel
        .type           broadcast_kernel,@function
        .size           broadcast_kernel,(.L_x_1164 - broadcast_kernel)
        .other          broadcast_kernel,@"STO_CUDA_ENTRY STV_DEFAULT"
broadcast_kernel:
.text.broadcast_kernel:
        /* <DEDUP_REMOVED lines=8> */
[----:B------:R-:W0:Y:S02]  /*0080*/  LDC.64 R2, c[0x0][0x3b0] ;  /* 0x0000ec00ff027b82 */ /* 0x000e240000000a00 */
[----:B0-----:R-:W-:-:S04]  /*0090*/  VIMNMX R2, PT, PT, R2, R3, !PT ;  /* 0x0000000302027248 */ /* 0x001fc80007fe0100 */
[----:B------:R-:W-:-:S13]  /*00a0*/  ISETP.GT.AND P0, PT, R2, 0x8, PT ;  /* 0x000000080200780c */ /* 0x000fda0003f04270 */
[----:B------:R-:W-:Y:S05]  /*00b0*/  @P0 EXIT ;  /* 0x000000000000094d */ /* 0x000fea0003800000 */
[----:B------:R-:W-:Y:S01]  /*00c0*/  ISETP.GE.AND P0, PT, R3, 0x1, PT ;  /* 0x000000010300780c */ /* 0x000fe20003f06270 */
[----:B------:R-:W0:-:S12]  /*00d0*/  LDCU.64 UR4, c[0x0][0x358] ;  /* 0x00006b00ff0477ac */ /* 0x000e180008000a00 */
[----:B------:R-:W-:Y:S05]  /*00e0*/  @!P0 BRA `(.L_x_1035) ;  /* 0x00000040002c8947 */ /* 0x000fea0003800000 */
[----:B------:R-:W1:Y:S01]  /*00f0*/  LDCU UR6, c[0x0][0x3b4] ;  /* 0x00007680ff0677ac */ /* 0x000e620008000800 */
[C---:B------:R-:W-:Y:S01]  /*0100*/  ISETP.GE.U32.AND P1, PT, R3.reuse, 0x8, PT ;  /* 0x000000080300780c */ /* 0x040fe20003f26070 */
[----:B------:R-:W-:Y:S01]  /*0110*/  IMAD.MOV.U32 R13, RZ, RZ, R0 ;  /* 0x000000ffff0d7224 */ /* 0x000fe200078e0000 */
[----:B------:R-:W-:Y:S01]  /*0120*/  LOP3.LUT R16, R3, 0x7, RZ, 0xc0, !PT ;  /* 0x0000000703107812 */ /* 0x000fe200078ec0ff */
[----:B-1----:R-:W-:-:S10]  /*0130*/  IMAD.U32 R14, RZ, RZ, UR6 ;  /* 0x00000006ff0e7e24 */ /* 0x002fd4000f8e00ff */
[----:B------:R-:W-:Y:S05]  /*0140*/  @!P1 BRA `(.L_x_1036) ;  /* 0x0000002000909947 */ /* 0x000fea0003800000 */
[----:B------:R-:W1:Y:S01]  /*0150*/  LDC.64 R4, c[0x0][0x398] ;  /* 0x0000e600ff047b82 */ /* 0x000e620000000a00 */
[----:B------:R-:W-:-:S04]  /*0160*/  VIADD R9, R3, 0xffffffff ;  /* 0xffffffff03097836 */ /* 0x000fc80000000000 */
[----:B-1----:R-:W-:-:S06]  /*0170*/  IMAD.WIDE.U32 R6, R9, 0x4, R4 ;  /* 0x0000000409067825 */ /* 0x002fcc00078e0004 */
        /* <DEDUP_REMOVED lines=25> */
[----:B------:R-:W-:-:S05]  /*0310*/  @P1 VIADD R15, R15, 0x1 ;  /* 0x000000010f0f1836 */ /* 0x000fca0000000000 */
[----:B------:R-:W-:Y:S01]  /*0320*/  MOV R13, R15 ;  /* 0x0000000f000d7202 */ /* 0x000fe20000000f00 */
[----:B------:R-:W-:-:S04]  /*0330*/  IMAD.SHL.U32 R15, R9, 0x4, RZ ;  /* 0x00000004090f7824 */ /* 0x000fc800078e00ff */
[----:B------:R-:W-:Y:S01]  /*0340*/  @!P3 IMAD.MOV R13, RZ, RZ, -R13 ;  /* 0x000000ffff0db224 */ /* 0x000fe200078e0a0d */
[----:B------:R-:W-:Y:S02]  /*0350*/  @!P2 LOP3.LUT R13, RZ, R7, RZ, 0x33, !PT ;  /* 0x00000007ff0da212 */ /* 0x000fe400078e33ff */
[C---:B------:R-:W-:Y:S02]  /*0360*/  ISETP.EQ.AND P6, PT, R15.reuse, RZ, PT ;  /* 0x000000ff0f00720c */ /* 0x040fe40003fc2270 */
[C---:B------:R-:W-:Y:S01]  /*0370*/  ISETP.EQ.AND P1, PT, R15.reuse, 0x4, PT ;  /* 0x000000040f00780c */ /* 0x040fe20003f22270 */
[----:B------:R-:W-:Y:S01]  /*0380*/  IMAD.MOV R14, RZ, RZ, -R13 ;  /* 0x000000ffff0e7224 */ /* 0x000fe200078e0a0d */
[C---:B------:R-:W-:Y:S02]  /*0390*/  ISETP.EQ.AND P2, PT, R15.reuse, 0x8, PT ;  /* 0x000000080f00780c */ /* 0x040fe40003f42270 */
[----:B------:R-:W-:Y:S01]  /*03a0*/  ISETP.EQ.AND P3, PT, R15, 0xc, PT ;  /* 0x0000000c0f00780c */ /* 0x000fe20003f62270 */
[----:B------:R-:W-:Y:S01]  /*03b0*/  IMAD R14, R7, R14, R0 ;  /* 0x0000000e070e7224 */ /* 0x000fe200078e0200 */
[----:B------:R-:W-:-:S02]  /*03c0*/  ISETP.EQ.AND P4, PT, R15, 0x10, PT ;  /* 0x000000100f00780c */ /* 0x000fc40003f82270 */
[----:B------:R-:W-:-:S03]  /*03d0*/  ISETP.EQ.AND P5, PT, R15, 0x14, PT ;  /* 0x000000140f00780c */ /* 0x000fc60003fa2270 */
[--C-:B------:R-:W-:Y:S01]  /*03e0*/  @P6 IMAD.MOV.U32 R6, RZ, RZ, R14.reuse ;  /* 0x000000ffff066224 */ /* 0x100fe200078e000e */
[C---:B------:R-:W-:Y:S01]  /*03f0*/  ISETP.EQ.AND P6, PT, R15.reuse, 0x18, PT ;  /* 0x000000180f00780c */ /* 0x040fe20003fc2270 */
[--C-:B------:R-:W-:Y:S01]  /*0400*/  @P1 IMAD.MOV.U32 R7, RZ, RZ, R14.reuse ;  /* 0x000000ffff071224 */ /* 0x100fe200078e000e */
[----:B------:R-:W-:Y:S02]  /*0410*/  ISETP.EQ.AND P1, PT, R15, 0x1c, PT ;  /* 0x0000001c0f00780c */ /* 0x000fe40003f22270 */
[----:B------:R-:W-:Y:S01]  /*0420*/  @P2 MOV R8, R14 ;  /* 0x0000000e00082202 */ /* 0x000fe20000000f00 */
[--C-:B------:R-:W-:Y:S02]  /*0430*/  @P3 IMAD.MOV.U32 R9, RZ, RZ, R14.reuse ;  /* 0x000000ffff093224 */ /* 0x100fe400078e000e */
[--C-:B------:R-:W-:Y:S02]  /*0440*/  @P4 IMAD.MOV.U32 R10, RZ, RZ, R14.reuse ;  /* 0x000000ffff0a4224 */ /* 0x100fe400078e000e */
[----:B------:R-:W-:-:S04]  /*0450*/  @P5 IMAD.MOV.U32 R11, RZ, RZ, R14 ;  /* 0x000000ffff0b5224 */ /* 0x000fc800078e000e */
[--C-:B------:R-:W-:Y:S02]  /*0460*/  @P6 IMAD.MOV.U32 R12, RZ, RZ, R14.reuse ;  /* 0x000000ffff0c6224 */ /* 0x100fe400078e000e */
[----:B------:R-:W-:Y:S01]  /*0470*/  @P1 IMAD.MOV.U32 R2, RZ, RZ, R14 ;  /* 0x000000ffff021224 */ /* 0x000fe200078e000e */
[----:B------:R-:W-:Y:S06]  /*0480*/  BRA `(.L_x_1038) ;  /* 0x0000000000487947 */ /* 0x000fec0003800000 */
.L_x_1037:
[----:B------:R-:W-:-:S04]  /*0490*/  SHF.L.U32 R13, R9, 0x2, RZ ;  /* 0x00000002090d7819 */ /* 0x000fc800000006ff */
[C---:B------:R-:W-:Y:S02]  /*04a0*/  ISETP.EQ.AND P6, PT, R13.reuse, RZ, PT ;  /* 0x000000ff0d00720c */ /* 0x040fe40003fc2270 */
[C---:B------:R-:W-:Y:S02]  /*04b0*/  ISETP.EQ.AND P1, PT, R13.reuse, 0x4, PT ;  /* 0x000000040d00780c */ /* 0x040fe40003f22270 */
[C---:B------:R-:W-:Y:S02]  /*04c0*/  ISETP.EQ.AND P2, PT, R13.reuse, 0x8, PT ;  /* 0x000000080d00780c */ /* 0x040fe40003f42270 */
[C---:B------:R-:W-:Y:S02]  /*04d0*/  ISETP.EQ.AND P3, PT, R13.reuse, 0xc, PT ;  /* 0x0000000c0d00780c */ /* 0x040fe40003f62270 */
[C---:B------:R-:W-:Y:S02]  /*04e0*/  ISETP.EQ.AND P4, PT, R13.reuse, 0x10, PT ;  /* 0x000000100d00780c */ /* 0x040fe40003f82270 */
[----:B------:R-:W-:-:S03]  /*04f0*/  ISETP.EQ.AND P5, PT, R13, 0x14, PT ;  /* 0x000000140d00780c */ /* 0x000fc60003fa2270 */
[----:B------:R-:W-:Y:S01]  /*0500*/  @P6 IMAD.MOV.U32 R6, RZ, RZ, RZ ;  /* 0x000000ffff066224 */ /* 0x000fe200078e00ff */
[C---:B------:R-:W-:Y:S01]  /*0510*/  ISETP.EQ.AND P6, PT, R13.reuse, 0x18, PT ;  /* 0x000000180d00780c */ /* 0x040fe20003fc2270 */
[----:B------:R-:W-:Y:S01]  /*0520*/  @P1 IMAD.MOV.U32 R7, RZ, RZ, RZ ;  /* 0x000000ffff071224 */ /* 0x000fe200078e00ff */
[----:B------:R-:W-:Y:S01]  /*0530*/  ISETP.EQ.AND P1, PT, R13, 0x1c, PT ;  /* 0x0000001c0d00780c */ /* 0x000fe20003f22270 */
[----:B------:R-:W-:Y:S02]  /*0540*/  IMAD.MOV.U32 R13, RZ, RZ, R0 ;  /* 0x000000ffff0d7224 */ /* 0x000fe400078e0000 */
[----:B------:R-:W-:Y:S02]  /*0550*/  @P2 IMAD.MOV.U32 R8, RZ, RZ, RZ ;  /* 0x000000ffff082224 */ /* 0x000fe400078e00ff */
[----:B------:R-:W-:Y:S01]  /*0560*/  @P3 IMAD.MOV.U32 R9, RZ, RZ, RZ ;  /* 0x000000ffff093224 */ /* 0x000fe200078e00ff */
[----:B------:R-:W-:Y:S01]  /*0570*/  @P4 MOV R10, RZ ;  /* 0x000000ff000a4202 */ /* 0x000fe20000000f00 */
[----:B------:R-:W-:-:S04]  /*0580*/  @P5 IMAD.MOV.U32 R11, RZ, RZ, RZ ;  /* 0x000000ffff0b5224 */ /* 0x000fc800078e00ff */
[----:B------:R-:W-:Y:S02]  /*0590*/  @P6 IMAD.MOV.U32 R12, RZ, RZ, RZ ;  /* 0x000000ffff0c6224 */ /* 0x000fe400078e00ff */
[----:B------:R-:W-:-:S07]  /*05a0*/  @P1 IMAD.MOV.U32 R2, RZ, RZ, RZ ;  /* 0x000000ffff021224 */ /* 0x000fce00078e00ff */
.L_x_1038:
        /* <DEDUP_REMOVED lines=11> */
[----:B------:R-:W-:-:S03]  /*0660*/  ISETP.EQ.AND P5, PT, R17, 0x14, PT ;  /* 0x000000141100780c */ /* 0x000fc60003fa2270 */
[----:B------:R-:W-:Y:S02]  /*0670*/  @P6 MOV R6, RZ ;  /* 0x000000ff00066202 */ /* 0x000fe40000000f00 */
[----:B------:R-:W-:Y:S01]  /*0680*/  @P1 IMAD.MOV.U32 R7, RZ, RZ, RZ ;  /* 0x000000ffff071224 */ /* 0x000fe200078e00ff */
[C---:B------:R-:W-:Y:S01]  /*0690*/  ISETP.EQ.AND P6, PT, R17.reuse, 0x18, PT ;  /* 0x000000181100780c */ /* 0x040fe20003fc2270 */
[----:B------:R-:W-:Y:S01]  /*06a0*/  @P2 IMAD.MOV.U32 R8, RZ, RZ, RZ ;  /* 0x000000ffff082224 */ /* 0x000fe200078e00ff */
[----:B------:R-:W-:Y:S01]  /*06b0*/  ISETP.EQ.AND P1, PT, R17, 0x1c, PT ;  /* 0x0000001c1100780c */ /* 0x000fe20003f22270 */
[----:B------:R-:W-:Y:S02]  /*06c0*/  @P3 IMAD.MOV.U32 R9, RZ, RZ, RZ ;  /* 0x000000ffff093224 */ /* 0x000fe400078e00ff */
[----:B------:R-:W-:Y:S02]  /*06d0*/  @P4 IMAD.MOV.U32 R10, RZ, RZ, RZ ;  /* 0x000000ffff0a4224 */ /* 0x000fe400078e00ff */
[----:B------:R-:W-:-:S06]  /*06e0*/  @P5 IMAD.MOV.U32 R11, RZ, RZ, RZ ;  /* 0x000000ffff0b5224 */ /* 0x000fcc00078e00ff */
[----:B------:R-:W-:Y:S02]  /*06f0*/  @P6 MOV R12, RZ ;  /* 0x000000ff000c6202 */ /* 0x000fe40000000f00 */
[----:B------:R-:W-:Y:S01]  /*0700*/  @P1 IMAD.MOV.U32 R2, RZ, RZ, RZ ;  /* 0x000000ffff021224 */ /* 0x000fe200078e00ff */
[----:B------:R-:W-:Y:S06]  /*0710*/  BRA `(.L_x_1040) ;  /* 0x0000000000b47947 */ /* 0x000fec0003800000 */
.L_x_1039:
        /* <DEDUP_REMOVED lines=9> */
[----:B0-----:R-:W-:Y:S01]  /*07b0*/  VIADD R14, R20, 0xffffffe ;  /* 0x0ffffffe140e7836 */ /* 0x001fe20000000000 */
[----:B------:R-:W-:-:S05]  /*07c0*/  IADD3 R20, PT, PT, RZ, -R24, RZ ;  /* 0x80000018ff147210 */ /* 0x000fca0007ffe0ff */
        /* <DEDUP_REMOVED lines=32> */
[--C-:B------:R-:W-:Y:S02]  /*09d0*/  @P6 IMAD.MOV.U32 R12, RZ, RZ, R18.reuse ;  /* 0x000000ffff0c6224 */ /* 0x100fe400078e0012 */
[----:B------:R-:W-:-:S07]  /*09e0*/  @P1 IMAD.MOV.U32 R2, RZ, RZ, R18 ;  /* 0x000000ffff021224 */ /* 0x000fce00078e0012 */
.L_x_1040:
        /* <DEDUP_REMOVED lines=23> */
.L_x_1041:
        /* <DEDUP_REMOVED lines=45> */
.L_x_1042:
        /* <DEDUP_REMOVED lines=23> */
.L_x_1043:
        /* <DEDUP_REMOVED lines=45> */
.L_x_1044:
        /* <DEDUP_REMOVED lines=23> */
.L_x_1045:
        /* <DEDUP_REMOVED lines=45> */
.L_x_1046:
        /* <DEDUP_REMOVED lines=23> */
.L_x_1047:
        /* <DEDUP_REMOVED lines=45> */
.L_x_1048:
        /* <DEDUP_REMOVED lines=23> */
.L_x_1049:
        /* <DEDUP_REMOVED lines=45> */
.L_x_1050:
[----:B------:R-:W-:-:S04]  /*1f30*/  VIADD R15, R3, 0xfffffff8 ;  /* 0xfffffff8030f7836 */ /* 0x000fc80000000000 */
[----:B------:R-:W-:-:S05]  /*1f40*/  IMAD.WIDE.U32 R4, R15, 0x4, R4 ;  /* 0x000000040f047825 */ /* 0x000fca00078e0004 */
[----:B------:R-:W2:Y:S02]  /*1f50*/  LDG.E R14, desc[UR4][R4.64] ;  /* 0x00000004040e7981 */ /* 0x000ea4000c1e1900 */
[----:B--2---:R-:W-:-:S13]  /*1f60*/  ISETP.GT.AND P1, PT, R14, RZ, PT ;  /* 0x000000ff0e00720c */ /* 0x004fda0003f24270 */
[----:B------:R-:W-:Y:S05]  /*1f70*/  @P1 BRA `(.L_x_1051) ;  /* 0x00000000004c1947 */ /* 0x000fea0003800000 */
[----:B------:R-:W-:Y:S02]  /*1f80*/  IMAD.SHL.U32 R15, R15, 0x4, RZ ;  /* 0x000000040f0f7824 */ /* 0x000fe400078e00ff */
[----:B------:R-:W-:-:S03]  /*1f90*/  IMAD.MOV.U32 R14, RZ, RZ, RZ ;  /* 0x000000ffff0e7224 */ /* 0x000fc600078e00ff */
        /* <DEDUP_REMOVED lines=13> */
[----:B------:R-:W-:-:S06]  /*2070*/  @P5 MOV R11, RZ ;  /* 0x000000ff000b5202 */ /* 0x000fcc0000000f00 */
[----:B------:R-:W-:Y:S02]  /*2080*/  @P6 IMAD.MOV.U32 R12, RZ, RZ, RZ ;  /* 0x000000ffff0c6224 */ /* 0x000fe400078e00ff */
[----:B------:R-:W-:Y:S01]  /*2090*/  @P1 IMAD.MOV.U32 R2, RZ, RZ, RZ ;  /* 0x000000ffff021224 */ /* 0x000fe200078e00ff */
[----:B------:R-:W-:Y:S06]  /*20a0*/  BRA `(.L_x_1036) ;  /* 0x0000000000b87947 */ /* 0x000fec0003800000 */
.L_x_1051:
[-C--:B------:R-:W-:Y:S02]  /*20b0*/  IABS R17, R14.reuse ;  /* 0x0000000e00117213 */ /* 0x080fe40000000000 */
[----:B------:R-:W-:Y:S02]  /*20c0*/  IABS R21, R13 ;  /* 0x0000000d00157213 */ /* 0x000fe40000000000 */
[----:B------:R-:W0:Y:S01]  /*20d0*/  I2F.RP R18, R17 ;  /* 0x0000001100127306 */ /* 0x000e220000209400 */
[----:B------:R-:W-:Y:S02]  /*20e0*/  IABS R22, R14 ;  /* 0x0000000e00167213 */ /* 0x000fe40000000000 */
[----:B------:R-:W-:-:S04]  /*20f0*/  SHF.L.U32 R15, R15, 0x2, RZ ;  /* 0x000000020f0f7819 */ /* 0x000fc800000006ff */
[C---:B------:R-:W-:Y:S02]  /*2100*/  ISETP.EQ.AND P6, PT, R15.reuse, RZ, PT ;  /* 0x000000ff0f00720c */ /* 0x040fe40003fc2270 */
[C---:B------:R-:W-:Y:S02]  /*2110*/  ISETP.EQ.AND P4, PT, R15.reuse, 0x10, PT ;  /* 0x000000100f00780c */ /* 0x040fe40003f82270 */
[----:B------:R-:W-:Y:S01]  /*2120*/  ISETP.EQ.AND P5, PT, R15, 0x14, PT ;  /* 0x000000140f00780c */ /* 0x000fe20003fa2270 */
        /* <DEDUP_REMOVED lines=36> */
[----:B------:R-:W-:Y:S02]  /*2370*/  @P1 IMAD.MOV.U32 R2, RZ, RZ, R14 ;  /* 0x000000ffff021224 */ /* 0x000fe400078e000e */
[----:B------:R-:W-:-:S07]  /*2380*/  IMAD.MOV.U32 R14, RZ, RZ, RZ ;  /* 0x000000ffff0e7224 */ /* 0x000fce00078e00ff */
.L_x_1036:
[----:B------:R-:W-:-:S13]  /*2390*/  ISETP.NE.AND P1, PT, R16, RZ, PT ;  /* 0x000000ff1000720c */ /* 0x000fda0003f25270 */
[----:B------:R-:W-:Y:S05]  /*23a0*/  @!P1 BRA `(.L_x_1035) ;  /* 0x0000001c007c9947 */ /* 0x000fea0003800000 */
[----:B------:R-:W-:Y:S02]  /*23b0*/  ISETP.GE.U32.AND P1, PT, R16, 0x4, PT ;  /* 0x000000041000780c */ /* 0x000fe40003f26070 */
[----:B------:R-:W-:-:S11]  /*23c0*/  LOP3.LUT R15, R3, 0x3, RZ, 0xc0, !PT ;  /* 0x00000003030f7812 */ /* 0x000fd600078ec0ff */
[----:B------:R-:W-:Y:S05]  /*23d0*/  @!P1 BRA `(.L_x_1052) ;  /* 0x0000001000389947 */ /* 0x000fea0003800000 */
[----:B------:R-:W1:Y:S01]  /*23e0*/  LDC.64 R4, c[0x0][0x398] ;  /* 0x0000e600ff047b82 */ /* 0x000e620000000a00 */
[----:B------:R-:W-:-:S05]  /*23f0*/  IADD3 R19, PT, PT, R14, -0x1, RZ ;  /* 0xffffffff0e137810 */ /* 0x000fca0007ffe0ff */
        /* <DEDUP_REMOVED lines=15> */
[----:B------:R-:W-:Y:S02]  /*24f0*/  @P2 IMAD.MOV.U32 R8, RZ, RZ, RZ ;  /* 0x000000ffff082224 */ /* 0x000fe400078e00ff */
[----:B------:R-:W-:Y:S02]  /*2500*/  @P3 IMAD.MOV.U32 R9, RZ, RZ, RZ ;  /* 0x000000ffff093224 */ /* 0x000fe400078e00ff */
[----:B------:R-:W-:Y:S02]  /*2510*/  @P4 MOV R10, RZ ;  /* 0x000000ff000a4202 */ /* 0x000fe40000000f00 */
[----:B------:R-:W-:-:S04]  /*2520*/  @P5 IMAD.MOV.U32 R11, RZ, RZ, RZ ;  /* 0x000000ffff0b5224 */ /* 0x000fc800078e00ff */
[----:B------:R-:W-:Y:S02]  /*2530*/  @P6 IMAD.MOV.U32 R12, RZ, RZ, RZ ;  /* 0x000000ffff0c6224 */ /* 0x000fe400078e00ff */
[----:B------:R-:W-:Y:S01]  /*2540*/  @P1 IMAD.MOV.U32 R2, RZ, RZ, RZ ;  /* 0x000000ffff021224 */ /* 0x000fe200078e00ff */
[----:B------:R-:W-:Y:S06]  /*2550*/  BRA `(.L_x_1054) ;  /* 0x0000000000b07947 */ /* 0x000fec0003800000 */
.L_x_1053:
[-C--:B------:R-:W-:Y:S02]  /*2560*/  IABS R20, R18.reuse ;  /* 0x0000001200147213 */ /* 0x080fe40000000000 */
[----:B------:R-:W-:Y:S02]  /*2570*/  IABS R24, R13 ;  /* 0x0000000d00187213 */ /* 0x000fe40000000000 */
[----:B------:R-:W0:Y:S01]  /*2580*/  I2F.RP R21, R20 ;  /* 0x0000001400157306 */ /* 0x000e220000209400 */
[----:B------:R-:W-:Y:S02]  /*2590*/  IABS R22, R18 ;  /* 0x0000001200167213 */ /* 0x000fe40000000000 */
[----:B------:R-:W-:-:S03]  /*25a0*/  SHF.L.U32 R19, R19, 0x2, RZ ;  /* 0x0000000213137819 */ /* 0x000fc600000006ff */
[----:B------:R-:W-:Y:S01]  /*25b0*/  IMAD.MOV R22, RZ, RZ, -R22 ;  /* 0x000000ffff167224 */ /* 0x000fe200078e0a16 */
[C---:B------:R-:W-:Y:S02]  /*25c0*/  ISETP.EQ.AND P6, PT, R19.reuse, RZ, PT ;  /* 0x000000ff1300720c */ /* 0x040fe40003fc2270 */
[C---:B------:R-:W-:Y:S02]  /*25d0*/  ISETP.EQ.AND P4, PT, R19.reuse, 0x10, PT ;  /* 0x000000101300780c */ /* 0x040fe40003f82270 */
[----:B------:R-:W-:Y:S01]  /*25e0*/  ISETP.EQ.AND P5, PT, R19, 0x14, PT ;  /* 0x000000141300780c */ /* 0x000fe20003fa2270 */
[----:B0-----:R-:W0:Y:S02]  /*25f0*/  MUFU.RCP R21, R21 ;  /* 0x0000001500157308 */ /* 0x001e240000001000 */
[----:B0-----:R-:W-:-:S06]  /*2600*/  VIADD R16, R21, 0xffffffe ;  /* 0x0ffffffe15107836 */ /* 0x001fcc0000000000 */
        /* <DEDUP_REMOVED lines=33> */
.L_x_1054:
[----:B------:R-:W-:-:S04]  /*2820*/  VIADD R19, R14, 0xfffffffe ;  /* 0xfffffffe0e137836 */ /* 0x000fc80000000000 */
[----:B------:R-:W-:-:S05]  /*2830*/  IMAD.WIDE.U32 R16, R19, 0x4, R4 ;  /* 0x0000000413107825 */ /* 0x000fca00078e0004 */
[----:B------:R-:W2:Y:S02]  /*2840*/  LDG.E R18, desc[UR4][R16.64] ;  /* 0x0000000410127981 */ /* 0x000ea4000c1e1900 */
        /* <DEDUP_REMOVED lines=15> */
[----:B------:R-:W-:Y:S02]  /*2940*/  @P4 IMAD.MOV.U32 R10, RZ, RZ, RZ ;  /* 0x000000ffff0a4224 */ /* 0x000fe400078e00ff */
[----:B------:R-:W-:-:S04]  /*2950*/  @P5 MOV R11, RZ ;  /* 0x000000ff000b5202 */ /* 0x000fc80000000f00 */
[----:B------:R-:W-:Y:S02]  /*2960*/  @P6 IMAD.MOV.U32 R12, RZ, RZ, RZ ;  /* 0x000000ffff0c6224 */ /* 0x000fe400078e00ff */
[----:B------:R-:W-:Y:S01]  /*2970*/  @P1 IMAD.MOV.U32 R2, RZ, RZ, RZ ;  /* 0x000000ffff021224 */ /* 0x000fe200078e00ff */
[----:B------:R-:W-:Y:S06]  /*2980*/  BRA `(.L_x_1056) ;  /* 0x0000000000b07947 */ /* 0x000fec0003800000 */
.L_x_1055:
[-C--:B------:R-:W-:Y:S01]  /*2990*/  IABS R20, R18.reuse ;  /* 0x0000001200147213 */ /* 0x080fe20000000000 */
[----:B------:R-:W-:Y:S01]  /*29a0*/  IMAD.SHL.U32 R19, R19, 0x4, RZ ;  /* 0x0000000413137824 */ /* 0x000fe200078e00ff */
[----:B------:R-:W-:Y:S02]  /*29b0*/  IABS R24, R13 ;  /* 0x0000000d00187213 */ /* 0x000fe40000000000 */
[----:B------:R-:W0:Y:S01]  /*29c0*/  I2F.RP R21, R20 ;  /* 0x0000001400157306 */ /* 0x000e220000209400 */
[----:B------:R-:W-:Y:S02]  /*29d0*/  IABS R22, R18 ;  /* 0x0000001200167213 */ /* 0x000fe40000000000 */
[C---:B------:R-:W-:Y:S02]  /*29e0*/  ISETP.EQ.AND P6, PT, R19.reuse, RZ, PT ;  /* 0x000000ff1300720c */ /* 0x040fe40003fc2270 */
[----:B------:R-:W-:Y:S02]  /*29f0*/  IADD3 R22, PT, PT, RZ, -R22, RZ ;  /* 0x80000016ff167210 */ /* 0x000fe40007ffe0ff */
[----:B------:R-:W-:-:S02]  /*2a00*/  ISETP.EQ.AND P4, PT, R19, 0x10, PT ;  /* 0x000000101300780c */ /* 0x000fc40003f82270 */
[----:B------:R-:W-:Y:S01]  /*2a10*/  ISETP.EQ.AND P5, PT, R19, 0x14, PT ;  /* 0x000000141300780c */ /* 0x000fe20003fa2270 */
[----:B0-----:R-:W0:Y:S02]  /*2a20*/  MUFU.RCP R21, R21 ;  /* 0x0000001500157308 */ /* 0x001e240000001000 */
[----:B0-----:R-:W-:-:S06]  /*2a30*/  VIADD R16, R21, 0xffffffe ;  /* 0x0ffffffe15107836 */ /* 0x001fcc0000000000 */
        /* <DEDUP_REMOVED lines=33> */
.L_x_1056:
        /* <DEDUP_REMOVED lines=23> */
.L_x_1057:
[-C--:B------:R-:W-:Y:S01]  /*2dc0*/  IABS R20, R18.reuse ;  /* 0x0000001200147213 */ /* 0x080fe20000000000 */
[----:B------:R-:W-:Y:S01]  /*2dd0*/  IMAD.SHL.U32 R19, R19, 0x4, RZ ;  /* 0x0000000413137824 */ /* 0x000fe200078e00ff */
[----:B------:R-:W-:Y:S02]  /*2de0*/  IABS R24, R13 ;  /* 0x0000000d00187213 */ /* 0x000fe40000000000 */
[----:B------:R-:W0:Y:S01]  /*2df0*/  I2F.RP R21, R20 ;  /* 0x0000001400157306 */ /* 0x000e220000209400 */
[----:B------:R-:W-:Y:S02]  /*2e00*/  IABS R22, R18 ;  /* 0x0000001200167213 */ /* 0x000fe40000000000 */
[C---:B------:R-:W-:Y:S02]  /*2e10*/  ISETP.EQ.AND P6, PT, R19.reuse, RZ, PT ;  /* 0x000000ff1300720c */ /* 0x040fe40003fc2270 */
[C---:B------:R-:W-:Y:S01]  /*2e20*/  ISETP.EQ.AND P4, PT, R19.reuse, 0x10, PT ;  /* 0x000000101300780c */ /* 0x040fe20003f82270 */
[----:B------:R-:W-:Y:S01]  /*2e30*/  IMAD.MOV R22, RZ, RZ, -R22 ;  /* 0x000000ffff167224 */ /* 0x000fe200078e0a16 */
        /* <DEDUP_REMOVED lines=31> */
[----:B------:R-:W-:Y:S01]  /*3030*/  ISETP.EQ.AND P1, PT, R19, 0x1c, PT ;  /* 0x0000001c1300780c */ /* 0x000fe20003f22270 */
[----:B------:R-:W-:-:S02]  /*3040*/  @P4 IMAD.MOV.U32 R10, RZ, RZ, R18 ;  /* 0x000000ffff0a4224 */ /* 0x000fc400078e0012 */
[----:B------:R-:W-:-:S08]  /*3050*/  @P5 IMAD.MOV.U32 R11, RZ, RZ, R18 ;  /* 0x000000ffff0b5224 */ /* 0x000fd000078e0012 */
[----:B------:R-:W-:Y:S02]  /*3060*/  @P6 MOV R12, R18 ;  /* 0x00000012000c6202 */ /* 0x000fe40000000f00 */
[----:B------:R-:W-:-:S07]  /*3070*/  @P1 IMAD.MOV.U32 R2, RZ, RZ, R18 ;  /* 0x000000ffff021224 */ /* 0x000fce00078e0012 */
.L_x_1058:
[----:B------:R-:W-:-:S04]  /*3080*/  VIADD R14, R14, 0xfffffffc ;  /* 0xfffffffc0e0e7836 */ /* 0x000fc80000000000 */
[----:B------:R-:W-:-:S06]  /*3090*/  IMAD.WIDE.U32 R16, R14, 0x4, R4 ;  /* 0x000000040e107825 */ /* 0x000fcc00078e0004 */
        /* <DEDUP_REMOVED lines=11> */
[C---:B------:R-:W-:Y:S02]  /*3150*/  ISETP.EQ.AND P6, PT, R4.reuse, 0x18, PT ;  /* 0x000000180400780c */ /* 0x040fe40003fc2270 */
[----:B------:R-:W-:Y:S01]  /*3160*/  @P1 MOV R7, RZ ;  /* 0x000000ff00071202 */ /* 0x000fe20000000f00 */
[----:B------:R-:W-:Y:S01]  /*3170*/  @P2 IMAD.MOV.U32 R8, RZ, RZ, RZ ;  /* 0x000000ffff082224 */ /* 0x000fe200078e00ff */
[----:B------:R-:W-:Y:S01]  /*3180*/  ISETP.EQ.AND P1, PT, R4, 0x1c, PT ;  /* 0x0000001c0400780c */ /* 0x000fe20003f22270 */
[----:B------:R-:W-:Y:S02]  /*3190*/  @P3 IMAD.MOV.U32 R9, RZ, RZ, RZ ;  /* 0x000000ffff093224 */ /* 0x000fe400078e00ff */
[----:B------:R-:W-:Y:S02]  /*31a0*/  @P4 IMAD.MOV.U32 R10, RZ, RZ, RZ ;  /* 0x000000ffff0a4224 */ /* 0x000fe400078e00ff */
[----:B------:R-:W-:-:S04]  /*31b0*/  @P5 IMAD.MOV.U32 R11, RZ, RZ, RZ ;  /* 0x000000ffff0b5224 */ /* 0x000fc800078e00ff */
[----:B------:R-:W-:-:S04]  /*31c0*/  @P6 IMAD.MOV.U32 R12, RZ, RZ, RZ ;  /* 0x000000ffff0c6224 */ /* 0x000fc800078e00ff */
[----:B------:R-:W-:Y:S01]  /*31d0*/  @P1 MOV R2, RZ ;  /* 0x000000ff00021202 */ /* 0x000fe20000000f00 */
[----:B------:R-:W-:Y:S06]  /*31e0*/  BRA `(.L_x_1052) ;  /* 0x0000000000b47947 */ /* 0x000fec0003800000 */
.L_x_1059:
        /* <DEDUP_REMOVED lines=25> */
[----:B------:R-:W-:Y:S01]  /*3380*/  ISETP.EQ.AND P5, PT, R17, 0x14, PT ;  /* 0x000000141100780c */ /* 0x000fe20003fa2270 */
        /* <DEDUP_REMOVED lines=19> */
.L_x_1052:
[----:B------:R-:W-:-:S13]  /*34c0*/  ISETP.NE.AND P1, PT, R15, RZ, PT ;  /* 0x000000ff0f00720c */ /* 0x000fda0003f25270 */
[----:B------:R-:W-:Y:S05]  /*34d0*/  @!P1 BRA `(.L_x_1035) ;  /* 0x0000000c00309947 */ /* 0x000fea0003800000 */
[----:B------:R-:W-:-:S13]  /*34e0*/  ISETP.NE.AND P1, PT, R15, 0x1, PT ;  /* 0x000000010f00780c */ /* 0x000fda0003f25270 */
[----:B------:R-:W-:Y:S05]  /*34f0*/  @!P1 BRA `(.L_x_1060) ;  /* 0x0000000800209947 */ /* 0x000fea0003800000 */
        /* <DEDUP_REMOVED lines=24> */
.L_x_1061:
        /* <DEDUP_REMOVED lines=21> */
[----:B------:R-:W-:Y:S01]  /*37d0*/  ISETP.GE.AND P3, PT, R16, RZ, PT ;  /* 0x000000ff1000720c */ /* 0x000fe20003f66270 */
[----:B------:R-:W-:-:S05]  /*37e0*/  IMAD.SHL.U32 R16, R15, 0x4, RZ ;  /* 0x000000040f107824 */ /* 0x000fca00078e00ff */
[C---:B------:R-:W-:Y:S02]  /*37f0*/  ISETP.EQ.AND P6, PT, R16.reuse, RZ, PT ;  /* 0x000000ff1000720c */ /* 0x040fe40003fc2270 */
[----:B------:R-:W-:Y:S02]  /*3800*/  @P1 IADD3 R17, PT, PT, R17, 0x1, RZ ;  /* 0x0000000111111810 */ /* 0x000fe40007ffe0ff */
[C---:B------:R-:W-:Y:S02]  /*3810*/  ISETP.EQ.AND P1, PT, R16.reuse, 0x4, PT ;  /* 0x000000041000780c */ /* 0x040fe40003f22270 */
[C---:B------:R-:W-:Y:S01]  /*3820*/  ISETP.EQ.AND P4, PT, R16.reuse, 0x10, PT ;  /* 0x000000101000780c */ /* 0x040fe20003f82270 */
[----:B------:R-:W-:Y:S01]  /*3830*/  @!P3 IMAD.MOV R17, RZ, RZ, -R17 ;  /* 0x000000ffff11b224 */ /* 0x000fe200078e0a11 */
[----:B------:R-:W-:Y:S02]  /*3840*/  @!P2 LOP3.LUT R17, RZ, R18, RZ, 0x33, !PT ;  /* 0x00000012ff11a212 */ /* 0x000fe400078e33ff */
[----:B------:R-:W-:-:S02]  /*3850*/  ISETP.EQ.AND P2, PT, R16, 0x8, PT ;  /* 0x000000081000780c */ /* 0x000fc40003f42270 */
[C---:B------:R-:W-:Y:S01]  /*3860*/  ISETP.EQ.AND P3, PT, R16.reuse, 0xc, PT ;  /* 0x0000000c1000780c */ /* 0x040fe20003f62270 */
[----:B------:R-:W-:Y:S01]  /*3870*/  IMAD.MOV R15, RZ, RZ, -R17 ;  /* 0x000000ffff0f7224 */ /* 0x000fe200078e0a11 */
[----:B------:R-:W-:-:S03]  /*3880*/  ISETP.EQ.AND P5, PT, R16, 0x14, PT ;  /* 0x000000141000780c */ /* 0x000fc60003fa2270 */
        /* <DEDUP_REMOVED lines=12> */
.L_x_1062:
        /* <DEDUP_REMOVED lines=23> */
.L_x_1063:
[----:B------:R-:W-:Y:S02]  /*3ac0*/  IABS R15, R16 ;  /* 0x00000010000f7213 */ /* 0x000fe40000000000 */
[----:B------:R-:W-:Y:S02]  /*3ad0*/  IABS R20, R13 ;  /* 0x0000000d00147213 */ /* 0x000fe40000000000 */
[----:B------:R-:W0:Y:S08]  /*3ae0*/  I2F.RP R17, R15 ;  /* 0x0000000f00117306 */ /* 0x000e300000209400 */
[----:B0-----:R-:W0:Y:S02]  /*3af0*/  MUFU.RCP R17, R17 ;  /* 0x0000001100117308 */ /* 0x001e240000001000 */
[----:B0-----:R-:W-:-:S06]  /*3b00*/  VIADD R4, R17, 0xffffffe ;  /* 0x0ffffffe11047836 */ /* 0x001fcc0000000000 */
        /* <DEDUP_REMOVED lines=39> */
.L_x_1060:
[----:B------:R-:W-:-:S04]  /*3d80*/  LOP3.LUT R4, R3, 0x1, RZ, 0xc0, !PT ;  /* 0x0000000103047812 */ /* 0x000fc800078ec0ff */
[----:B------:R-:W-:-:S13]  /*3d90*/  ISETP.NE.U32.AND P1, PT, R4, 0x1, PT ;  /* 0x000000010400780c */ /* 0x000fda0003f25070 */
[----:B------:R-:W-:Y:S05]  /*3da0*/  @P1 BRA `(.L_x_1035) ;  /* 0x0000000000fc1947 */ /* 0x000fea0003800000 */
        /* <DEDUP_REMOVED lines=21> */
[----:B------:R-:W-:-:S04]  /*3f00*/  @P6 MOV R12, RZ ;  /* 0x000000ff000c6202 */ /* 0x000fc80000000f00 */
[----:B------:R-:W-:Y:S01]  /*3f10*/  @P1 IMAD.MOV.U32 R2, RZ, RZ, RZ ;  /* 0x000000ffff021224 */ /* 0x000fe200078e00ff */
[----:B------:R-:W-:Y:S06]  /*3f20*/  BRA `(.L_x_1035) ;  /* 0x00000000009c7947 */ /* 0x000fec0003800000 */
.L_x_1064:
[----:B------:R-:W-:Y:S01]  /*3f30*/  IABS R16, R15 ;  /* 0x0000000f00107213 */ /* 0x000fe20000000000 */
[----:B------:R-:W-:Y:S01]  /*3f40*/  IMAD.SHL.U32 R14, R14, 0x4, RZ ;  /* 0x000000040e0e7824 */ /* 0x000fe200078e00ff */
[----:B------:R-:W-:Y:S02]  /*3f50*/  IABS R18, R13 ;  /* 0x0000000d00127213 */ /* 0x000fe40000000000 */
[----:B------:R-:W0:Y:S01]  /*3f60*/  I2F.RP R17, R16 ;  /* 0x0000001000117306 */ /* 0x000e220000209400 */
[----:B------:R-:W-:Y:S02]  /*3f70*/  IABS R20, R15 ;  /* 0x0000000f00147213 */ /* 0x000fe40000000000 */
[----:B------:R-:W-:Y:S02]  /*3f80*/  ISETP.GE.AND P3, PT, R13, RZ, PT ;  /* 0x000000ff0d00720c */ /* 0x000fe40003f66270 */
[C---:B------:R-:W-:Y:S02]  /*3f90*/  ISETP.EQ.AND P6, PT, R14.reuse, RZ, PT ;  /* 0x000000ff0e00720c */ /* 0x040fe40003fc2270 */
[----:B------:R-:W-:-:S02]  /*3fa0*/  ISETP.EQ.AND P5, PT, R14, 0x4, PT ;  /* 0x000000040e00780c */ /* 0x000fc40003fa2270 */
[----:B------:R-:W-:Y:S01]  /*3fb0*/  ISETP.EQ.AND P4, PT, R14, 0xc, PT ;  /* 0x0000000c0e00780c */ /* 0x000fe20003f82270 */
        /* <DEDUP_REMOVED lines=14> */
[----:B------:R-:W-:Y:S01]  /*40a0*/  @!P2 IMAD.IADD R5, R5, 0x1, -R16 ;  /* 0x000000010505a824 */ /* 0x000fe200078e0a10 */
[----:B------:R-:W-:-:S03]  /*40b0*/  ISETP.EQ.AND P2, PT, R14, 0x14, PT ;  /* 0x000000140e00780c */ /* 0x000fc60003f42270 */
[----:B------:R-:W-:Y:S01]  /*40c0*/  @!P3 IMAD.MOV R5, RZ, RZ, -R5 ;  /* 0x000000ffff05b224 */ /* 0x000fe200078e0a05 */
[----:B------:R-:W-:Y:S02]  /*40d0*/  @!P1 LOP3.LUT R5, RZ, R15, RZ, 0x33, !PT ;  /* 0x0000000fff059212 */ /* 0x000fe400078e33ff */
[C---:B------:R-:W-:Y:S02]  /*40e0*/  ISETP.EQ.AND P1, PT, R14.reuse, 0x8, PT ;  /* 0x000000080e00780c */ /* 0x040fe40003f22270 */
[----:B------:R-:W-:Y:S01]  /*40f0*/  @P6 MOV R6, R5 ;  /* 0x0000000500066202 */ /* 0x000fe20000000f00 */
[--C-:B------:R-:W-:Y:S01]  /*4100*/  @P5 IMAD.MOV.U32 R7, RZ, RZ, R5.reuse ;  /* 0x000000ffff075224 */ /* 0x100fe200078e0005 */
[C---:B------:R-:W-:Y:S01]  /*4110*/  ISETP.EQ.AND P3, PT, R14.reuse, 0x10, PT ;  /* 0x000000100e00780c */ /* 0x040fe20003f62270 */
[----:B------:R-:W-:Y:S01]  /*4120*/  @P4 IMAD.MOV.U32 R9, RZ, RZ, R5 ;  /* 0x000000ffff094224 */ /* 0x000fe200078e0005 */
[C---:B------:R-:W-:Y:S02]  /*4130*/  ISETP.EQ.AND P6, PT, R14.reuse, 0x18, PT ;  /* 0x000000180e00780c */ /* 0x040fe40003fc2270 */
[----:B------:R-:W-:-:S02]  /*4140*/  ISETP.EQ.AND P5, PT, R14, 0x1c, PT ;  /* 0x0000001c0e00780c */ /* 0x000fc40003fa2270 */
[----:B------:R-:W-:-:S03]  /*4150*/  @P2 MOV R11, R5 ;  /* 0x00000005000b2202 */ /* 0x000fc60000000f00 */
[----:B------:R-:W-:-:S04]  /*4160*/  @P1 IMAD.MOV.U32 R8, RZ, RZ, R5 ;  /* 0x000000ffff081224 */ /* 0x000fc800078e0005 */
[--C-:B------:R-:W-:Y:S02]  /*4170*/  @P3 IMAD.MOV.U32 R10, RZ, RZ, R5.reuse ;  /* 0x000000ffff0a3224 */ /* 0x100fe400078e0005 */
[--C-:B------:R-:W-:Y:S02]  /*4180*/  @P6 IMAD.MOV.U32 R12, RZ, RZ, R5.reuse ;  /* 0x000000ffff0c6224 */ /* 0x100fe400078e0005 */
[----:B------:R-:W-:-:S07]  /*4190*/  @P5 IMAD.MOV.U32 R2, RZ, RZ, R5 ;  /* 0x000000ffff025224 */ /* 0x000fce00078e0005 */
.L_x_1035:
[----:B------:R-:W1:Y:S01]  /*41a0*/  LDCU UR6, c[0x0][0x3bc] ;  /* 0x00007780ff0677ac */ /* 0x000e620008000800 */
[----:B------:R-:W-:Y:S01]  /*41b0*/  IMAD.MOV.U32 R13, RZ, RZ, RZ ;  /* 0x000000ffff0d7224 */ /* 0x000fe200078e00ff */
[----:B-1----:R-:W-:-:S09]  /*41c0*/  UISETP.NE.AND UP0, UPT, UR6, 0x1, UPT ;  /* 0x000000010600788c */ /* 0x002fd2000bf05270 */
[----:B------:R-:W-:Y:S05]  /*41d0*/  BRA.U !UP0, `(.L_x_1065) ;  /* 0x0000000508687547 */ /* 0x000fea000b800000 */
[----:B------:R-:W-:Y:S01]  /*41e0*/  IMAD.MOV.U32 R13, RZ, RZ, RZ ;  /* 0x000000ffff0d7224 */ /* 0x000fe200078e00ff */
[----:B------:R-:W-:Y:S06]  /*41f0*/  @!P0 BRA `(.L_x_1066) ;  /* 0x0000000400448947 */ /* 0x000fec0003800000 */
[----:B------:R-:W-:-:S13]  /*4200*/  ISETP.GE.U32.AND P0, PT, R3, 0x8, PT ;  /* 0x000000080300780c */ /* 0x000fda0003f06070 */
[----:B------:R-:W0:Y:S02]  /*4210*/  @P0 LDC.64 R4, c[0x0][0x3a0] ;  /* 0x0000e800ff040b82 */ /* 0x000e240000000a00 */
[----:B0-----:R-:W2:Y:S04]  /*4220*/  @P0 LDG.E R13, desc[UR4][R4.64] ;  /* 0x00000004040d0981 */ /* 0x001ea8000c1e1900 */
[----:B------:R-:W3:Y:S04]  /*4230*/  @P0 LDG.E R15, desc[UR4][R4.64+0x4] ;  /* 0x00000404040f0981 */ /* 0x000ee8000c1e1900 */
[----:B------:R-:W4:Y:S04]  /*4240*/  @P0 LDG.E R16, desc[UR4][R4.64+0x8] ;  /* 0x0000080404100981 */ /* 0x000f28000c1e1900 */
[----:B------:R-:W5:Y:S04]  /*4250*/  @P0 LDG.E R17, desc[UR4][R4.64+0xc] ;  /* 0x00000c0404110981 */ /* 0x000f68000c1e1900 */
[----:B------:R-:W5:Y:S04]  /*4260*/  @P0 LDG.E R18, desc[UR4][R4.64+0x10] ;  /* 0x0000100404120981 */ /* 0x000f68000c1e1900 */
[----:B------:R-:W5:Y:S04]  /*4270*/  @P0 LDG.E R19, desc[UR4][R4.64+0x14] ;  /* 0x0000140404130981 */ /* 0x000f68000c1e1900 */
[----:B------:R-:W5:Y:S04]  /*4280*/  @P0 LDG.E R20, desc[UR4][R4.64+0x18] ;  /* 0x0000180404140981 */ /* 0x000f68000c1e1900 */
[----:B------:R-:W5:Y:S01]  /*4290*/  @P0 LDG.E R21, desc[UR4][R4.64+0x1c] ;  /* 0x00001c0404150981 */ /* 0x000f62000c1e1900 */
[----:B--2---:R-:W-:-:S02]  /*42a0*/  @P0 IMAD R14, R13, R6, RZ ;  /* 0x000000060d0e0224 */ /* 0x004fc400078e02ff */
[----:B------:R-:W-:Y:S02]  /*42b0*/  HFMA2 R13, -RZ, RZ, 0, 0 ;  /* 0x00000000ff0d7431 */ /* 0x000fe400000001ff */
[----:B---3--:R-:W-:Y:S02]  /*42c0*/  @P0 IMAD R15, R15, R7, R14 ;  /* 0x000000070f0f0224 */ /* 0x008fe400078e020e */
[----:B------:R-:W-:Y:S02]  /*42d0*/  IMAD.MOV.U32 R14, RZ, RZ, RZ ;  /* 0x000000ffff0e7224 */ /* 0x000fe400078e00ff */
[----:B----4-:R-:W-:Y:S01]  /*42e0*/  @P0 IMAD R16, R16, R8, R15 ;  /* 0x0000000810100224 */ /* 0x010fe200078e020f */
[----:B------:R-:W-:Y:S01]  /*42f0*/  LOP3.LUT R15, R3, 0x7, RZ, 0xc0, !PT ;  /* 0x00000007030f7812 */ /* 0x000fe200078ec0ff */
[----:B------:R-:W-:Y:S02]  /*4300*/  @P0 IMAD.MOV.U32 R14, RZ, RZ, 0x8 ;  /* 0x00000008ff0e0424 */ /* 0x000fe400078e00ff */
[----:B-----5:R-:W-:Y:S01]  /*4310*/  @P0 IMAD R17, R17, R9, R16 ;  /* 0x0000000911110224 */ /* 0x020fe200078e0210 */
[----:B------:R-:W-:-:S03]  /*4320*/  ISETP.NE.AND P1, PT, R15, RZ, PT ;  /* 0x000000ff0f00720c */ /* 0x000fc60003f25270 */
[----:B------:R-:W-:-:S04]  /*4330*/  @P0 IMAD R18, R18, R10, R17 ;  /* 0x0000000a12120224 */ /* 0x000fc800078e0211 */
[----:B------:R-:W-:-:S04]  /*4340*/  @P0 IMAD R19, R19, R11, R18 ;  /* 0x0000000b13130224 */ /* 0x000fc800078e0212 */
[----:B------:R-:W-:-:S04]  /*4350*/  @P0 IMAD R19, R20, R12, R19 ;  /* 0x0000000c14130224 */ /* 0x000fc800078e0213 */
[----:B------:R-:W-:Y:S01]  /*4360*/  @P0 IMAD R13, R21, R2, R19 ;  /* 0x00000002150d0224 */ /* 0x000fe200078e0213 */
[----:B------:R-:W-:Y:S06]  /*4370*/  @!P1 BRA `(.L_x_1066) ;  /* 0x0000000000e49947 */ /* 0x000fec0003800000 */
[----:B------:R-:W-:Y:S02]  /*4380*/  ISETP.GE.U32.AND P0, PT, R15, 0x4, PT ;  /* 0x000000040f00780c */ /* 0x000fe40003f06070 */
[----:B------:R-:W-:-:S04]  /*4390*/  LOP3.LUT R3, R3, 0x3, RZ, 0xc0, !PT ;  /* 0x0000000303037812 */ /* 0x000fc800078ec0ff */
[----:B------:R-:W-:-:S07]  /*43a0*/  ISETP.NE.AND P2, PT, R3, RZ, PT ;  /* 0x000000ff0300720c */ /* 0x000fce0003f45270 */
[----:B------:R-:W-:Y:S06]  /*43b0*/  @!P0 BRA `(.L_x_1067) ;  /* 0x0000000000588947 */ /* 0x000fec0003800000 */
[----:B------:R-:W0:Y:S02]  /*43c0*/  LDC.64 R4, c[0x0][0x3a0] ;  /* 0x0000e800ff047b82 */ /* 0x000e240000000a00 */
[----:B0-----:R-:W-:-:S05]  /*43d0*/  IMAD.WIDE.U32 R4, R14, 0x4, R4 ;  /* 0x000000040e047825 */ /* 0x001fca00078e0004 */
[----:B------:R-:W2:Y:S04]  /*43e0*/  LDG.E R17, desc[UR4][R4.64] ;  /* 0x0000000404117981 */ /* 0x000ea8000c1e1900 */
[----:B------:R-:W3:Y:S04]  /*43f0*/  LDG.E R19, desc[UR4][R4.64+0x4] ;  /* 0x0000040404137981 */ /* 0x000ee8000c1e1900 */
[----:B------:R-:W4:Y:S04]  /*4400*/  LDG.E R21, desc[UR4][R4.64+0x8] ;  /* 0x0000080404157981 */ /* 0x000f28000c1e1900 */
[----:B------:R-:W5:Y:S01]  /*4410*/  LDG.E R22, desc[UR4][R4.64+0xc] ;  /* 0x00000c0404167981 */ /* 0x000f62000c1e1900 */
[----:B------:R-:W-:-:S02]  /*4420*/  IMAD.SHL.U32 R15, R14, 0x4, RZ ;  /* 0x000000040e0f7824 */ /* 0x000fc400078e00ff */
[----:B------:R-:W-:-:S03]  /*4430*/  VIADD R14, R14, 0x4 ;  /* 0x000000040e0e7836 */ /* 0x000fc60000000000 */
[C---:B------:R-:W-:Y:S02]  /*4440*/  ISETP.EQ.AND P0, PT, R15.reuse, RZ, PT ;  /* 0x000000ff0f00720c */ /* 0x040fe40003f02270 */
[----:B------:R-:W-:-:S11]  /*4450*/  ISETP.EQ.AND P1, PT, R15, 0x10, PT ;  /* 0x000000100f00780c */ /* 0x000fd60003f22270 */
[----:B------:R-:W-:Y:S01]  /*4460*/  @P0 IMAD.MOV.U32 R16, RZ, RZ, R6 ;  /* 0x000000ffff100224 */ /* 0x000fe200078e0006 */
[----:B------:R-:W-:Y:S01]  /*4470*/  @P0 MOV R18, R7 ;  /* 0x0000000700120202 */ /* 0x000fe20000000f00 */
[----:B------:R-:W-:Y:S02]  /*4480*/  @P1 IMAD.MOV.U32 R16, RZ, RZ, R10 ;  /* 0x000000ffff101224 */ /* 0x000fe400078e000a */
[----:B------:R-:W-:Y:S02]  /*4490*/  @P1 IMAD.MOV.U32 R18, RZ, RZ, R11 ;  /* 0x000000ffff121224 */ /* 0x000fe400078e000b */
[----:B------:R-:W-:Y:S01]  /*44a0*/  @P0 IMAD.MOV.U32 R20, RZ, RZ, R8 ;  /* 0x000000ffff140224 */ /* 0x000fe200078e0008 */
[----:B------:R-:W-:Y:S01]  /*44b0*/  @P1 MOV R20, R12 ;  /* 0x0000000c00141202 */ /* 0x000fe20000000f00 */
[----:B--2---:R-:W-:Y:S02]  /*44c0*/  IMAD R17, R17, R16, R13 ;  /* 0x0000001011117224 */ /* 0x004fe400078e020d */
[----:B------:R-:W-:-:S02]  /*44d0*/  @P0 IMAD.MOV.U32 R16, RZ, RZ, R9 ;  /* 0x000000ffff100224 */ /* 0x000fc400078e0009 */
[----:B---3--:R-:W-:Y:S02]  /*44e0*/  IMAD R17, R19, R18, R17 ;  /* 0x0000001213117224 */ /* 0x008fe400078e0211 */
[----:B------:R-:W-:Y:S02]  /*44f0*/  @P1 IMAD.MOV.U32 R16, RZ, RZ, R2 ;  /* 0x000000ffff101224 */ /* 0x000fe400078e0002 */
[----:B----4-:R-:W-:-:S04]  /*4500*/  IMAD R17, R21, R20, R17 ;  /* 0x0000001415117224 */ /* 0x010fc800078e0211 */
[----:B-----5:R-:W-:-:S07]  /*4510*/  IMAD R13, R22, R16, R17 ;  /* 0x00000010160d7224 */ /* 0x020fce00078e0211 */
.L_x_1067:
[----:B------:R-:W-:Y:S05]  /*4520*/  @!P2 BRA `(.L_x_1066) ;  /* 0x000000000078a947 */ /* 0x000fea0003800000 */
[----:B------:R-:W0:Y:S01]  /*4530*/  LDC.64 R4, c[0x0][0x3a0] ;  /* 0x0000e800ff047b82 */ /* 0x000e220000000a00 */
[----:B------:R-:W-:Y:S01]  /*4540*/  IMAD.MOV R3, RZ, RZ, -R3 ;  /* 0x000000ffff037224 */ /* 0x000fe200078e0a03 */
[C---:B------:R-:W-:Y:S01]  /*4550*/  SHF.L.U32 R15, R14.reuse, 0x2, RZ ;  /* 0x000000020e0f7819 */ /* 0x040fe200000006ff */
[----:B0-----:R-:W-:-:S04]  /*4560*/  IMAD.WIDE.U32 R4, R14, 0x4, R4 ;  /* 0x000000040e047825 */ /* 0x001fc800078e0004 */
[----:B------:R-:W-:-:S07]  /*4570*/  IMAD.MOV.U32 R16, RZ, RZ, R4 ;  /* 0x000000ffff107224 */ /* 0x000fce00078e0004 */
.L_x_1068:
[----:B------:R-:W-:-:S06]  /*4580*/  IMAD.MOV.U32 R4, RZ, RZ, R16 ;  /* 0x000000ffff047224 */ /* 0x000fcc00078e0010 */
[----:B------:R0:W2:Y:S01]  /*4590*/  LDG.E R4, desc[UR4][R4.64] ;  /* 0x0000000404047981 */ /* 0x0000a2000c1e1900 */
[----:B------:R-:W-:Y:S01]  /*45a0*/  ISETP.EQ.AND P0, PT, R15, RZ, PT ;  /* 0x000000ff0f00720c */ /* 0x000fe20003f02270 */
[----:B------:R-:W-:Y:S01]  /*45b0*/  VIADD R3, R3, 0x1 ;  /* 0x0000000103037836 */ /* 0x000fe20000000000 */
[C---:B------:R-:W-:Y:S02]  /*45c0*/  ISETP.EQ.AND P1, PT, R15.reuse, 0x4, PT ;  /* 0x000000040f00780c */ /* 0x040fe40003f22270 */
[C---:B------:R-:W-:Y:S02]  /*45d0*/  ISETP.EQ.AND P2, PT, R15.reuse, 0x8, PT ;  /* 0x000000080f00780c */ /* 0x040fe40003f42270 */
[----:B------:R-:W-:-:S07]  /*45e0*/  ISETP.EQ.AND P3, PT, R15, 0xc, PT ;  /* 0x0000000c0f00780c */ /* 0x000fce0003f62270 */
[----:B------:R-:W-:Y:S01]  /*45f0*/  @P0 IMAD.MOV.U32 R14, RZ, RZ, R6 ;  /* 0x000000ffff0e0224 */ /* 0x000fe200078e0006 */
[C---:B------:R-:W-:Y:S01]  /*4600*/  ISETP.EQ.AND P0, PT, R15.reuse, 0x10, PT ;  /* 0x000000100f00780c */ /* 0x040fe20003f02270 */
[----:B------:R-:W-:Y:S01]  /*4610*/  @P1 IMAD.MOV.U32 R14, RZ, RZ, R7 ;  /* 0x000000ffff0e1224 */ /* 0x000fe200078e0007 */
[C---:B------:R-:W-:Y:S01]  /*4620*/  ISETP.EQ.AND P1, PT, R15.reuse, 0x14, PT ;  /* 0x000000140f00780c */ /* 0x040fe20003f22270 */
[----:B------:R-:W-:Y:S01]  /*4630*/  @P2 IMAD.MOV.U32 R14, RZ, RZ, R8 ;  /* 0x000000ffff0e2224 */ /* 0x000fe200078e0008 */
[C---:B------:R-:W-:Y:S02]  /*4640*/  ISETP.EQ.AND P2, PT, R15.reuse, 0x18, PT ;  /* 0x000000180f00780c */ /* 0x040fe40003f42270 */
[----:B------:R-:W-:Y:S02]  /*4650*/  @P3 MOV R14, R9 ;  /* 0x00000009000e3202 */ /* 0x000fe40000000f00 */
[C---:B------:R-:W-:Y:S01]  /*4660*/  ISETP.EQ.AND P3, PT, R15.reuse, 0x1c, PT ;  /* 0x0000001c0f00780c */ /* 0x040fe20003f62270 */
[----:B------:R-:W-:-:S04]  /*4670*/  VIADD R15, R15, 0x4 ;  /* 0x000000040f0f7836 */ /* 0x000fc80000000000 */
[----:B------:R-:W-:Y:S01]  /*4680*/  @P0 IMAD.MOV.U32 R14, RZ, RZ, R10 ;  /* 0x000000ffff0e0224 */ /* 0x000fe200078e000a */
[----:B------:R-:W-:Y:S01]  /*4690*/  ISETP.NE.AND P0, PT, R3, RZ, PT ;  /* 0x000000ff0300720c */ /* 0x000fe20003f05270 */
[----:B------:R-:W-:Y:S01]  /*46a0*/  @P1 IMAD.MOV.U32 R14, RZ, RZ, R11 ;  /* 0x000000ffff0e1224 */ /* 0x000fe200078e000b */
[----:B------:R-:W-:Y:S01]  /*46b0*/  IADD3 R16, P1, PT, R16, 0x4, RZ ;  /* 0x0000000410107810 */ /* 0x000fe20007f3e0ff */
[----:B------:R-:W-:-:S04]  /*46c0*/  @P2 IMAD.MOV.U32 R14, RZ, RZ, R12 ;  /* 0x000000ffff0e2224 */ /* 0x000fc800078e000c */
[----:B------:R-:W-:Y:S01]  /*46d0*/  @P3 MOV R14, R2 ;  /* 0x00000002000e3202 */ /* 0x000fe20000000f00 */
[----:B0-----:R-:W-:-:S04]  /*46e0*/  IMAD.X R5, RZ, RZ, R5, P1 ;  /* 0x000000ffff057224 */ /* 0x001fc800008e0605 */
[----:B--2---:R-:W-:Y:S01]  /*46f0*/  IMAD R13, R4, R14, R13 ;  /* 0x0000000e040d7224 */ /* 0x004fe200078e020d */
[----:B------:R-:W-:Y:S06]  /*4700*/  @P0 BRA `(.L_x_1068) ;  /* 0xfffffffc009c0947 */ /* 0x000fec000383ffff */
.L_x_1066:
[----:B------:R-:W-:-:S04]  /*4710*/  ISETP.GE.AND P0, PT, R13, UR6, PT ;  /* 0x000000060d007c0c */ /* 0x000fc8000bf06270 */
[----:B------:R-:W-:-:S13]  /*4720*/  ISETP.GT.AND P0, PT, R13, -0x1, !P0 ;  /* 0xffffffff0d00780c */ /* 0x000fda0004704270 */
[----:B------:R-:W1:Y:S01]  /*4730*/  @!P0 LDC.64 R2, c[0x0][0x388] ;  /* 0x0000e200ff028b82 */ /* 0x000e620000000a00 */
[----:B------:R-:W-:Y:S02]  /*4740*/  @!P0 IMAD.MOV.U32 R5, RZ, RZ, 0x7fc00000 ;  /* 0x7fc00000ff058424 */ /* 0x000fe400078e00ff */
[----:B-1----:R-:W-:-:S05]  /*4750*/  @!P0 IMAD.WIDE R2, R0, 0x4, R2 ;  /* 0x0000000400028825 */ /* 0x002fca00078e0202 */
[----:B0-----:R1:W-:Y:S01]  /*4760*/  @!P0 STG.E desc[UR4][R2.64], R5 ;  /* 0x0000000502008986 */ /* 0x0013e2000c101904 */
[----:B------:R-:W-:Y:S05]  /*4770*/  @!P0 EXIT ;  /* 0x000000000000894d */ /* 0x000fea0003800000 */
.L_x_1065:
[----:B-1----:R-:W1:Y:S08]  /*4780*/  LDC.64 R2, c[0x0][0x380] ;  /* 0x0000e000ff027b82 */ /* 0x002e700000000a00 */
[----:B------:R-:W2:Y:S01]  /*4790*/  LDC.64 R4, c[0x0][0x388] ;  /* 0x0000e200ff047b82 */ /* 0x000ea20000000a00 */
[----:B-1----:R-:W-:-:S06]  /*47a0*/  IMAD.WIDE.U32 R2, R13, 0x4, R2 ;  /* 0x000000040d027825 */ /* 0x002fcc00078e0002 */
[----:B0-----:R-:W3:Y:S01]  /*47b0*/  LDG.E R3, desc[UR4][R2.64] ;  /* 0x0000000402037981 */ /* 0x001ee2000c1e1900 */
[----:B--2---:R-:W-:-:S05]  /*47c0*/  IMAD.WIDE R4, R0, 0x4, R4 ;  /* 0x0000000400047825 */ /* 0x004fca00078e0204 */
[----:B---3--:R-:W-:Y:S01]  /*47d0*/  STG.E desc[UR4][R4.64], R3 ;  /* 0x0000000304007986 */ /* 0x008fe2000c101904 */
[----:B------:R-:W-:Y:S05]  /*47e0*/  EXIT ;  /* 0x000000000000794d */ /* 0x000fea0003800000 */
.L_x_1069:
        /* <DEDUP_REMOVED lines=9> */
.L_x_1164:


//--------------------- .text.elu_backward_kernel --------------------------
	.section	.text.elu_backward_kernel,"ax",@progbits
	.align	128
        .global         elu_backward_kernel
        .type           elu_backward_kernel,@function
        .size           elu_backward_kernel,(.L_x_1165 - elu_backward_kernel)
        .other          elu_backward_kernel,@"STO_CUDA_ENTRY STV_DEFAULT"
elu_backward_kernel:
.text.elu_backward_kernel:
        /* <DEDUP_REMOVED lines=13> */
[----:B--2---:R-:W-:-:S06]  /*00d0*/  IMAD.WIDE R4, R7, 0x4, R4 ;  /* 0x0000000407047825 */ /* 0x004fcc00078e0204 */
[----:B------:R0:W2:Y:S01]  /*00e0*/  LDG.E R5, desc[UR4][R4.64] ;  /* 0x0000000404057981 */ /* 0x0000a2000c1e1900 */
[----:B---3--:R-:W-:-:S13]  /*00f0*/  FSETP.GEU.AND P0, PT, R2, RZ, PT ;  /* 0x000000ff0200720b */ /* 0x008fda0003f0e000 */
[----:B------:R-:W-:Y:S02]  /*0100*/  @!P0 MOV R9, 0x3bbb989d ;  /* 0x3bbb989d00098802 */ /* 0x000fe40000000f00 */
[----:B------:R-:W-:-:S03]  /*0110*/  @!P0 MOV R11, 0x437c0000 ;  /* 0x437c0000000b8802 */ /* 0x000fc60000000f00 */
[----:B------:R-:W-:-:S04]  /*0120*/  @!P0 FFMA.SAT R0, R2, R9, 0.5 ;  /* 0x3f00000002008423 */ /* 0x000fc80000002009 */
[----:B------:R-:W-:Y:S02]  /*0130*/  @!P0 FFMA.RM R0, R0, R11, 12582913 ;  /* 0x4b40000100008423 */ /* 0x000fe4000000400b */
[----:B------:R-:W1:Y:S02]  /*0140*/  @!P0 LDC R11, c[0x0][0x398] ;  /* 0x0000e600ff0b8b82 */ /* 0x000e640000000800 */
[C---:B------:R-:W-:Y:S01]  /*0150*/  @!P0 FADD R9, R0.reuse, -12583039 ;  /* 0xcb40007f00098421 */ /* 0x040fe20000000000 */
[----:B0-----:R-:W-:Y:S01]  /*0160*/  @!P0 SHF.L.U32 R4, R0, 0x17, RZ ;  /* 0x0000001700048819 */ /* 0x001fe200000006ff */
[----:B------:R-:W-:Y:S02]  /*0170*/  HFMA2 R0, -RZ, RZ, 1.875, 0 ;  /* 0x3f800000ff007431 */ /* 0x000fe400000001ff */
[----:B------:R-:W-:-:S04]  /*0180*/  @!P0 FFMA R9, R2, 1.4426950216293334961, -R9 ;  /* 0x3fb8aa3b02098823 */ /* 0x000fc80000000809 */
[----:B------:R-:W-:Y:S02]  /*0190*/  @!P0 FFMA R9, R2, 1.925963033500011079e-08, R9 ;  /* 0x32a5706002098823 */ /* 0x000fe40000000009 */
[----:B------:R-:W0:Y:S04]  /*01a0*/  LDC.64 R2, c[0x0][0x390] ;  /* 0x0000e400ff027b82 */ /* 0x000e280000000a00 */
[----:B------:R-:W3:Y:S02]  /*01b0*/  @!P0 MUFU.EX2 R9, R9 ;  /* 0x0000000900098308 */ /* 0x000ee40000000800 */
[----:B---3--:R-:W-:Y:S01]  /*01c0*/  @!P0 FMUL R4, R4, R9 ;  /* 0x0000000904048220 */ /* 0x008fe20000400000 */
[----:B0-----:R-:W-:-:S04]  /*01d0*/  IMAD.WIDE R2, R7, 0x4, R2 ;  /* 0x0000000407027825 */ /* 0x001fc800078e0202 */
[----:B-1----:R-:W-:-:S04]  /*01e0*/  @!P0 FMUL R0, R4, R11 ;  /* 0x0000000b04008220 */ /* 0x002fc80000400000 */
[----:B--2---:R-:W-:-:S05]  /*01f0*/  FMUL R5, R5, R0 ;  /* 0x0000000005057220 */ /* 0x004fca0000400000 */
[----:B------:R-:W-:Y:S01]  /*0200*/  STG.E desc[UR4][R2.64], R5 ;  /* 0x0000000502007986 */ /* 0x000fe2000c101904 */
[----:B------:R-:W-:Y:S05]  /*0210*/  EXIT ;  /* 0x000000000000794d */ /* 0x000fea0003800000 */
.L_x_1070:
        /* <DEDUP_REMOVED lines=14> */
.L_x_1165:


//--------------------- .text.elu_kernel          --------------------------
	.section	.text.elu_kernel,"ax",@progbits
	.align	128
        .global         elu_kernel
        .type           elu_kernel,@function
        .size           elu_kernel,(.L_x_1166 - elu_kernel)
        .other          elu_kernel,@"STO_CUDA_ENTRY STV_DEFAULT"
elu_kernel:
.text.elu_kernel:
        /* <DEDUP_REMOVED lines=11> */
[----:B-1----:R-:W2:Y:S02]  /*00b0*/  LDG.E R7, desc[UR4][R2.64] ;  /* 0x0000000402077981 */ /* 0x002ea4000c1e1900 */
[----:B--2---:R-:W-:-:S13]  /*00c0*/  FSETP.GEU.AND P0, PT, R7, RZ, PT ;  /* 0x000000ff0700720b */ /* 0x004fda0003f0e000 */
[----:B------:R-:W-:Y:S05]  /*00d0*/  @P0 BRA `(.L_x_1071) ;  /* 0x0000000000400947 */ /* 0x000fea0003800000 */
[----:B------:R-:W-:Y:S01]  /*00e0*/  HFMA2 R0, -RZ, RZ, 0.96630859375, -0.0022525787353515625 ;  /* 0x3bbb989dff007431 */ /* 0x000fe200000001ff */
[----:B------:R-:W-:Y:S01]  /*00f0*/  MOV R3, 0x437c0000 ;  /* 0x437c000000037802 */ /* 0x000fe20000000f00 */
[----:B------:R-:W0:Y:S03]  /*0100*/  LDCU UR6, c[0x0][0x390] ;  /* 0x00007200ff0677ac */ /* 0x000e260008000800 */
[----:B------:R-:W-:-:S04]  /*0110*/  FFMA.SAT R0, R7, R0, 0.5 ;  /* 0x3f00000007007423 */ /* 0x000fc80000002000 */
[----:B------:R-:W-:-:S04]  /*0120*/  FFMA.RM R0, R0, R3, 12582913 ;  /* 0x4b40000100007423 */ /* 0x000fc80000004003 */
[C---:B------:R-:W-:Y:S01]  /*0130*/  FADD R2, R0.reuse, -12583039 ;  /* 0xcb40007f00027421 */ /* 0x040fe20000000000 */
[----:B------:R-:W-:-:S03]  /*0140*/  SHF.L.U32 R0, R0, 0x17, RZ ;  /* 0x0000001700007819 */ /* 0x000fc600000006ff */
[C---:B------:R-:W-:Y:S02]  /*0150*/  FFMA R4, R7.reuse, 1.4426950216293334961, -R2 ;  /* 0x3fb8aa3b07047823 */ /* 0x040fe40000000802 */
[----:B------:R-:W1:Y:S02]  /*0160*/  LDC.64 R2, c[0x0][0x388] ;  /* 0x0000e200ff027b82 */ /* 0x000e640000000a00 */
[----:B------:R-:W-:-:S04]  /*0170*/  FFMA R4, R7, 1.925963033500011079e-08, R4 ;  /* 0x32a5706007047823 */ /* 0x000fc80000000004 */
[----:B------:R-:W2:Y:S02]  /*0180*/  MUFU.EX2 R7, R4 ;  /* 0x0000000400077308 */ /* 0x000ea40000000800 */
[----:B--2---:R-:W-:Y:S01]  /*0190*/  FFMA R0, R0, R7, -1 ;  /* 0xbf80000000007423 */ /* 0x004fe20000000007 */
[----:B-1----:R-:W-:-:S04]  /*01a0*/  IMAD.WIDE R2, R5, 0x4, R2 ;  /* 0x0000000405027825 */ /* 0x002fc800078e0202 */
[----:B0-----:R-:W-:-:S05]  /*01b0*/  FMUL R5, R0, UR6 ;  /* 0x0000000600057c20 */ /* 0x001fca0008400000 */
[----:B------:R-:W-:Y:S01]  /*01c0*/  STG.E desc[UR4][R2.64], R5 ;  /* 0x0000000502007986 */ /* 0x000fe2000c101904 */
[----:B------:R-:W-:Y:S05]  /*01d0*/  EXIT ;  /* 0x000000000000794d */ /* 0x000fea0003800000 */
.L_x_1071:
[----:B------:R-:W0:Y:S02]  /*01e0*/  LDC.64 R2, c[0x0][0x388] ;  /* 0x0000e200ff027b82 */ /* 0x000e240000000a00 */
[----:B0-----:R-:W-:-:S05]  /*01f0*/  IMAD.WIDE R2, R5, 0x4, R2 ;  /* 0x0000000405027825 */ /* 0x001fca00078e0202 */
[----:B------:R-:W-:Y:S01]  /*0200*/  STG.E desc[UR4][R2.64], R7 ;  /* 0x0000000702007986 */ /* 0x000fe2000c101904 */
[----:B------:R-:W-:Y:S05]  /*0210*/  EXIT ;  /* 0x000000000000794d */ /* 0x000fea0003800000 */
.L_x_1072:
        /* <DEDUP_REMOVED lines=14> */
.L_x_1166:


//--------------------- .text.relu_backward_kernel --------------------------
	.section	.text.relu_backward_kernel,"ax",@progbits
	.align	128
        .global         relu_backward_kernel
        .type           relu_backward_kernel,@function
        .size           relu_backward_kernel,(.L_x_1167 - relu_backward_kernel)
        .other          relu_backward_kernel,@"STO_CUDA_ENTRY STV_DEFAULT"
relu_backward_kernel:
.text.relu_backward_kernel:
        /* <DEDUP_REMOVED lines=13> */
[----:B------:R-:W-:Y:S01]  /*00d0*/  BSSY.RECONVERGENT B0, `(.L_x_1073) ;  /* 0x0000008000007945 */ /* 0x000fe20003800200 */
[----:B------:R-:W-:Y:S02]  /*00e0*/  HFMA2 R9, -RZ, RZ, 0, 0 ;  /* 0x00000000ff097431 */ /* 0x000fe400000001ff */
[----:B--2---:R-:W-:Y:S01]  /*00f0*/  IMAD.WIDE R4, R7, 0x4, R4 ;  /* 0x0000000407047825 */ /* 0x004fe200078e0204 */
[----:B---3--:R-:W-:-:S13]  /*0100*/  FSETP.GT.AND P0, PT, R2, RZ, PT ;  /* 0x000000ff0200720b */ /* 0x008fda0003f04000 */
[----:B------:R-:W-:Y:S05]  /*0110*/  @!P0 BRA `(.L_x_1074) ;  /* 0x00000000000c8947 */ /* 0x000fea0003800000 */
[----:B------:R-:W0:Y:S02]  /*0120*/  LDC.64 R2, c[0x0][0x388] ;  /* 0x0000e200ff027b82 */ /* 0x000e240000000a00 */
[----:B0-----:R-:W-:-:S05]  /*0130*/  IMAD.WIDE R2, R7, 0x4, R2 ;  /* 0x0000000407027825 */ /* 0x001fca00078e0202 */
[----:B------:R0:W5:Y:S02]  /*0140*/  LDG.E R9, desc[UR4][R2.64] ;  /* 0x0000000402097981 */ /* 0x000164000c1e1900 */
.L_x_1074:
[----:B------:R-:W-:Y:S05]  /*0150*/  BSYNC.RECONVERGENT B0 ;  /* 0x0000000000007941 */ /* 0x000fea0003800200 */
.L_x_1073:
[----:B-----5:R-:W-:Y:S01]  /*0160*/  STG.E desc[UR4][R4.64], R9 ;  /* 0x0000000904007986 */ /* 0x020fe2000c101904 */
[----:B------:R-:W-:Y:S05]  /*0170*/  EXIT ;  /* 0x000000000000794d */ /* 0x000fea0003800000 */
.L_x_1075:
        /* <DEDUP_REMOVED lines=16> */
.L_x_1167:


//--------------------- .text.div_scalar_kernel   --------------------------
	.section	.text.div_scalar_kernel,"ax",@progbits
	.align	128
        .global         div_scalar_kernel
        .type           div_scalar_kernel,@function
        .size           div_scalar_kernel,(.L_x_1117 - div_scalar_kernel)
        .other          div_scalar_kernel,@"STO_CUDA_ENTRY STV_DEFAULT"
div_scalar_kernel:
.text.div_scalar_kernel:
        /* <DEDUP_REMOVED lines=8> */
[----:B------:R-:W0:Y:S01]  /*0080*/  LDC R9, c[0x0][0x388] ;  /* 0x0000e200ff097b82 */ /* 0x000e220000000800 */
[----:B------:R-:W1:Y:S01]  /*0090*/  LDCU.64 UR4, c[0x0][0x358] ;  /* 0x00006b00ff0477ac */ /* 0x000e620008000a00 */
[----:B0-----:R-:W-:-:S13]  /*00a0*/  FSETP.NEU.AND P0, PT, R9, RZ, PT ;  /* 0x000000ff0900720b */ /* 0x001fda0003f0d000 */
[----:B------:R-:W0:Y:S01]  /*00b0*/  @!P0 LDC.64 R4, c[0x0][0x390] ;  /* 0x0000e400ff048b82 */ /* 0x000e220000000a00 */
[----:B------:R-:W-:Y:S02]  /*00c0*/  @!P0 IMAD.MOV.U32 R3, RZ, RZ, 0x7f800000 ;  /* 0x7f800000ff038424 */ /* 0x000fe400078e00ff */
[----:B0-----:R-:W-:-:S05]  /*00d0*/  @!P0 IMAD.WIDE R4, R2, 0x4, R4 ;  /* 0x0000000402048825 */ /* 0x001fca00078e0204 */
[----:B-1----:R0:W-:Y:S01]  /*00e0*/  @!P0 STG.E desc[UR4][R4.64], R3 ;  /* 0x0000000304008986 */ /* 0x0021e2000c101904 */
[----:B------:R-:W-:Y:S05]  /*00f0*/  @!P0 EXIT ;  /* 0x000000000000894d */ /* 0x000fea0003800000 */
[----:B0-----:R-:W0:Y:S02]  /*0100*/  LDC.64 R4, c[0x0][0x380] ;  /* 0x0000e000ff047b82 */ /* 0x001e240000000a00 */
[----:B0-----:R-:W-:-:S05]  /*0110*/  IMAD.WIDE R4, R2, 0x4, R4 ;  /* 0x0000000402047825 */ /* 0x001fca00078e0204 */
[----:B------:R-:W2:Y:S01]  /*0120*/  LDG.E R0, desc[UR4][R4.64] ;  /* 0x0000000404007981 */ /* 0x000ea2000c1e1900 */
[----:B------:R-:W0:Y:S01]  /*0130*/  MUFU.RCP R3, R9 ;  /* 0x0000000900037308 */ /* 0x000e220000001000 */
[----:B------:R-:W-:Y:S01]  /*0140*/  BSSY.RECONVERGENT B0, `(.L_x_1076) ;  /* 0x000000b000007945 */ /* 0x000fe20003800200 */
[----:B0-----:R-:W-:-:S04]  /*0150*/  FFMA R6, R3, -R9, 1 ;  /* 0x3f80000003067423 */ /* 0x001fc80000000809 */
[----:B------:R-:W-:Y:S02]  /*0160*/  FFMA R3, R3, R6, R3 ;  /* 0x0000000603037223 */ /* 0x000fe40000000003 */
[----:B--2---:R-:W0:Y:S02]  /*0170*/  FCHK P0, R0, R9 ;  /* 0x0000000900007302 */ /* 0x004e240000000000 */
[----:B------:R-:W-:-:S04]  /*0180*/  FFMA R6, R0, R3, RZ ;  /* 0x0000000300067223 */ /* 0x000fc800000000ff */
[----:B------:R-:W-:-:S04]  /*0190*/  FFMA R7, R6, -R9, R0 ;  /* 0x8000000906077223 */ /* 0x000fc80000000000 */
[----:B------:R-:W-:Y:S01]  /*01a0*/  FFMA R3, R3, R7, R6 ;  /* 0x0000000703037223 */ /* 0x000fe20000000006 */
[----:B0-----:R-:W-:Y:S06]  /*01b0*/  @!P0 BRA `(.L_x_1077) ;  /* 0x00000000000c8947 */ /* 0x001fec0003800000 */
[----:B------:R-:W-:-:S07]  /*01c0*/  MOV R4, 0x1e0 ;  /* 0x000001e000047802 */ /* 0x000fce0000000f00 */
[----:B------:R-:W-:Y:S05]  /*01d0*/  CALL.REL.NOINC `($__internal_8_$__cuda_sm3x_div_rn_noftz_f32_slowpath) ;  /* 0x0000000000187944 */ /* 0x000fea0003c00000 */
[----:B------:R-:W-:-:S07]  /*01e0*/  IMAD.MOV.U32 R3, RZ, RZ, R0 ;  /* 0x000000ffff037224 */ /* 0x000fce00078e0000 */
.L_x_1077:
[----:B------:R-:W-:Y:S05]  /*01f0*/  BSYNC.RECONVERGENT B0 ;  /* 0x0000000000007941 */ /* 0x000fea0003800200 */
.L_x_1076:
[----:B------:R-:W0:Y:S02]  /*0200*/  LDC.64 R4, c[0x0][0x390] ;  /* 0x0000e400ff047b82 */ /* 0x000e240000000a00 */
[----:B0-----:R-:W-:-:S05]  /*0210*/  IMAD.WIDE R4, R2, 0x4, R4 ;  /* 0x0000000402047825 */ /* 0x001fca00078e0204 */
[----:B------:R-:W-:Y:S01]  /*0220*/  STG.E desc[UR4][R4.64], R3 ;  /* 0x0000000304007986 */ /* 0x000fe2000c101904 */
[----:B------:R-:W-:Y:S05]  /*0230*/  EXIT ;  /* 0x000000000000794d */ /* 0x000fea0003800000 */
        .weak           $__internal_8_$__cuda_sm3x_div_rn_noftz_f32_slowpath
        .type           $__internal_8_$__cuda_sm3x_div_rn_noftz_f32_slowpath,@function
        .size           $__internal_8_$__cuda_sm3x_div_rn_noftz_f32_slowpath,(.L_x_1117 - $__internal_8_$__cuda_sm3x_div_rn_noftz_f32_slowpath)
$__internal_8_$__cuda_sm3x_div_rn_noftz_f32_slowpath:
[----:B------:R-:W0:Y:S01]  /*0240*/  LDC R3, c[0x0][0x388] ;  /* 0x0000e200ff037b82 */ /* 0x000e220000000800 */
[--C-:B------:R-:W-:Y:S01]  /*0250*/  SHF.R.U32.HI R5, RZ, 0x17, R0.reuse ;  /* 0x00000017ff057819 */ /* 0x100fe20000011600 */
[----:B------:R-:W1:Y:S01]  /*0260*/  LDCU UR6, c[0x0][0x388] ;  /* 0x00007100ff0677ac */ /* 0x000e620008000800 */
[----:B------:R-:W-:Y:S01]  /*0270*/  BSSY.RECONVERGENT B1, `(.L_x_1078) ;  /* 0x0000064000017945 */ /* 0x000fe20003800200 */
[----:B------:R-:W-:Y:S01]  /*0280*/  IMAD.MOV.U32 R7, RZ, RZ, R0 ;  /* 0x000000ffff077224 */ /* 0x000fe200078e0000 */
[----:B------:R-:W-:-:S05]  /*0290*/  LOP3.LUT R5, R5, 0xff, RZ, 0xc0, !PT ;  /* 0x000000ff05057812 */ /* 0x000fca00078ec0ff */
[----:B------:R-:W-:Y:S02]  /*02a0*/  VIADD R10, R5, 0xffffffff ;  /* 0xffffffff050a7836 */ /* 0x000fe40000000000 */
[----:B-1----:R-:W-:Y:S01]  /*02b0*/  IMAD.U32 R8, RZ, RZ, UR6 ;  /* 0x00000006ff087e24 */ /* 0x002fe2000f8e00ff */
[----:B0-----:R-:W-:-:S04]  /*02c0*/  SHF.R.U32.HI R6, RZ, 0x17, R3 ;  /* 0x00000017ff067819 */ /* 0x001fc80000011603 */
[----:B------:R-:W-:-:S05]  /*02d0*/  LOP3.LUT R6, R6, 0xff, RZ, 0xc0, !PT ;  /* 0x000000ff06067812 */ /* 0x000fca00078ec0ff */
[----:B------:R-:W-:-:S05]  /*02e0*/  VIADD R11, R6, 0xffffffff ;  /* 0xffffffff060b7836 */ /* 0x000fca0000000000 */
        /* <DEDUP_REMOVED lines=25> */
[----:B------:R-:W-:Y:S02]  /*0480*/  @!P1 FFMA R8, R3, 1.84467440737095516160e+19, RZ ;  /* 0x5f80000003089823 */ /* 0x000fe400000000ff */
[----:B------:R-:W-:-:S07]  /*0490*/  @!P1 VIADD R9, R9, 0x40 ;  /* 0x0000004009099836 */ /* 0x000fce0000000000 */
.L_x_1079:
        /* <DEDUP_REMOVED lines=8> */
[----:B------:R-:W-:-:S03]  /*0520*/  IMAD.IADD R6, R6, 0x1, R9 ;  /* 0x0000000106067824 */ /* 0x000fc600078e0209 */
        /* <DEDUP_REMOVED lines=38> */
[----:B------:R-:W-:-:S05]  /*0790*/  LOP3.LUT R3, R3, R6, RZ, 0xc0, !PT ;  /* 0x0000000603037212 */ /* 0x000fca00078ec0ff */
[----:B------:R-:W-:-:S05]  /*07a0*/  IMAD.IADD R3, R8, 0x1, R3 ;  /* 0x0000000108037824 */ /* 0x000fca00078e0203 */
[----:B------:R-:W-:Y:S01]  /*07b0*/  LOP3.LUT R0, R3, R0, RZ, 0xfc, !PT ;  /* 0x0000000003007212 */ /* 0x000fe200078efcff */
[----:B------:R-:W-:Y:S06]  /*07c0*/  BRA `(.L_x_1087) ;  /* 0x0000000000107947 */ /* 0x000fec0003800000 */
.L_x_1086:
[----:B------:R-:W-:-:S04]  /*07d0*/  LOP3.LUT R0, R0, 0x80000000, RZ, 0xc0, !PT ;  /* 0x8000000000007812 */ /* 0x000fc800078ec0ff */
[----:B------:R-:W-:Y:S01]  /*07e0*/  LOP3.LUT R0, R0, 0x7f800000, RZ, 0xfc, !PT ;  /* 0x7f80000000007812 */ /* 0x000fe200078efcff */
[----:B------:R-:W-:Y:S06]  /*07f0*/  BRA `(.L_x_1087) ;  /* 0x0000000000047947 */ /* 0x000fec0003800000 */
.L_x_1085:
[----:B------:R-:W-:-:S07]  /*0800*/  IMAD R0, R6, 0x800000, R0 ;  /* 0x0080000006007824 */ /* 0x000fce00078e0200 */
.L_x_1087:
[----:B------:R-:W-:Y:S05]  /*0810*/  BSYNC.RECONVERGENT B2 ;  /* 0x0000000000027941 */ /* 0x000fea0003800200 */
.L_x_1084:
[----:B------:R-:W-:Y:S05]  /*0820*/  BRA `(.L_x_1088) ;  /* 0x0000000000207947 */ /* 0x000fea0003800000 */
.L_x_1083:
[----:B------:R-:W-:-:S04]  /*0830*/  LOP3.LUT R0, R8, 0x80000000, R7, 0x48, !PT ;  /* 0x8000000008007812 */ /* 0x000fc800078e4807 */
[----:B------:R-:W-:Y:S01]  /*0840*/  LOP3.LUT R0, R0, 0x7f800000, RZ, 0xfc, !PT ;  /* 0x7f80000000007812 */ /* 0x000fe200078efcff */
[----:B------:R-:W-:Y:S06]  /*0850*/  BRA `(.L_x_1088) ;  /* 0x0000000000147947 */ /* 0x000fec0003800000 */
.L_x_1082:
[----:B------:R-:W-:Y:S01]  /*0860*/  LOP3.LUT R0, R8, 0x80000000, R7, 0x48, !PT ;  /* 0x8000000008007812 */ /* 0x000fe200078e4807 */
[----:B------:R-:W-:Y:S06]  /*0870*/  BRA `(.L_x_1088) ;  /* 0x00000000000c7947 */ /* 0x000fec0003800000 */
.L_x_1081:
[----:B------:R-:W0:Y:S01]  /*0880*/  MUFU.RSQ R0, -QNAN ;  /* 0xffc0000000007908 */ /* 0x000e220000001400 */
[----:B------:R-:W-:Y:S05]  /*0890*/  BRA `(.L_x_1088) ;  /* 0x0000000000047947 */ /* 0x000fea0003800000 */
.L_x_1080:
[----:B------:R-:W-:-:S07]  /*08a0*/  FADD.FTZ R0, R0, R3 ;  /* 0x0000000300007221 */ /* 0x000fce0000010000 */
.L_x_1088:
[----:B------:R-:W-:Y:S05]  /*08b0*/  BSYNC.RECONVERGENT B1 ;  /* 0x0000000000017941 */ /* 0x000fea0003800200 */
.L_x_1078:
[----:B------:R-:W-:-:S04]  /*08c0*/  IMAD.MOV.U32 R5, RZ, RZ, 0x0 ;  /* 0x00000000ff057424 */ /* 0x000fc800078e00ff */
[----:B0-----:R-:W-:Y:S05]  /*08d0*/  RET.REL.NODEC R4 `(div_scalar_kernel) ;  /* 0xfffffff404c87950 */ /* 0x001fea0003c3ffff */
.L_x_1089:
        /* <DEDUP_REMOVED lines=10> */
.L_x_1117:


//--------------------- .text.div_kernel          --------------------------
	.section	.text.div_kernel,"ax",@progbits
	.align	128
        .global         div_kernel
        .type           div_kernel,@function
        .size           div_kernel,(.L_x_1118 - div_kernel)
        .other          div_kernel,@"STO_CUDA_ENTRY STV_DEFAULT"
div_kernel:
.text.div_kernel:
        /* <DEDUP_REMOVED lines=12> */
[----:B--2---:R-:W-:-:S13]  /*00c0*/  FSETP.NEU.AND P0, PT, R3, RZ, PT ;  /* 0x000000ff0300720b */ /* 0x004fda0003f0d000 */
[----:B------:R-:W0:Y:S01]  /*00d0*/  @!P0 LDC.64 R6, c[0x0][0x390] ;  /* 0x0000e400ff068b82 */ /* 0x000e220000000a00 */
[----:B------:R-:W-:Y:S02]  /*00e0*/  @!P0 IMAD.MOV.U32 R9, RZ, RZ, 0x7f800000 ;  /* 0x7f800000ff098424 */ /* 0x000fe400078e00ff */
[----:B0-----:R-:W-:-:S05]  /*00f0*/  @!P0 IMAD.WIDE R6, R2, 0x4, R6 ;  /* 0x0000000402068825 */ /* 0x001fca00078e0206 */
[----:B------:R0:W-:Y:S01]  /*0100*/  @!P0 STG.E desc[UR4][R6.64], R9 ;  /* 0x0000000906008986 */ /* 0x0001e2000c101904 */
[----:B------:R-:W-:Y:S05]  /*0110*/  @!P0 EXIT ;  /* 0x000000000000894d */ /* 0x000fea0003800000 */
[----:B------:R-:W1:Y:S02]  /*0120*/  LDC.64 R4, c[0x0][0x380] ;  /* 0x0000e000ff047b82 */ /* 0x000e640000000a00 */
[----:B-1----:R-:W-:-:S05]  /*0130*/  IMAD.WIDE R4, R2, 0x4, R4 ;  /* 0x0000000402047825 */ /* 0x002fca00078e0204 */
[----:B------:R-:W2:Y:S01]  /*0140*/  LDG.E R0, desc[UR4][R4.64] ;  /* 0x0000000404007981 */ /* 0x000ea2000c1e1900 */
[----:B0-----:R-:W0:Y:S01]  /*0150*/  MUFU.RCP R6, R3 ;  /* 0x0000000300067308 */ /* 0x001e220000001000 */
[----:B------:R-:W-:Y:S01]  /*0160*/  BSSY.RECONVERGENT B0, `(.L_x_1090) ;  /* 0x000000b000007945 */ /* 0x000fe20003800200 */
[----:B0-----:R-:W-:-:S04]  /*0170*/  FFMA R7, -R3, R6, 1 ;  /* 0x3f80000003077423 */ /* 0x001fc80000000106 */
[----:B------:R-:W-:Y:S02]  /*0180*/  FFMA R7, R6, R7, R6 ;  /* 0x0000000706077223 */ /* 0x000fe40000000006 */
[----:B--2---:R-:W0:Y:S02]  /*0190*/  FCHK P0, R0, R3 ;  /* 0x0000000300007302 */ /* 0x004e240000000000 */
[----:B------:R-:W-:-:S04]  /*01a0*/  FFMA R6, R0, R7, RZ ;  /* 0x0000000700067223 */ /* 0x000fc800000000ff */
[----:B------:R-:W-:-:S04]  /*01b0*/  FFMA R8, -R3, R6, R0 ;  /* 0x0000000603087223 */ /* 0x000fc80000000100 */
[----:B------:R-:W-:Y:S01]  /*01c0*/  FFMA R7, R7, R8, R6 ;  /* 0x0000000807077223 */ /* 0x000fe20000000006 */
[----:B0-----:R-:W-:Y:S06]  /*01d0*/  @!P0 BRA `(.L_x_1091) ;  /* 0x00000000000c8947 */ /* 0x001fec0003800000 */
[----:B------:R-:W-:-:S07]  /*01e0*/  MOV R4, 0x200 ;  /* 0x0000020000047802 */ /* 0x000fce0000000f00 */
[----:B------:R-:W-:Y:S05]  /*01f0*/  CALL.REL.NOINC `($__internal_9_$__cuda_sm3x_div_rn_noftz_f32_slowpath) ;  /* 0x0000000000187944 */ /* 0x000fea0003c00000 */
[----:B------:R-:W-:-:S07]  /*0200*/  IMAD.MOV.U32 R7, RZ, RZ, R0 ;  /* 0x000000ffff077224 */ /* 0x000fce00078e0000 */
.L_x_1091:
[----:B------:R-:W-:Y:S05]  /*0210*/  BSYNC.RECONVERGENT B0 ;  /* 0x0000000000007941 */ /* 0x000fea0003800200 */
.L_x_1090:
[----:B------:R-:W0:Y:S02]  /*0220*/  LDC.64 R4, c[0x0][0x390] ;  /* 0x0000e400ff047b82 */ /* 0x000e240000000a00 */
[----:B0-----:R-:W-:-:S05]  /*0230*/  IMAD.WIDE R4, R2, 0x4, R4 ;  /* 0x0000000402047825 */ /* 0x001fca00078e0204 */
[----:B------:R-:W-:Y:S01]  /*0240*/  STG.E desc[UR4][R4.64], R7 ;  /* 0x0000000704007986 */ /* 0x000fe2000c101904 */
[----:B------:R-:W-:Y:S05]  /*0250*/  EXIT ;  /* 0x000000000000794d */ /* 0x000fea0003800000 */
        .weak           $__internal_9_$__cuda_sm3x_div_rn_noftz_f32_slowpath
        .type           $__internal_9_$__cuda_sm3x_div_rn_noftz_f32_slowpath,@function
        .size           $__internal_9_$__cuda_sm3x_div_rn_noftz_f32_slowpath,(.L_x_1118 - $__internal_9_$__cuda_sm3x_div_rn_noftz_f32_slowpath)
$__internal_9_$__cuda_sm3x_div_rn_noftz_f32_slowpath:
[--C-:B------:R-:W-:Y:S01]  /*0260*/  SHF.R.U32.HI R6, RZ, 0x17, R3.reuse ;  /* 0x00000017ff067819 */ /* 0x100fe20000011603 */
[----:B------:R-:W-:Y:S01]  /*0270*/  BSSY.RECONVERGENT B1, `(.L_x_1092) ;  /* 0x0000064000017945 */ /* 0x000fe20003800200 */
[--C-:B------:R-:W-:Y:S01]  /*0280*/  SHF.R.U32.HI R5, RZ, 0x17, R0.reuse ;  /* 0x00000017ff057819 */ /* 0x100fe20000011600 */
[----:B------:R-:W-:Y:S01]  /*0290*/  IMAD.MOV.U32 R7, RZ, RZ, R0 ;  /* 0x000000ffff077224 */ /* 0x000fe200078e0000 */
        /* <DEDUP_REMOVED lines=32> */
.L_x_1093:
        /* <DEDUP_REMOVED lines=51> */
.L_x_1100:
[----:B------:R-:W-:-:S04]  /*07d0*/  LOP3.LUT R0, R0, 0x80000000, RZ, 0xc0, !PT ;  /* 0x8000000000007812 */ /* 0x000fc800078ec0ff */
[----:B------:R-:W-:Y:S01]  /*07e0*/  LOP3.LUT R0, R0, 0x7f800000, RZ, 0xfc, !PT ;  /* 0x7f80000000007812 */ /* 0x000fe200078efcff */
[----:B------:R-:W-:Y:S06]  /*07f0*/  BRA `(.L_x_1101) ;  /* 0x0000000000047947 */ /* 0x000fec0003800000 */
.L_x_1099:
[----:B------:R-:W-:-:S07]  /*0800*/  IMAD R0, R6, 0x800000, R0 ;  /* 0x0080000006007824 */ /* 0x000fce00078e0200 */
.L_x_1101:
[----:B------:R-:W-:Y:S05]  /*0810*/  BSYNC.RECONVERGENT B2 ;  /* 0x0000000000027941 */ /* 0x000fea0003800200 */
.L_x_1098:
[----:B------:R-:W-:Y:S05]  /*0820*/  BRA `(.L_x_1102) ;  /* 0x0000000000207947 */ /* 0x000fea0003800000 */
.L_x_1097:
[----:B------:R-:W-:-:S04]  /*0830*/  LOP3.LUT R0, R8, 0x80000000, R7, 0x48, !PT ;  /* 0x8000000008007812 */ /* 0x000fc800078e4807 */
[----:B------:R-:W-:Y:S01]  /*0840*/  LOP3.LUT R0, R0, 0x7f800000, RZ, 0xfc, !PT ;  /* 0x7f80000000007812 */ /* 0x000fe200078efcff */
[----:B------:R-:W-:Y:S06]  /*0850*/  BRA `(.L_x_1102) ;  /* 0x0000000000147947 */ /* 0x000fec0003800000 */
.L_x_1096:
[----:B------:R-:W-:Y:S01]  /*0860*/  LOP3.LUT R0, R8, 0x80000000, R7, 0x48, !PT ;  /* 0x8000000008007812 */ /* 0x000fe200078e4807 */
[----:B------:R-:W-:Y:S06]  /*0870*/  BRA `(.L_x_1102) ;  /* 0x00000000000c7947 */ /* 0x000fec0003800000 */
.L_x_1095:
[----:B------:R-:W0:Y:S01]  /*0880*/  MUFU.RSQ R0, -QNAN ;  /* 0xffc0000000007908 */ /* 0x000e220000001400 */
[----:B------:R-:W-:Y:S05]  /*0890*/  BRA `(.L_x_1102) ;  /* 0x0000000000047947 */ /* 0x000fea0003800000 */
.L_x_1094:
[----:B------:R-:W-:-:S07]  /*08a0*/  FADD.FTZ R0, R0, R3 ;  /* 0x0000000300007221 */ /* 0x000fce0000010000 */
.L_x_1102:
[----:B------:R-:W-:Y:S05]  /*08b0*/  BSYNC.RECONVERGENT B1 ;  /* 0x0000000000017941 */ /* 0x000fea0003800200 */
.L_x_1092:
[----:B------:R-:W-:-:S04]  /*08c0*/  IMAD.MOV.U32 R5, RZ, RZ, 0x0 ;  /* 0x00000000ff057424 */ /* 0x000fc800078e00ff */
[----:B0-----:R-:W-:Y:S05]  /*08d0*/  RET.REL.NODEC R4 `(div_kernel) ;  /* 0xfffffff404c87950 */ /* 0x001fea0003c3ffff */
.L_x_1103:
        /* <DEDUP_REMOVED lines=10> */
.L_x_1118:


//--------------------- .text.relu_kernel         --------------------------
	.section	.text.relu_kernel,"ax",@progbits
	.align	128
        .global         relu_kernel
        .type           relu_kernel,@function
        .size           relu_kernel,(.L_x_1170 - relu_kernel)
        .other          relu_kernel,@"STO_CUDA_ENTRY STV_DEFAULT"
relu_kernel:
.text.relu_kernel:
        /* <DEDUP_REMOVED lines=13> */
[----:B--2---:R-:W-:Y:S01]  /*00d0*/  IMAD.WIDE R4, R7, 0x4, R4 ;  /* 0x0000000407047825 */ /* 0x004fe200078e0204 */
[----:B---3--:R-:W-:-:S05]  /*00e0*/  FMNMX R7, RZ, R2, !PT ;  /* 0x00000002ff077209 */ /* 0x008fca0007800000 */
[----:B------:R-:W-:Y:S01]  /*00f0*/  STG.E desc[UR4][R4.64], R7 ;  /* 0x0000000704007986 */ /* 0x000fe2000c101904 */
[----:B------:R-:W-:Y:S05]  /*0100*/  EXIT ;  /* 0x000000000000794d */ /* 0x000fea0003800000 */
.L_x_1104:
        /* <DEDUP_REMOVED lines=15> */
.L_x_1170:


//--------------------- .text.mul_kernel          --------------------------
	.section	.text.mul_kernel,"ax",@progbits
	.align	128
        .global         mul_kernel
        .type           mul_kernel,@function
        .size           mul_kernel,(.L_x_1171 - mul_kernel)
        .other          mul_kernel,@"STO_CUDA_ENTRY STV_DEFAULT"
mul_kernel:
.text.mul_kernel:
        /* <DEDUP_REMOVED lines=17> */
[----:B----4-:R-:W-:-:S05]  /*0110*/  FMUL R9, R2, R5 ;  /* 0x0000000502097220 */ /* 0x010fca0000400000 */
[----:B------:R-:W-:Y:S01]  /*0120*/  STG.E desc[UR4][R6.64], R9 ;  /* 0x0000000906007986 */ /* 0x000fe2000c101904 */
[----:B------:R-:W-:Y:S05]  /*0130*/  EXIT ;  /* 0x000000000000794d */ /* 0x000fea0003800000 */
.L_x_1105:
        /* <DEDUP_REMOVED lines=12> */
.L_x_1171:


//--------------------- .text.add_kernel          --------------------------
	.section	.text.add_kernel,"ax",@progbits
	.align	128
        .global         add_kernel
        .type           add_kernel,@function
        .size           add_kernel,(.L_x_1172 - add_kernel)
        .other          add_kernel,@"STO_CUDA_ENTRY STV_DEFAULT"
add_kernel:
.text.add_kernel:
        /* <DEDUP_REMOVED lines=17> */
[----:B----4-:R-:W-:-:S05]  /*0110*/  FADD R9, R2, R5 ;  /* 0x0000000502097221 */ /* 0x010fca0000000000 */
[----:B------:R-:W-:Y:S01]  /*0120*/  STG.E desc[UR4][R6.64], R9 ;  /* 0x0000000906007986 */ /* 0x000fe2000c101904 */
[----:B------:R-:W-:Y:S05]  /*0130*/  EXIT ;  /* 0x000000000000794d */ /* 0x000fea0003800000 */
.L_x_1106:
        /* <DEDUP_REMOVED lines=12> */
.L_x_1172:


//--------------------- .text.abs_backward_kernel --------------------------
	.section	.text.abs_backward_kernel,"ax",@progbits
	.align	128
        .global         abs_backward_kernel
        .type           abs_backward_kernel,@function
        .size           abs_backward_kernel,(.L_x_1173 - abs_backward_kernel)
        .other          abs_backward_kernel,@"STO_CUDA_ENTRY STV_DEFAULT"
abs_backward_kernel:
.text.abs_backward_kernel:
        /* <DEDUP_REMOVED lines=16> */
[----:B---3--:R-:W-:Y:S01]  /*0100*/  IMAD.WIDE R6, R9, 0x4, R6 ;  /* 0x0000000409067825 */ /* 0x008fe200078e0206 */
[----:B----4-:R-:W-:-:S04]  /*0110*/  FSETP.LT.AND P0, PT, R2, RZ, PT ;  /* 0x000000ff0200720b */ /* 0x010fc80003f01000 */
[----:B------:R-:W-:Y:S02]  /*0120*/  SEL R0, RZ, 0xffffffff, !P0 ;  /* 0xffffffffff007807 */ /* 0x000fe40004000000 */
[----:B------:R-:W-:Y:S02]  /*0130*/  FSETP.GT.AND P0, PT, R2, RZ, PT ;  /* 0x000000ff0200720b */ /* 0x000fe40003f04000 */
[----:B------:R-:W-:-:S04]  /*0140*/  I2FP.F32.S32 R0, R0 ;  /* 0x0000000000007245 */ /* 0x000fc80000201400 */
[----:B------:R-:W-:-:S05]  /*0150*/  FSEL R0, R0, 1, !P0 ;  /* 0x3f80000000007808 */ /* 0x000fca0004000000 */
[----:B--2---:R-:W-:-:S05]  /*0160*/  FMUL R9, R0, R5 ;  /* 0x0000000500097220 */ /* 0x004fca0000400000 */
[----:B------:R-:W-:Y:S01]  /*0170*/  STG.E desc[UR4][R6.64], R9 ;  /* 0x0000000906007986 */ /* 0x000fe2000c101904 */
[----:B------:R-:W-:Y:S05]  /*0180*/  EXIT ;  /* 0x000000000000794d */ /* 0x000fea0003800000 */
.L_x_1107:
        /* <DEDUP_REMOVED lines=15> */
.L_x_1173:


//--------------------- .text.abs_kernel          --------------------------
	.section	.text.abs_kernel,"ax",@progbits
	.align	128
        .global         abs_kernel
        .type           abs_kernel,@function
        .size           abs_kernel,(.L_x_1174 - abs_kernel)
        .other          abs_kernel,@"STO_CUDA_ENTRY STV_DEFAULT"
abs_kernel:
.text.abs_kernel:
        /* <DEDUP_REMOVED lines=14> */
[----:B---3--:R-:W-:-:S05]  /*00e0*/  FADD R7, |R2|, -RZ ;  /* 0x800000ff02077221 */ /* 0x008fca0000000200 */
[----:B------:R-:W-:Y:S01]  /*00f0*/  STG.E desc[UR4][R4.64], R7 ;  /* 0x0000000704007986 */ /* 0x000fe2000c101904 */
[----:B------:R-:W-:Y:S05]  /*0100*/  EXIT ;  /* 0x000000000000794d */ /* 0x000fea0003800000 */
.L_x_1108:
        /* <DEDUP_REMOVED lines=15> */
.L_x_1174:


//--------------------- .nv.global.init           --------------------------
	.section	.nv.global.init,"aw",@progbits
	.align	4
.nv.global.init:
	.type		__cudart_i2opi_f,@object
	.size		__cudart_i2opi_f,($str$13 - __cudart_i2opi_f)
__cudart_i2opi_f:
        /*0000*/ 	.byte	0x41, 0x90, 0x43, 0x3c, 0x99, 0x95, 0x62, 0xdb, 0xc0, 0xdd, 0x34, 0xf5, 0xd1, 0x57, 0x27, 0xfc
        /*0010*/ 	.byte	0x29, 0x15, 0x44, 0x4e, 0x6e, 0x83, 0xf9, 0xa2
	.type		$str$13,@object
	.size		$str$13,($str$8 - $str$13)
$str$13:
        /*0018*/ 	.byte	0x0a, 0x00
	.type		$str$8,@object
	.size		$str$8,($str$5 - $str$8)
$str$8:
        /*001a*/ 	.byte	0x5d, 0x0a, 0x00
	.type		$str$5,@object
	.size		$str$5,($str$7 - $str$5)
$str$5:
        /*001d*/ 	.byte	0x2c, 0x20, 0x00
	.type		$str$7,@object
	.size		$str$7,($str$12 - $str$7)
$str$7:
        /*0020*/ 	.byte	0x25, 0x64, 0x25, 0x73, 0x00
	.type		$str$12,@object
	.size		$str$12,($str$9 - $str$12)
$str$12:
        /*0025*/ 	.byte	0x25, 0x2e, 0x32, 0x66, 0x20, 0x00
	.type		$str$9,@object
	.size		$str$9,($str$4 - $str$9)
$str$9:
        /*002b*/ 	.byte	0x20, 0x20, 0x2d, 0x20, 0x79, 0x5f, 0x73, 0x68, 0x61, 0x70, 0x65, 0x3a, 0x20, 0x5b, 0x00
	.type		$str$4,@object
	.size		$str$4,($str$10 - $str$4)
$str$4:
        /*003a*/ 	.byte	0x20, 0x20, 0x2d, 0x20, 0x78, 0x5f, 0x73, 0x68, 0x61, 0x70, 0x65, 0x3a, 0x20, 0x5b, 0x00
	.type		$str$10,@object
	.size		$str$10,($str$14 - $str$10)
$str$10:
        /*0049*/ 	.byte	0x20, 0x20, 0x2d, 0x20, 0x67, 0x72, 0x61, 0x64, 0x5f, 0x6f, 0x75, 0x74, 0x70, 0x75, 0x74, 0x5f
        /*0059*/ 	.byte	0x73, 0x68, 0x61, 0x70, 0x65, 0x3a, 0x20, 0x5b, 0x00
	.type		$str$14,@object
	.size		$str$14,($str$3 - $str$14)
$str$14:
        /*0062*/ 	.byte	0x20, 0x20, 0x2d, 0x20, 0x46, 0x69, 0x72, 0x73, 0x74, 0x20, 0x79, 0x20, 0x76, 0x61, 0x6c, 0x75
        /*0072*/ 	.byte	0x65, 0x3a, 0x20, 0x25, 0x2e, 0x36, 0x66, 0x0a, 0x00
	.type		$str$3,@object
	.size		$str$3,($str$11 - $str$3)
$str$3:
        /*007b*/ 	.byte	0x20, 0x20, 0x2d, 0x20, 0x61, 0x78, 0x69, 0x73, 0x3a, 0x20, 0x25, 0x64, 0x2c, 0x20, 0x6e, 0x5f
        /*008b*/ 	.byte	0x69, 0x6e, 0x70, 0x75, 0x74, 0x3a, 0x20, 0x25, 0x64, 0x0a, 0x00
	.type		$str$11,@object
	.size		$str$11,($str$15 - $str$11)
$str$11:
        /*0096*/ 	.byte	0x20, 0x20, 0x2d, 0x20, 0x46, 0x69, 0x72, 0x73, 0x74, 0x20, 0x66, 0x65, 0x77, 0x20, 0x69, 0x6e
        /*00a6*/ 	.byte	0x70, 0x75, 0x74, 0x20, 0x76, 0x61, 0x6c, 0x75, 0x65, 0x73, 0x3a, 0x20, 0x00
	.type		$str$15,@object
	.size		$str$15,($str$16 - $str$15)
$str$15:
        /*00b3*/ 	.byte	0x20, 0x20, 0x2d, 0x20, 0x46, 0x69, 0x72, 0x73, 0x74, 0x20, 0x67, 0x72, 0x61, 0x64, 0x5f, 0x6f
        /*00c3*/ 	.byte	0x75, 0x74, 0x70, 0x75, 0x74, 0x20, 0x76, 0x61, 0x6c, 0x75, 0x65, 0x3a, 0x20, 0x25, 0x2e, 0x36
        /*00d3*/ 	.byte	0x66, 0x0a, 0x00
	.type		$str$16,@object
	.size		$str$16,($str$2 - $str$16)
$str$16:
        /*00d6*/ 	.byte	0x5b, 0x4b, 0x45, 0x52, 0x4e, 0x45, 0x4c, 0x20, 0x45, 0x52, 0x52, 0x4f, 0x52, 0x5d, 0x20, 0x44
        /*00e6*/ 	.byte	0x69, 0x6d, 0x65, 0x6e, 0x73, 0x69, 0x6f, 0x6e, 0x20, 0x65, 0x78, 0x63, 0x65, 0x65, 0x64, 0x73
        /*00f6*/ 	.byte	0x20, 0x4d, 0x41, 0x58, 0x5f, 0x44, 0x49, 0x4d, 0x53, 0x3d, 0x25, 0x64, 0x0a, 0x00
	.type		$str$2,@object
	.size		$str$2,($str$1 - $str$2)
$str$2:
        /*0104*/ 	.byte	0x20, 0x20, 0x2d, 0x20, 0x78, 0x5f, 0x6e, 0x64, 0x69, 0x6d, 0x3a, 0x20, 0x25, 0x64, 0x2c, 0x20
        /*0114*/ 	.byte	0x79, 0x5f, 0x6e, 0x64, 0x69, 0x6d, 0x3a, 0x20, 0x25, 0x64, 0x2c, 0x20, 0x67, 0x72, 0x61, 0x64
        /*0124*/ 	.byte	0x5f, 0x6f, 0x75, 0x74, 0x70, 0x75, 0x74, 0x5f, 0x6e, 0x64, 0x69, 0x6d, 0x3a, 0x20, 0x25, 0x64
        /*0134*/ 	.byte	0x0a, 0x00
	.type		$str$1,@object
	.size		$str$1,($str$21 - $str$1)
$str$1:
        /*0136*/ 	.byte	0x5b, 0x4b, 0x45, 0x52, 0x4e, 0x45, 0x4c, 0x20, 0x44, 0x45, 0x42, 0x55, 0x47, 0x5d, 0x20, 0x6d
        /*0146*/ 	.byte	0x69, 0x6e, 0x5f, 0x62, 0x61, 0x63, 0x6b, 0x77, 0x61, 0x72, 0x64, 0x5f, 0x6b, 0x65, 0x72, 0x6e
        /*0156*/ 	.byte	0x65, 0x6c, 0x20, 0x6c, 0x61, 0x75, 0x6e, 0x63, 0x68, 0x65, 0x64, 0x20, 0x77, 0x69, 0x74, 0x68
        /*0166*/ 	.byte	0x3a, 0x0a, 0x00
	.type		$str$21,@object
	.size		$str$21,($str$20 - $str$21)
$str$21:
        /*0169*/ 	.byte	0x54, 0x68, 0x72, 0x65, 0x61, 0x64, 0x20, 0x25, 0x64, 0x20, 0x28, 0x67, 0x6c, 0x6f, 0x62, 0x61
        /*0179*/ 	.byte	0x6c, 0x29, 0x3a, 0x20, 0x78, 0x3d, 0x25, 0x66, 0x2c, 0x20, 0x70, 0x72, 0x6f, 0x64, 0x5f, 0x76
        /*0189*/ 	.byte	0x61, 0x6c, 0x3d, 0x25, 0x66, 0x2c, 0x20, 0x67, 0x72, 0x61, 0x64, 0x5f, 0x6f, 0x75, 0x74, 0x3d
        /*0199*/ 	.byte	0x25, 0x66, 0x0a, 0x00
	.type		$str$20,@object
	.size		$str$20,($str$24 - $str$20)
$str$20:
        /*019d*/ 	.byte	0x5b, 0x4b, 0x45, 0x52, 0x4e, 0x45, 0x4c, 0x20, 0x44, 0x45, 0x42, 0x55, 0x47, 0x5d, 0x20, 0x70
        /*01ad*/ 	.byte	0x72, 0x6f, 0x64, 0x5f, 0x62, 0x61, 0x63, 0x6b, 0x77, 0x61, 0x72, 0x64, 0x5f, 0x6b, 0x65, 0x72
        /*01bd*/ 	.byte	0x6e, 0x65, 0x6c, 0x20, 0x6c, 0x61, 0x75, 0x6e, 0x63, 0x68, 0x65, 0x64, 0x20, 0x77, 0x69, 0x74
        /*01cd*/ 	.byte	0x68, 0x3a, 0x0a, 0x00
	.type		$str$24,@object
	.size		$str$24,($str$23 - $str$24)
$str$24:
        /*01d1*/ 	.byte	0x54, 0x68, 0x72, 0x65, 0x61, 0x64, 0x20, 0x25, 0x64, 0x20, 0x28, 0x61, 0x78, 0x69, 0x73, 0x3d
        /*01e1*/ 	.byte	0x25, 0x64, 0x29, 0x3a, 0x20, 0x78, 0x3d, 0x25, 0x66, 0x2c, 0x20, 0x70, 0x72, 0x6f, 0x64, 0x5f
        /*01f1*/ 	.byte	0x76, 0x61, 0x6c, 0x3d, 0x25, 0x66, 0x2c, 0x20, 0x67, 0x72, 0x61, 0x64, 0x5f, 0x6f, 0x75, 0x74
        /*0201*/ 	.byte	0x3d, 0x25, 0x66, 0x0a, 0x00
	.type		$str$23,@object
	.size		$str$23,($str$26 - $str$23)
$str$23:
        /*0206*/ 	.byte	0x54, 0x68, 0x72, 0x65, 0x61, 0x64, 0x20, 0x25, 0x64, 0x20, 0x28, 0x67, 0x6c, 0x6f, 0x62, 0x61
        /*0216*/ 	.byte	0x6c, 0x29, 0x3a, 0x20, 0x67, 0x72, 0x61, 0x64, 0x5f, 0x69, 0x6e, 0x70, 0x75, 0x74, 0x20, 0x3d
        /*0226*/ 	.byte	0x20, 0x25, 0x66, 0x20, 0x2a, 0x20, 0x28, 0x25, 0x66, 0x20, 0x2f, 0x20, 0x25, 0x66, 0x29, 0x20
        /*0236*/ 	.byte	0x3d, 0x20, 0x25, 0x66, 0x0a, 0x00
	.type		$str$26,@object
	.size		$str$26,($str$27 - $str$26)
$str$26:
        /*023c*/ 	.byte	0x54, 0x68, 0x72, 0x65, 0x61, 0x64, 0x20, 0x25, 0x64, 0x20, 0x28, 0x61, 0x78, 0x69, 0x73, 0x3d
        /*024c*/ 	.byte	0x25, 0x64, 0x29, 0x3a, 0x20, 0x67, 0x72, 0x61, 0x64, 0x5f, 0x69, 0x6e, 0x70, 0x75, 0x74, 0x20
        /*025c*/ 	.byte	0x3d, 0x20, 0x25, 0x66, 0x20, 0x2a, 0x20, 0x28, 0x25, 0x66, 0x20, 0x2f, 0x20, 0x25, 0x66, 0x29
        /*026c*/ 	.byte	0x20, 0x3d, 0x20, 0x25, 0x66, 0x0a, 0x00
	.type		$str$27,@object
	.size		$str$27,($str$22 - $str$27)
$str$27:
        /*0273*/ 	.byte	0x5b, 0x4b, 0x45, 0x52, 0x4e, 0x45, 0x4c, 0x20, 0x44, 0x45, 0x42, 0x55, 0x47, 0x5d, 0x20, 0x6c
        /*0283*/ 	.byte	0x6f, 0x67, 0x73, 0x75, 0x6d, 0x65, 0x78, 0x70, 0x5f, 0x62, 0x61, 0x63, 0x6b, 0x77, 0x61, 0x72
        /*0293*/ 	.byte	0x64, 0x5f, 0x6b, 0x65, 0x72, 0x6e, 0x65, 0x6c, 0x20, 0x6c, 0x61, 0x75, 0x6e, 0x63, 0x68, 0x65
        /*02a3*/ 	.byte	0x64, 0x20, 0x77, 0x69, 0x74, 0x68, 0x3a, 0x0a, 0x00
	.type		$str$22,@object
	.size		$str$22,($str$25 - $str$22)
$str$22:
        /*02ac*/ 	.byte	0x54, 0x68, 0x72, 0x65, 0x61, 0x64, 0x20, 0x25, 0x64, 0x20, 0x28, 0x67, 0x6c, 0x6f, 0x62, 0x61
        /*02bc*/ 	.byte	0x6c, 0x29, 0x3a, 0x20, 0x78, 0x20, 0x69, 0x73, 0x20, 0x6e, 0x65, 0x61, 0x72, 0x20, 0x7a, 0x65
        /*02cc*/ 	.byte	0x72, 0x6f, 0x20, 0x28, 0x25, 0x2e, 0x32, 0x65, 0x29, 0x2c, 0x20, 0x73, 0x65, 0x74, 0x74, 0x69
        /*02dc*/ 	.byte	0x6e, 0x67, 0x20, 0x67, 0x72, 0x61, 0x64, 0x20, 0x74, 0x6f, 0x20, 0x30, 0x0a, 0x00
	.type		$str$25,@object
	.size		$str$25,($str$19 - $str$25)
$str$25:
        /*02ea*/ 	.byte	0x54, 0x68, 0x72, 0x65, 0x61, 0x64, 0x20, 0x25, 0x64, 0x20, 0x28, 0x61, 0x78, 0x69, 0x73, 0x3d
        /*02fa*/ 	.byte	0x25, 0x64, 0x29, 0x3a, 0x20, 0x78, 0x20, 0x69, 0x73, 0x20, 0x6e, 0x65, 0x61, 0x72, 0x20, 0x7a
        /*030a*/ 	.byte	0x65, 0x72, 0x6f, 0x20, 0x28, 0x25, 0x2e, 0x32, 0x65, 0x29, 0x2c, 0x20, 0x73, 0x65, 0x74, 0x74
        /*031a*/ 	.byte	0x69, 0x6e, 0x67, 0x20, 0x67, 0x72, 0x61, 0x64, 0x20, 0x74, 0x6f, 0x20, 0x30, 0x0a, 0x00
	.type		$str$19,@object
	.size		$str$19,($str$28 - $str$19)
$str$19:
        /*0329*/ 	.byte	0x5b, 0x57, 0x41, 0x52, 0x4e, 0x49, 0x4e, 0x47, 0x5d, 0x20, 0x54, 0x68, 0x72, 0x65, 0x61, 0x64
        /*0339*/ 	.byte	0x20, 0x25, 0x64, 0x3a, 0x20, 0x69, 0x73, 0x5f, 0x6d, 0x69, 0x6e, 0x20, 0x69, 0x73, 0x20, 0x74
        /*0349*/ 	.byte	0x72, 0x75, 0x65, 0x20, 0x62, 0x75, 0x74, 0x20, 0x63, 0x6f, 0x75, 0x6e, 0x74, 0x20, 0x69, 0x73
        /*0359*/ 	.byte	0x20, 0x30, 0x2e, 0x20, 0x78, 0x3d, 0x25, 0x66, 0x2c, 0x20, 0x6d, 0x69, 0x6e, 0x5f, 0x76, 0x61
        /*0369*/ 	.byte	0x6c, 0x3d, 0x25, 0x66, 0x0a, 0x00
	.type		$str$28,@object
	.size		$str$28,($str$18 - $str$28)
$str$28:
        /*036f*/ 	.byte	0x54, 0x68, 0x72, 0x65, 0x61, 0x64, 0x20, 0x25, 0x64, 0x3a, 0x20, 0x78, 0x3d, 0x25, 0x66, 0x2c
        /*037f*/ 	.byte	0x20, 0x6c, 0x6f, 0x67, 0x73, 0x75, 0x6d, 0x65, 0x78, 0x70, 0x5f, 0x76, 0x61, 0x6c, 0x3d, 0x25
        /*038f*/ 	.byte	0x66, 0x2c, 0x20, 0x65, 0x78, 0x70, 0x28, 0x78, 0x2d, 0x79, 0x29, 0x3d, 0x25, 0x66, 0x2c, 0x20
        /*039f*/ 	.byte	0x67, 0x72, 0x61, 0x64, 0x5f, 0x6f, 0x75, 0x74, 0x3d, 0x25, 0x66, 0x2c, 0x20, 0x67, 0x72, 0x61
        /*03af*/ 	.byte	0x64, 0x5f, 0x69, 0x6e, 0x3d, 0x25, 0x66, 0x0a, 0x00
	.type		$str$18,@object
	.size		$str$18,($str - $str$18)
$str$18:
        /*03b8*/ 	.byte	0x54, 0x68, 0x72, 0x65, 0x61, 0x64, 0x20, 0x25, 0x64, 0x3a, 0x20, 0x78, 0x3d, 0x25, 0x66, 0x2c
        /*03c8*/ 	.byte	0x20, 0x6d, 0x69, 0x6e, 0x5f, 0x76, 0x61, 0x6c, 0x3d, 0x25, 0x66, 0x2c, 0x20, 0x69, 0x73, 0x5f
        /*03d8*/ 	.byte	0x6d, 0x69, 0x6e, 0x3d, 0x25, 0x64, 0x2c, 0x20, 0x63, 0x6f, 0x75, 0x6e, 0x74, 0x3d, 0x25, 0x64
        /*03e8*/ 	.byte	0x2c, 0x20, 0x67, 0x72, 0x61, 0x64, 0x5f, 0x6f, 0x75, 0x74, 0x3d, 0x25, 0x66, 0x2c, 0x20, 0x67
        /*03f8*/ 	.byte	0x72, 0x61, 0x64, 0x5f, 0x69, 0x6e, 0x3d, 0x25, 0x66, 0x0a, 0x00
	.type		$str,@object
	.size		$str,($str$17 - $str)
$str:
        /*0403*/ 	.byte	0x5b, 0x45, 0x52, 0x52, 0x4f, 0x52, 0x5d, 0x20, 0x6c, 0x6f, 0x67, 0x73, 0x75, 0x6d, 0x65, 0x78
        /*0413*/ 	.byte	0x70, 0x5f, 0x61, 0x6c, 0x6f, 0x6e, 0x67, 0x5f, 0x61, 0x78, 0x69, 0x73, 0x5f, 0x6b, 0x65, 0x72
        /*0423*/ 	.byte	0x6e, 0x65, 0x6c, 0x3a, 0x20, 0x54, 0x6f, 0x6f, 0x20, 0x6d, 0x61, 0x6e, 0x79, 0x20, 0x64, 0x69
        /*0433*/ 	.byte	0x6d, 0x65, 0x6e, 0x73, 0x69, 0x6f, 0x6e, 0x73, 0x20, 0x28, 0x69, 0x6e, 0x70, 0x75, 0x74, 0x5f
        /*0443*/ 	.byte	0x6e, 0x64, 0x69, 0x6d, 0x3d, 0x25, 0x64, 0x2c, 0x20, 0x6f, 0x75, 0x74, 0x70, 0x75, 0x74, 0x5f
        /*0453*/ 	.byte	0x6e, 0x64, 0x69, 0x6d, 0x3d, 0x25, 0x64, 0x2c, 0x20, 0x4d, 0x41, 0x58, 0x5f, 0x44, 0x49, 0x4d
        /*0463*/ 	.byte	0x53, 0x3d, 0x25, 0x64, 0x29, 0x0a, 0x00
	.type		$str$17,@object
	.size		$str$17,(.L_17 - $str$17)
$str$17:
        /*046a*/ 	.byte	0x5b, 0x4b, 0x45, 0x52, 0x4e, 0x45, 0x4c, 0x20, 0x45, 0x52, 0x52, 0x4f, 0x52, 0x5d, 0x20, 0x43
        /*047a*/ 	.byte	0x6f, 0x6f, 0x72, 0x64, 0x69, 0x6e, 0x61, 0x74, 0x65, 0x20, 0x6d, 0x61, 0x70, 0x70, 0x69, 0x6e
        /*048a*/ 	.byte	0x67, 0x20, 0x65, 0x72, 0x72, 0x6f, 0x72, 0x3a, 0x20, 0x63, 0x75, 0x72, 0x72, 0x65, 0x6e, 0x74
        /*049a*/ 	.byte	0x5f, 0x79, 0x5f, 0x64, 0x69, 0x6d, 0x3d, 0x25, 0x64, 0x2c, 0x20, 0x79, 0x5f, 0x6e, 0x64, 0x69
        /*04aa*/ 	.byte	0x6d, 0x3d, 0x25, 0x64, 0x2c, 0x20, 0x63, 0x75, 0x72, 0x72, 0x65, 0x6e, 0x74, 0x5f, 0x67, 0x72
        /*04ba*/ 	.byte	0x61, 0x64, 0x5f, 0x6f, 0x75, 0x74, 0x5f, 0x64, 0x69, 0x6d, 0x3d, 0x25, 0x64, 0x2c, 0x20, 0x67
        /*04ca*/ 	.byte	0x72, 0x61, 0x64, 0x5f, 0x6f, 0x75, 0x74, 0x70, 0x75, 0x74, 0x5f, 0x6e, 0x64, 0x69, 0x6d, 0x3d
        /*04da*/ 	.byte	0x25, 0x64, 0x0a, 0x00
.L_17:


//--------------------- .nv.shared.reserved.0     --------------------------
	.section	.nv.shared.reserved.0,"aw",@nobits
	.weak		__nv_reservedSMEM_offset_0_alias
	.size		__nv_reservedSMEM_offset_0_alias, 0, 64
	.other		__nv_reservedSMEM_offset_0_alias,@"STO_CUDA_RESERVED_SHARED STV_DEFAULT"
__nv_reservedSMEM_offset_0_alias:
	.zero		0
	.zero		64


//--------------------- .nv.global                --------------------------
	.section	.nv.global,"aw",@nobits
.nv.global:
	.type		$str$6,@object
	.size		$str$6,(.L_6 - $str$6)
$str$6:
	.zero		1
.L_6:


//--------------------- .nv.constant0.clip_backward_kernel --------------------------
	.section	.nv.constant0.clip_backward_kernel,"a",@progbits
	.sectionflags	@""
	.align	4
.nv.constant0.clip_backward_kernel:
	.zero		932


//--------------------- .nv.constant0.clip_kernel --------------------------
	.section	.nv.constant0.clip_kernel,"a",@progbits
	.sectionflags	@""
	.align	4
.nv.constant0.clip_kernel:
	.zero		924


//--------------------- .nv.constant0.tan_backward_kernel --------------------------
	.section	.nv.constant0.tan_backward_kernel,"a",@progbits
	.sectionflags	@""
	.align	4
.nv.constant0.tan_backward_kernel:
	.zero		924


//--------------------- .nv.constant0.tan_kernel  --------------------------
	.section	.nv.constant0.tan_kernel,"a",@progbits
	.sectionflags	@""
	.align	4
.nv.constant0.tan_kernel:
	.zero		916


//--------------------- .nv.constant0.cos_backward_kernel --------------------------
	.section	.nv.constant0.cos_backward_kernel,"a",@progbits
	.sectionflags	@""
	.align	4
.nv.constant0.cos_backward_kernel:
	.zero		924


//--------------------- .nv.constant0.cos_kernel  --------------------------
	.section	.nv.constant0.cos_kernel,"a",@progbits
	.sectionflags	@""
	.align	4
.nv.constant0.cos_kernel:
	.zero		916


//--------------------- .nv.constant0.sin_backward_kernel --------------------------
	.section	.nv.constant0.sin_backward_kernel,"a",@progbits
	.sectionflags	@""
	.align	4
.nv.constant0.sin_backward_kernel:
	.zero		924


//--------------------- .nv.constant0.sin_kernel  --------------------------
	.section	.nv.constant0.sin_kernel,"a",@progbits
	.sectionflags	@""
	.align	4
.nv.constant0.sin_kernel:
	.zero		916


//--------------------- .nv.constant0.not_equal_kernel --------------------------
	.section	.nv.constant0.not_equal_kernel,"a",@progbits
	.sectionflags	@""
	.align	4
.nv.constant0.not_equal_kernel:
	.zero		924


//--------------------- .nv.constant0.less_equal_kernel --------------------------
	.section	.nv.constant0.less_equal_kernel,"a",@progbits
	.sectionflags	@""
	.align	4
.nv.constant0.less_equal_kernel:
	.zero		924


//--------------------- .nv.constant0.less_kernel --------------------------
	.section	.nv.constant0.less_kernel,"a",@progbits
	.sectionflags	@""
	.align	4
.nv.constant0.less_kernel:
	.zero		924


//--------------------- .nv.constant0.greater_equal_kernel --------------------------
	.section	.nv.constant0.greater_equal_kernel,"a",@progbits
	.sectionflags	@""
	.align	4
.nv.constant0.greater_equal_kernel:
	.zero		924


//--------------------- .nv.constant0.greater_kernel --------------------------
	.section	.nv.constant0.greater_kernel,"a",@progbits
	.sectionflags	@""
	.align	4
.nv.constant0.greater_kernel:
	.zero		924


//--------------------- .nv.constant0.equal_kernel --------------------------
	.section	.nv.constant0.equal_kernel,"a",@progbits
	.sectionflags	@""
	.align	4
.nv.constant0.equal_kernel:
	.zero		924


//--------------------- .nv.constant0.minimum_backward_kernel --------------------------
	.section	.nv.constant0.minimum_backward_kernel,"a",@progbits
	.sectionflags	@""
	.align	4
.nv.constant0.minimum_backward_kernel:
	.zero		940


//--------------------- .nv.constant0.minimum_kernel --------------------------
	.section	.nv.constant0.minimum_kernel,"a",@progbits
	.sectionflags	@""
	.align	4
.nv.constant0.minimum_kernel:
	.zero		924


//--------------------- .nv.constant0.maximum_backward_kernel --------------------------
	.section	.nv.constant0.maximum_backward_kernel,"a",@progbits
	.sectionflags	@""
	.align	4
.nv.constant0.maximum_backward_kernel:
	.zero		940


//--------------------- .nv.constant0.maximum_kernel --------------------------
	.section	.nv.constant0.maximum_kernel,"a",@progbits
	.sectionflags	@""
	.align	4
.nv.constant0.maximum_kernel:
	.zero		924


//--------------------- .nv.constant0.square_backward_kernel --------------------------
	.section	.nv.constant0.square_backward_kernel,"a",@progbits
	.sectionflags	@""
	.align	4
.nv.constant0.square_backward_kernel:
	.zero		924


//--------------------- .nv.constant0.square_kernel --------------------------
	.section	.nv.constant0.square_kernel,"a",@progbits
	.sectionflags	@""
	.align	4
.nv.constant0.square_kernel:
	.zero		916


//--------------------- .nv.constant0.powf_backward_kernel --------------------------
	.section	.nv.constant0.powf_backward_kernel,"a",@progbits
	.sectionflags	@""
	.align	4
.nv.constant0.powf_backward_kernel:
	.zero		948


//--------------------- .nv.constant0.powf_kernel --------------------------
	.section	.nv.constant0.powf_kernel,"a",@progbits
	.sectionflags	@""
	.align	4
.nv.constant0.powf_kernel:
	.zero		924


//--------------------- .nv.constant0.softplus_backward_kernel --------------------------
	.section	.nv.constant0.softplus_backward_kernel,"a",@progbits
	.sectionflags	@""
	.align	4
.nv.constant0.softplus_backward_kernel:
	.zero		924


//--------------------- .nv.constant0.softplus_kernel --------------------------
	.section	.nv.constant0.softplus_kernel,"a",@progbits
	.sectionflags	@""
	.align	4
.nv.constant0.softplus_kernel:
	.zero		916


//--------------------- .nv.constant0.sigmoid_backward_kernel --------------------------
	.section	.nv.constant0.sigmoid_backward_kernel,"a",@progbits
	.sectionflags	@""
	.align	4
.nv.constant0.sigmoid_backward_kernel:
	.zero		924


//--------------------- .nv.constant0.sigmoid_kernel --------------------------
	.section	.nv.constant0.sigmoid_kernel,"a",@progbits
	.sectionflags	@""
	.align	4
.nv.constant0.sigmoid_kernel:
	.zero		916


//--------------------- .nv.constant0.sqrt_backward_kernel --------------------------
	.section	.nv.constant0.sqrt_backward_kernel,"a",@progbits
	.sectionflags	@""
	.align	4
.nv.constant0.sqrt_backward_kernel:
	.zero		924


//--------------------- .nv.constant0.sqrt_kernel --------------------------
	.section	.nv.constant0.sqrt_kernel,"a",@progbits
	.sectionflags	@""
	.align	4
.nv.constant0.sqrt_kernel:
	.zero		916


//--------------------- .nv.constant0.tanh_backward_kernel --------------------------
	.section	.nv.constant0.tanh_backward_kernel,"a",@progbits
	.sectionflags	@""
	.align	4
.nv.constant0.tanh_backward_kernel:
	.zero		924


//--------------------- .nv.constant0.tanh_kernel --------------------------
	.section	.nv.constant0.tanh_kernel,"a",@progbits
	.sectionflags	@""
	.align	4
.nv.constant0.tanh_kernel:
	.zero		916


//--------------------- .nv.constant0.logsumexp_backward_kernel --------------------------
	.section	.nv.constant0.logsumexp_backward_kernel,"a",@progbits
	.sectionflags	@""
	.align	4
.nv.constant0.logsumexp_backward_kernel:
	.zero		996


//--------------------- .nv.constant0.prod_backward_kernel --------------------------
	.section	.nv.constant0.prod_backward_kernel,"a",@progbits
	.sectionflags	@""
	.align	4
.nv.constant0.prod_backward_kernel:
	.zero		996


//--------------------- .nv.constant0.min_backward_kernel --------------------------
	.section	.nv.constant0.min_backward_kernel,"a",@progbits
	.sectionflags	@""
	.align	4
.nv.constant0.min_backward_kernel:
	.zero		996


//--------------------- .nv.constant0.max_backward_kernel --------------------------
	.section	.nv.constant0.max_backward_kernel,"a",@progbits
	.sectionflags	@""
	.align	4
.nv.constant0.max_backward_kernel:
	.zero		996


//--------------------- .nv.constant0.log_softmax_kernel --------------------------
	.section	.nv.constant0.log_softmax_kernel,"a",@progbits
	.sectionflags	@""
	.align	4
.nv.constant0.log_softmax_kernel:
	.zero		964


//--------------------- .nv.constant0.logsumexp_along_axis_kernel --------------------------
	.section	.nv.constant0.logsumexp_along_axis_kernel,"a",@progbits
	.sectionflags	@""
	.align	4
.nv.constant0.logsumexp_along_axis_kernel:
	.zero		964


//--------------------- .nv.constant0.max_along_axis_kernel --------------------------
	.section	.nv.constant0.max_along_axis_kernel,"a",@progbits
	.sectionflags	@""
	.align	4
.nv.constant0.max_along_axis_kernel:
	.zero		964


//--------------------- .nv.constant0.sum_along_axis_kernel --------------------------
	.section	.nv.constant0.sum_along_axis_kernel,"a",@progbits
	.sectionflags	@""
	.align	4
.nv.constant0.sum_along_axis_kernel:
	.zero		964


//--------------------- .nv.constant0.add_bias_4d_kernel --------------------------
	.section	.nv.constant0.add_bias_4d_kernel,"a",@progbits
	.sectionflags	@""
	.align	4
.nv.constant0.add_bias_4d_kernel:
	.zero		932


//--------------------- .nv.constant0.transpose_2d_kernel --------------------------
	.section	.nv.constant0.transpose_2d_kernel,"a",@progbits
	.sectionflags	@""
	.align	4
.nv.constant0.transpose_2d_kernel:
	.zero		920


//--------------------- .nv.constant0.fill_scalar_kernel --------------------------
	.section	.nv.constant0.fill_scalar_kernel,"a",@progbits
	.sectionflags	@""
	.align	4
.nv.constant0.fill_scalar_kernel:
	.zero		912


//--------------------- .nv.constant0.sgd_step_kernel --------------------------
	.section	.nv.constant0.sgd_step_kernel,"a",@progbits
	.sectionflags	@""
	.align	4
.nv.constant0.sgd_step_kernel:
	.zero		920


//--------------------- .nv.constant0.sub_kernel  --------------------------
	.section	.nv.constant0.sub_kernel,"a",@progbits
	.sectionflags	@""
	.align	4
.nv.constant0.sub_kernel:
	.zero		924


//--------------------- .nv.constant0.ln_kernel   --------------------------
	.section	.nv.constant0.ln_kernel,"a",@progbits
	.sectionflags	@""
	.align	4
.nv.constant0.ln_kernel:
	.zero		916


//--------------------- .nv.constant0.exp_kernel  --------------------------
	.section	.nv.constant0.exp_kernel,"a",@progbits
	.sectionflags	@""
	.align	4
.nv.constant0.exp_kernel:
	.zero		916


//--------------------- .nv.constant0.broadcast_kernel --------------------------
	.section	.nv.constant0.broadcast_kernel,"a",@progbits
	.sectionflags	@""
	.align	4
.nv.constant0.broadcast_kernel:
	.zero		960


//--------------------- .nv.constant0.elu_backward_kernel --------------------------
	.section	.nv.constant0.elu_backward_kernel,"a",@progbits
	.sectionflags	@""
	.align	4
.nv.constant0.elu_backward_kernel:
	.zero		928


//--------------------- .nv.constant0.elu_kernel  --------------------------
	.section	.nv.constant0.elu_kernel,"a",@progbits
	.sectionflags	@""
	.align	4
.nv.constant0.elu_kernel:
	.zero		920


//--------------------- .nv.constant0.relu_backward_kernel --------------------------
	.section	.nv.constant0.relu_backward_kernel,"a",@progbits
	.sectionflags	@""
	.align	4
.nv.constant0.relu_backward_kernel:
	.zero		924


//--------------------- .nv.constant0.div_scalar_kernel --------------------------
	.section	.nv.constant0.div_scalar_kernel,"a",@progbits
	.sectionflags	@""
	.align	4
.nv.constant0.div_scalar_kernel:
	.zero		924


//--------------------- .nv.constant0.div_kernel  --------------------------
	.section	.nv.constant0.div_kernel,"a",@progbits
	.sectionflags	@""
	.align	4
.nv.constant0.div_kernel:
	.zero		924


//--------------------- .nv.constant0.relu_kernel --------------------------
	.section	.nv.constant0.relu_kernel,"a",@progbits
	.sectionflags	@""
	.align	4
.nv.constant0.relu_kernel:
	.zero		916


//--------------------- .nv.constant0.mul_kernel  --------------------------
	.section	.nv.constant0.mul_kernel,"a",@progbits
	.sectionflags	@""
	.align	4
.nv.constant0.mul_kernel:
	.zero		924


//--------------------- .nv.constant0.add_kernel  --------------------------
	.section	.nv.constant0.add_kernel,"a",@progbits
	.sectionflags	@""
	.align	4
.nv.constant0.add_kernel:
	.zero		924


//--------------------- .nv.constant0.abs_backward_kernel --------------------------
	.section	.nv.constant0.abs_backward_kernel,"a",@progbits
	.sectionflags	@""
	.align	4
.nv.constant0.abs_backward_kernel:
	.zero		924


//--------------------- .nv.constant0.abs_kernel  --------------------------
	.section	.nv.constant0.abs_kernel,"a",@progbits
	.sectionflags	@""
	.align	4
.nv.constant0.abs_kernel:
	.zero		916


//--------------------- SYMBOLS --------------------------

	.type		.nv.reservedSmem.offset0,@object
	.size		.nv.reservedSmem.offset0,0x4
	.type		vprintf,@function
